def matmul_kernel(
    a_ptr,
    b_ptr,
    c_ptr,
    M,
    N,
    K,
    stride_am,
    stride_ak,
    stride_bk,
    stride_bn,
    stride_cm,
    stride_cn,
    BLOCK_M: tl.constexpr,
    BLOCK_N: tl.constexpr,
    BLOCK_K: tl.constexpr,
    GROUP_M: tl.constexpr,
):
    pid = tl.program_id(axis=0)
    num_pid_m = tl.cdiv(M, BLOCK_M)
    num_pid_n = tl.cdiv(N, BLOCK_N)
    num_pid_in_group = GROUP_M * num_pid_n
    group_id = pid // num_pid_in_group
    first_pid_m = group_id * GROUP_M
    group_size_m = min(num_pid_m - first_pid_m, GROUP_M)
    pid_m = first_pid_m + ((pid % num_pid_in_group) % group_size_m)
    pid_n = (pid % num_pid_in_group) // group_size_m

    offs_am = (pid_m * BLOCK_M + tl.arange(0, BLOCK_M)) % M
    offs_bn = (pid_n * BLOCK_N + tl.arange(0, BLOCK_N)) % N
    offs_k = tl.arange(0, BLOCK_K)
    a_ptrs = a_ptr + offs_am[:, None] * stride_am + offs_k[None, :] * stride_ak
    b_ptrs = b_ptr + offs_k[:, None] * stride_bk + offs_bn[None, :] * stride_bn

    acc = tl.zeros((BLOCK_M, BLOCK_N), dtype=tl.float32)
    for kk in range(0, tl.cdiv(K, BLOCK_K)):
        a = tl.load(a_ptrs, mask=offs_k[None, :] < K - kk * BLOCK_K, other=0.0)
        b = tl.load(b_ptrs, mask=offs_k[:, None] < K - kk * BLOCK_K, other=0.0)
        acc = tl.dot(a, b, acc)
        a_ptrs += BLOCK_K * stride_ak
        b_ptrs += BLOCK_K * stride_bk

    c = acc.to(c_ptr.dtype.element_ty)
    offs_cm = pid_m * BLOCK_M + tl.arange(0, BLOCK_M)
    offs_cn = pid_n * BLOCK_N + tl.arange(0, BLOCK_N)
    c_ptrs = c_ptr + offs_cm[:, None] * stride_cm + offs_cn[None, :] * stride_cn
    mask = (offs_cm[:, None] < M) & (offs_cn[None, :] < N)
    tl.store(c_ptrs, c, mask=mask)

# config = {"BLOCK_K": 32, "BLOCK_M": 256, "BLOCK_N": 64, "GROUP_M": 8, "arch": "sm_90", "dtype": "fp8e4m3", "num_ctas": 1, "num_stages": 3, "num_warps": 2}
# arch = sm_90


// ===== COMPILED SASS (sm_90a) =====

	.target	sm_90a

	.elftype	@"ET_EXEC"


//--------------------- .note.nv.tkinfo           --------------------------
	.section	.note.nv.tkinfo,"",@"SHT_NOTE"
	.sectionflags	@"SHF_NOTE_NV_TKINFO"
	.tkinfo
        /*0018*/ 	.word	0x00000002
        /*0030*/ 	.string	""
        /*0030*/ 	.string	"ptxas"
        /*0030*/ 	.string	"Cuda compilation tools, release 13.0, V13.0.88"
        /*0030*/ 	.string	"Build cuda_13.0.r13.0/compiler.36424714_0"
        /*0030*/ 	.string	"-v  -suppress-debug-info  -lineinfo  -arch sm_90a "



//--------------------- .note.nv.cuinfo           --------------------------
	.section	.note.nv.cuinfo,"",@"SHT_NOTE"
	.sectionflags	@"SHF_NOTE_NV_CUINFO"
        /*0018*/ 	.short	0x0002
        /*001a*/ 	.short	0x005a
        /*001c*/ 	.short	0x0082
	.zero		2


//--------------------- .nv.info                  --------------------------
	.section	.nv.info,"",@"SHT_CUDA_INFO"
	.align	4


	//----- nvinfo : EIATTR_REGCOUNT
	.align		4
        /*0000*/ 	.byte	0x04, 0x2f
        /*0002*/ 	.short	(.L_1 - .L_0)
	.align		4
.L_0:
        /*0004*/ 	.word	index@(matmul_kernel)
        /*0008*/ 	.word	0x00000020


	//----- nvinfo : EIATTR_FRAME_SIZE
	.align		4
.L_1:
        /*000c*/ 	.byte	0x04, 0x11
        /*000e*/ 	.short	(.L_3 - .L_2)
	.align		4
.L_2:
        /*0010*/ 	.word	index@(matmul_kernel)
        /*0014*/ 	.word	0x000012d8


	//----- nvinfo : EIATTR_MIN_STACK_SIZE
	.align		4
.L_3:
        /*0018*/ 	.byte	0x04, 0x12
        /*001a*/ 	.short	(.L_5 - .L_4)
	.align		4
.L_4:
        /*001c*/ 	.word	index@(matmul_kernel)
        /*0020*/ 	.word	0x000012d8
.L_5:


//--------------------- .nv.compat                --------------------------
	.section	.nv.compat,"",@"SHT_CUDA_COMPAT_INFO"
	.align	4
        /*0000*/ 	.byte	0x02, 0x09, 0x01, 0x00, 0x02, 0x02, 0x02, 0x00, 0x02, 0x05, 0x05, 0x00, 0x03, 0x07, 0x01, 0x01
        /*0010*/ 	.byte	0x02, 0x03, 0x00, 0x00, 0x02, 0x06, 0x01, 0x00, 0x04, 0x0b, 0x08, 0x00, 0x00, 0x00, 0x00, 0x00
        /*0020*/ 	.byte	0x00, 0x00, 0x00, 0x00


//--------------------- .nv.info.matmul_kernel    --------------------------
	.section	.nv.info.matmul_kernel,"",@"SHT_CUDA_INFO"
	.sectionflags	@""
	.align	4


	//----- nvinfo : EIATTR_CUDA_API_VERSION
	.align		4
        /*0000*/ 	.byte	0x04, 0x37
        /*0002*/ 	.short	(.L_7 - .L_6)
.L_6:
        /*0004*/ 	.word	0x00000082


	//----- nvinfo : EIATTR_KPARAM_INFO
	.align		4
.L_7:
        /*0008*/ 	.byte	0x04, 0x17
        /*000a*/ 	.short	(.L_9 - .L_8)
.L_8:
        /*000c*/ 	.word	0x00000000
        /*0010*/ 	.short	0x000d
        /*0012*/ 	.short	0x0048
        /*0014*/ 	.byte	0x00, 0xf4, 0x21, 0x00


	//----- nvinfo : EIATTR_KPARAM_INFO
	.align		4
.L_9:
        /*0018*/ 	.byte	0x04, 0x17
        /*001a*/ 	.short	(.L_11 - .L_10)
.L_10:
        /*001c*/ 	.word	0x00000000
        /*0020*/ 	.short	0x000c
        /*0022*/ 	.short	0x0040
        /*0024*/ 	.byte	0x00, 0xf4, 0x21, 0x00


	//----- nvinfo : EIATTR_KPARAM_INFO
	.align		4
.L_11:
        /*0028*/ 	.byte	0x04, 0x17
        /*002a*/ 	.short	(.L_13 - .L_12)
.L_12:
        /*002c*/ 	.word	0x00000000
        /*0030*/ 	.short	0x000b
        /*0032*/ 	.short	0x0038
        /*0034*/ 	.byte	0x00, 0xf0, 0x11, 0x00


	//----- nvinfo : EIATTR_KPARAM_INFO
	.align		4
.L_13:
        /*0038*/ 	.byte	0x04, 0x17
        /*003a*/ 	.short	(.L_15 - .L_14)
.L_14:
        /*003c*/ 	.word	0x00000000
        /*0040*/ 	.short	0x000a
        /*0042*/ 	.short	0x0034
        /*0044*/ 	.byte	0x00, 0xf0, 0x11, 0x00


	//----- nvinfo : EIATTR_KPARAM_INFO
	.align		4
.L_15:
        /*0048*/ 	.byte	0x04, 0x17
        /*004a*/ 	.short	(.L_17 - .L_16)
.L_16:
        /*004c*/ 	.word	0x00000000
        /*0050*/ 	.short	0x0009
        /*0052*/ 	.short	0x0030
        /*0054*/ 	.byte	0x00, 0xf0, 0x11, 0x00


	//----- nvinfo : EIATTR_KPARAM_INFO
	.align		4
.L_17:
        /*0058*/ 	.byte	0x04, 0x17
        /*005a*/ 	.short	(.L_19 - .L_18)
.L_18:
        /*005c*/ 	.word	0x00000000
        /*0060*/ 	.short	0x0008
        /*0062*/ 	.short	0x002c
        /*0064*/ 	.byte	0x00, 0xf0, 0x11, 0x00


	//----- nvinfo : EIATTR_KPARAM_INFO
	.align		4
.L_19:
        /*0068*/ 	.byte	0x04, 0x17
        /*006a*/ 	.short	(.L_21 - .L_20)
.L_20:
        /*006c*/ 	.word	0x00000000
        /*0070*/ 	.short	0x0007
        /*0072*/ 	.short	0x0028
        /*0074*/ 	.byte	0x00, 0xf0, 0x11, 0x00


	//----- nvinfo : EIATTR_KPARAM_INFO
	.align		4
.L_21:
        /*0078*/ 	.byte	0x04, 0x17
        /*007a*/ 	.short	(.L_23 - .L_22)
.L_22:
        /*007c*/ 	.word	0x00000000
        /*0080*/ 	.short	0x0006
        /*0082*/ 	.short	0x0024
        /*0084*/ 	.byte	0x00, 0xf0, 0x11, 0x00


	//----- nvinfo : EIATTR_KPARAM_INFO
	.align		4
.L_23:
        /*0088*/ 	.byte	0x04, 0x17
        /*008a*/ 	.short	(.L_25 - .L_24)
.L_24:
        /*008c*/ 	.word	0x00000000
        /*0090*/ 	.short	0x0005
        /*0092*/ 	.short	0x0020
        /*0094*/ 	.byte	0x00, 0xf0, 0x11, 0x00


	//----- nvinfo : EIATTR_KPARAM_INFO
	.align		4
.L_25:
        /*0098*/ 	.byte	0x04, 0x17
        /*009a*/ 	.short	(.L_27 - .L_26)
.L_26:
        /*009c*/ 	.word	0x00000000
        /*00a0*/ 	.short	0x0004
        /*00a2*/ 	.short	0x001c
        /*00a4*/ 	.byte	0x00, 0xf0, 0x11, 0x00


	//----- nvinfo : EIATTR_KPARAM_INFO
	.align		4
.L_27:
        /*00a8*/ 	.byte	0x04, 0x17
        /*00aa*/ 	.short	(.L_29 - .L_28)
.L_28:
        /*00ac*/ 	.word	0x00000000
        /*00b0*/ 	.short	0x0003
        /*00b2*/ 	.short	0x0018
        /*00b4*/ 	.byte	0x00, 0xf0, 0x11, 0x00


	//----- nvinfo : EIATTR_KPARAM_INFO
	.align		4
.L_29:
        /*00b8*/ 	.byte	0x04, 0x17
        /*00ba*/ 	.short	(.L_31 - .L_30)
.L_30:
        /*00bc*/ 	.word	0x00000000
        /*00c0*/ 	.short	0x0002
        /*00c2*/ 	.short	0x0010
        /*00c4*/ 	.byte	0x00, 0xf4, 0x21, 0x00


	//----- nvinfo : EIATTR_KPARAM_INFO
	.align		4
.L_31:
        /*00c8*/ 	.byte	0x04, 0x17
        /*00ca*/ 	.short	(.L_33 - .L_32)
.L_32:
        /*00cc*/ 	.word	0x00000000
        /*00d0*/ 	.short	0x0001
        /*00d2*/ 	.short	0x0008
        /*00d4*/ 	.byte	0x00, 0xf4, 0x21, 0x00


	//----- nvinfo : EIATTR_KPARAM_INFO
	.align		4
.L_33:
        /*00d8*/ 	.byte	0x04, 0x17
        /*00da*/ 	.short	(.L_35 - .L_34)
.L_34:
        /*00dc*/ 	.word	0x00000000
        /*00e0*/ 	.short	0x0000
        /*00e2*/ 	.short	0x0000
        /*00e4*/ 	.byte	0x00, 0xf4, 0x21, 0x00


	//----- nvinfo : EIATTR_SPARSE_MMA_MASK
	.align		4
.L_35:
        /*00e8*/ 	.byte	0x03, 0x50
        /*00ea*/ 	.short	0x0000


	//----- nvinfo : EIATTR_MAXREG_COUNT
	.align		4
        /*00ec*/ 	.byte	0x03, 0x1b
        /*00ee*/ 	.short	0x00ff


	//----- nvinfo : EIATTR_NUM_BARRIERS
	.align		4
        /*00f0*/ 	.byte	0x02, 0x4c
        /*00f2*/ 	.byte	0x01
	.zero		1


	//----- nvinfo : EIATTR_ANNOTATIONS
	.align		4
        /*00f4*/ 	.byte	0x04, 0x55
        /*00f6*/ 	.short	(.L_37 - .L_36)


	//   ....[0]....
.L_36:
        /*00f8*/ 	.word	0x00000001
        /*00fc*/ 	.byte	0x70, 0x05, 0x00, 0x00, 0x01, 0x00, 0x00, 0x00, 0xa0, 0x05, 0x00, 0x00, 0x01, 0x00, 0x00, 0x00
        /* <DEDUP_REMOVED lines=2091> */
        /*83bc*/ 	.byte	0x90, 0x52, 0x02, 0x00


	//----- nvinfo : EIATTR_MERCURY_ISA_VERSION
	.align		4
.L_37:
        /*83c0*/ 	.byte	0x03, 0x5f
        /*83c2*/ 	.short	0x0101


	//----- nvinfo : EIATTR_EXIT_INSTR_OFFSETS
	.align		4
        /*83c4*/ 	.byte	0x04, 0x1c
        /*83c6*/ 	.short	(.L_39 - .L_38)


	//   ....[0]....
.L_38:
        /*83c8*/ 	.word	0x00025650


	//   ....[1]....
        /*83cc*/ 	.word	0x00025670


	//----- nvinfo : EIATTR_REQNTID
	.align		4
.L_39:
        /*83d0*/ 	.byte	0x04, 0x10
        /*83d2*/ 	.short	(.L_41 - .L_40)
.L_40:
        /*83d4*/ 	.word	0x00000040
        /*83d8*/ 	.word	0x00000001
        /*83dc*/ 	.word	0x00000001


	//----- nvinfo : EIATTR_CBANK_PARAM_SIZE
	.align		4
.L_41:
        /*83e0*/ 	.byte	0x03, 0x19
        /*83e2*/ 	.short	0x0050


	//----- nvinfo : EIATTR_PARAM_CBANK
	.align		4
        /*83e4*/ 	.byte	0x04, 0x0a
        /*83e6*/ 	.short	(.L_43 - .L_42)
	.align		4
.L_42:
        /*83e8*/ 	.word	index@(.nv.constant0.matmul_kernel)
        /*83ec*/ 	.short	0x0210
        /*83ee*/ 	.short	0x0050


	//----- nvinfo : EIATTR_SW_WAR
	.align		4
.L_43:
        /*83f0*/ 	.byte	0x04, 0x36
        /*83f2*/ 	.short	(.L_45 - .L_44)
.L_44:
        /*83f4*/ 	.word	0x00000008
.L_45:


//--------------------- .nv.callgraph             --------------------------
	.section	.nv.callgraph,"",@"SHT_CUDA_CALLGRAPH"
	.align	4
	.sectionentsize	8
	.align		4
        /*0000*/ 	.word	0x00000000
	.align		4
        /*0004*/ 	.word	0xffffffff
	.align		4
        /*0008*/ 	.word	0x00000000
	.align		4
        /*000c*/ 	.word	0xfffffffe
	.align		4
        /*0010*/ 	.word	0x00000000
	.align		4
        /*0014*/ 	.word	0xfffffffd
	.align		4
        /*0018*/ 	.word	0x00000000
	.align		4
        /*001c*/ 	.word	0xfffffffc


//--------------------- .text.matmul_kernel       --------------------------
	.section	.text.matmul_kernel,"ax",@progbits
	.align	128
        .global         matmul_kernel
        .type           matmul_kernel,@function
        .size           matmul_kernel,(.L_x_4 - matmul_kernel)
        .other          matmul_kernel,@"STO_CUDA_ENTRY STV_DEFAULT"
matmul_kernel:
.text.matmul_kernel:
[----:B------:R-:W0:Y:S08]  /*0000*/  LDC R1, c[0x0][0x28] ;  /* 0x00000a00ff017b82 */ /* 0x000e300000000800 */
[----:B------:R-:W1:Y:S01]  /*0010*/  LDC.64 R4, c[0x0][0x228] ;  /* 0x00008a00ff047b82 */ /* 0x000e620000000a00 */
[----:B------:R-:W2:Y:S01]  /*0020*/  S2R R14, SR_TID.X ;  /* 0x00000000000e7919 */ /* 0x000ea20000002100 */
[----:B0-----:R-:W-:Y:S01]  /*0030*/  VIADD R1, R1, 0xffffed28 ;  /* 0xffffed2801017836 */ /* 0x001fe20000000000 */
[----:B------:R-:W-:Y:S01]  /*0040*/  ULDC UR5, c[0x0][0x230] ;  /* 0x00008c0000057ab9 */ /* 0x000fe20000000800 */
[----:B------:R-:W-:Y:S01]  /*0050*/  ULDC UR7, c[0x0][0x230] ;  /* 0x00008c0000077ab9 */ /* 0x000fe20000000800 */
[----:B------:R-:W-:Y:S01]  /*0060*/  UIADD3 UR5, UR5, 0x1f, URZ ;  /* 0x0000001f05057890 */ /* 0x000fe2000fffe03f */
[----:B------:R-:W-:-:S02]  /*0070*/  UMOV UR4, 0x400 ;  /* 0x0000040000047882 */ /* 0x000fc40000000000 */
[----:B------:R-:W0:Y:S01]  /*0080*/  S2UR UR6, SR_CgaCtaId ;  /* 0x00000000000679c3 */ /* 0x000e220000008800 */
[----:B------:R-:W-:Y:S01]  /*0090*/  UISETP.GT.AND UP0, UPT, UR5, 0x1f, UPT ;  /* 0x0000001f0500788c */ /* 0x000fe2000bf04270 */
[----:B-1----:R-:W-:-:S05]  /*00a0*/  VIADD R0, R5, 0x3f ;  /* 0x0000003f05007836 */ /* 0x002fca0000000000 */
[----:B------:R-:W-:Y:S01]  /*00b0*/  SHF.R.S32.HI R3, RZ, 0x1f, R0 ;  /* 0x0000001fff037819 */ /* 0x000fe20000011400 */
[----:B0-----:R-:W-:-:S03]  /*00c0*/  ULEA UR4, UR6, UR4, 0x18 ;  /* 0x0000000406047291 */ /* 0x001fc6000f8ec03f */
[----:B------:R-:W-:Y:S02]  /*00d0*/  LEA.HI R3, R3, R0, RZ, 0x6 ;  /* 0x0000000003037211 */ /* 0x000fe400078f30ff */
[C---:B--2---:R-:W-:Y:S02]  /*00e0*/  LOP3.LUT R16, R14.reuse, 0x3f, RZ, 0xc0, !PT ;  /* 0x0000003f0e107812 */ /* 0x044fe400078ec0ff */
[----:B------:R-:W-:Y:S02]  /*00f0*/  SHF.R.S32.HI R0, RZ, 0x6, R3 ;  /* 0x00000006ff007819 */ /* 0x000fe40000011403 */
[----:B------:R-:W0:Y:S01]  /*0100*/  S2R R3, SR_CTAID.X ;  /* 0x0000000000037919 */ /* 0x000e220000002500 */
[----:B------:R-:W-:Y:S02]  /*0110*/  LOP3.LUT R17, R14, 0x20, RZ, 0xc0, !PT ;  /* 0x000000200e117812 */ /* 0x000fe400078ec0ff */
[----:B------:R-:W-:-:S05]  /*0120*/  IMAD.SHL.U32 R0, R0, 0x8, RZ ;  /* 0x0000000800007824 */ /* 0x000fca00078e00ff */
[-C--:B------:R-:W-:Y:S02]  /*0130*/  IABS R9, R0.reuse ;  /* 0x0000000000097213 */ /* 0x080fe40000000000 */
[----:B------:R-:W-:Y:S02]  /*0140*/  IABS R12, R0 ;  /* 0x00000000000c7213 */ /* 0x000fe40000000000 */
[----:B------:R-:W1:Y:S08]  /*0150*/  I2F.RP R2, R9 ;  /* 0x0000000900027306 */ /* 0x000e700000209400 */
[----:B-1----:R-:W1:Y:S01]  /*0160*/  MUFU.RCP R2, R2 ;  /* 0x0000000200027308 */ /* 0x002e620000001000 */
[----:B0-----:R-:W-:Y:S01]  /*0170*/  IABS R10, R3 ;  /* 0x00000003000a7213 */ /* 0x001fe20000000000 */
[----:B-1----:R-:W-:-:S02]  /*0180*/  VIADD R6, R2, 0xffffffe ;  /* 0x0ffffffe02067836 */ /* 0x002fc40000000000 */
[----:B------:R-:W-:-:S04]  /*0190*/  IMAD.MOV R2, RZ, RZ, -R12 ;  /* 0x000000ffff027224 */ /* 0x000fc800078e0a0c */
[----:B------:R0:W1:Y:S02]  /*01a0*/  F2I.FTZ.U32.TRUNC.NTZ R7, R6 ;  /* 0x0000000600077305 */ /* 0x000064000021f000 */
[----:B0-----:R-:W-:Y:S02]  /*01b0*/  IMAD.MOV.U32 R6, RZ, RZ, RZ ;  /* 0x000000ffff067224 */ /* 0x001fe400078e00ff */
[----:B-1----:R-:W-:-:S04]  /*01c0*/  IMAD.MOV R8, RZ, RZ, -R7 ;  /* 0x000000ffff087224 */ /* 0x002fc800078e0a07 */
[----:B------:R-:W-:Y:S02]  /*01d0*/  IMAD R11, R8, R9, RZ ;  /* 0x00000009080b7224 */ /* 0x000fe400078e02ff */
[----:B------:R-:W-:Y:S02]  /*01e0*/  IMAD.MOV.U32 R8, RZ, RZ, R10 ;  /* 0x000000ffff087224 */ /* 0x000fe400078e000a */
[----:B------:R-:W-:-:S06]  /*01f0*/  IMAD.HI.U32 R7, R7, R11, R6 ;  /* 0x0000000b07077227 */ /* 0x000fcc00078e0006 */
[----:B------:R-:W-:-:S04]  /*0200*/  IMAD.HI.U32 R7, R7, R8, RZ ;  /* 0x0000000807077227 */ /* 0x000fc800078e00ff */
[----:B------:R-:W-:-:S05]  /*0210*/  IMAD R2, R7, R2, R8 ;  /* 0x0000000207027224 */ /* 0x000fca00078e0208 */
[----:B------:R-:W-:-:S13]  /*0220*/  ISETP.GT.U32.AND P1, PT, R9, R2, PT ;  /* 0x000000020900720c */ /* 0x000fda0003f24070 */
[----:B------:R-:W-:Y:S02]  /*0230*/  @!P1 IMAD.IADD R2, R2, 0x1, -R9 ;  /* 0x0000000102029824 */ /* 0x000fe400078e0a09 */
[----:B------:R-:W-:Y:S01]  /*0240*/  @!P1 VIADD R7, R7, 0x1 ;  /* 0x0000000107079836 */ /* 0x000fe20000000000 */
[----:B------:R-:W-:Y:S02]  /*0250*/  ISETP.NE.AND P1, PT, R0, RZ, PT ;  /* 0x000000ff0000720c */ /* 0x000fe40003f25270 */
[----:B------:R-:W-:Y:S02]  /*0260*/  ISETP.GE.U32.AND P0, PT, R2, R9, PT ;  /* 0x000000090200720c */ /* 0x000fe40003f06070 */
[----:B------:R-:W-:-:S04]  /*0270*/  LOP3.LUT R2, R3, R0, RZ, 0x3c, !PT ;  /* 0x0000000003027212 */ /* 0x000fc800078e3cff */
[----:B------:R-:W-:Y:S01]  /*0280*/  ISETP.GE.AND P2, PT, R2, RZ, PT ;  /* 0x000000ff0200720c */ /* 0x000fe20003f46270 */
[----:B------:R-:W-:-:S06]  /*0290*/  VIADD R2, R4, 0xff ;  /* 0x000000ff04027836 */ /* 0x000fcc0000000000 */
[----:B------:R-:W-:-:S04]  /*02a0*/  @P0 VIADD R7, R7, 0x1 ;  /* 0x0000000107070836 */ /* 0x000fc80000000000 */
[----:B------:R-:W-:Y:S01]  /*02b0*/  IMAD.MOV.U32 R6, RZ, RZ, R7 ;  /* 0x000000ffff067224 */ /* 0x000fe200078e0007 */
[----:B------:R-:W-:-:S03]  /*02c0*/  SHF.R.S32.HI R7, RZ, 0x1f, R2 ;  /* 0x0000001fff077819 */ /* 0x000fc60000011402 */
[----:B------:R-:W-:Y:S01]  /*02d0*/  @!P2 IMAD.MOV R6, RZ, RZ, -R6 ;  /* 0x000000ffff06a224 */ /* 0x000fe200078e0a06 */
[----:B------:R-:W-:Y:S02]  /*02e0*/  @!P1 LOP3.LUT R6, RZ, R0, RZ, 0x33, !PT ;  /* 0x00000000ff069212 */ /* 0x000fe400078e33ff */
[----:B------:R-:W-:-:S03]  /*02f0*/  LEA.HI R7, R7, R2, RZ, 0x8 ;  /* 0x0000000207077211 */ /* 0x000fc600078f40ff */
[----:B------:R-:W-:Y:S02]  /*0300*/  IMAD.SHL.U32 R2, R6, 0x8, RZ ;  /* 0x0000000806027824 */ /* 0x000fe400078e00ff */
[----:B------:R-:W-:-:S03]  /*0310*/  IMAD.MOV R6, RZ, RZ, -R6 ;  /* 0x000000ffff067224 */ /* 0x000fc600078e0a06 */
[----:B------:R-:W-:Y:S01]  /*0320*/  LEA.HI.SX32 R7, R7, -R2, 0x18 ;  /* 0x8000000207077211 */ /* 0x000fe200078fc2ff */
[----:B------:R-:W-:Y:S02]  /*0330*/  IMAD R15, R0, R6, R3 ;  /* 0x00000006000f7224 */ /* 0x000fe400078e0203 */
[----:B------:R-:W-:Y:S01]  /*0340*/  IMAD.MOV.U32 R6, RZ, RZ, RZ ;  /* 0x000000ffff067224 */ /* 0x000fe200078e00ff */
[----:B------:R-:W-:Y:S02]  /*0350*/  VIMNMX R8, R7, 0x8, PT ;  /* 0x0000000807087848 */ /* 0x000fe40003fe0100 */
[----:B------:R-:W-:Y:S02]  /*0360*/  IABS R13, R15 ;  /* 0x0000000f000d7213 */ /* 0x000fe40000000000 */
[----:B------:R-:W-:-:S04]  /*0370*/  IABS R11, R8 ;  /* 0x00000008000b7213 */ /* 0x000fc80000000000 */
[----:B------:R-:W0:Y:S08]  /*0380*/  I2F.RP R9, R11 ;  /* 0x0000000b00097306 */ /* 0x000e300000209400 */
[----:B0-----:R-:W0:Y:S02]  /*0390*/  MUFU.RCP R9, R9 ;  /* 0x0000000900097308 */ /* 0x001e240000001000 */
[----:B0-----:R-:W-:-:S06]  /*03a0*/  VIADD R7, R9, 0xffffffe ;  /* 0x0ffffffe09077836 */ /* 0x001fcc0000000000 */
[----:B------:R-:W0:Y:S02]  /*03b0*/  F2I.FTZ.U32.TRUNC.NTZ R7, R7 ;  /* 0x0000000700077305 */ /* 0x000e24000021f000 */
[----:B0-----:R-:W-:-:S04]  /*03c0*/  IMAD.MOV R10, RZ, RZ, -R7 ;  /* 0x000000ffff0a7224 */ /* 0x001fc800078e0a07 */
[----:B------:R-:W-:-:S04]  /*03d0*/  IMAD.MOV.U32 R0, RZ, RZ, R10 ;  /* 0x000000ffff007224 */ /* 0x000fc800078e000a */
[----:B------:R-:W-:Y:S01]  /*03e0*/  IMAD R3, R0, R11, RZ ;  /* 0x0000000b00037224 */ /* 0x000fe200078e02ff */
[----:B------:R-:W-:-:S03]  /*03f0*/  IABS R0, R8 ;  /* 0x0000000800007213 */ /* 0x000fc60000000000 */
[----:B------:R-:W-:-:S04]  /*0400*/  IMAD.HI.U32 R6, R7, R3, R6 ;  /* 0x0000000307067227 */ /* 0x000fc800078e0006 */
[----:B------:R-:W-:Y:S02]  /*0410*/  IMAD.MOV R0, RZ, RZ, -R0 ;  /* 0x000000ffff007224 */ /* 0x000fe400078e0a00 */
        /* <DEDUP_REMOVED lines=8> */
[----:B------:R-:W-:-:S07]  /*04a0*/  ISETP.GE.AND P2, PT, R0, RZ, PT ;  /* 0x000000ff0000720c */ /* 0x000fce0003f46270 */
[----:B------:R-:W-:Y:S01]  /*04b0*/  @P0 VIADD R6, R6, 0x1 ;  /* 0x0000000106060836 */ /* 0x000fe20000000000 */
[----:B------:R-:W-:-:S05]  /*04c0*/  PLOP3.LUT P0, PT, PT, PT, UP0, 0x80, 0x0 ;  /* 0x000000000000781c */ /* 0x000fca0003f0f008 */
[----:B------:R-:W-:Y:S01]  /*04d0*/  @!P2 IMAD.MOV R6, RZ, RZ, -R6 ;  /* 0x000000ffff06a224 */ /* 0x000fe200078e0a06 */
[----:B------:R-:W-:-:S05]  /*04e0*/  @!P1 LOP3.LUT R6, RZ, R8, RZ, 0x33, !PT ;  /* 0x00000008ff069212 */ /* 0x000fca00078e33ff */
[----:B------:R-:W-:Y:S02]  /*04f0*/  IMAD.MOV R3, RZ, RZ, -R6 ;  /* 0x000000ffff037224 */ /* 0x000fe400078e0a06 */
[----:B------:R-:W-:Y:S02]  /*0500*/  IMAD.SHL.U32 R18, R6, 0x40, RZ ;  /* 0x0000004006127824 */ /* 0x000fe400078e00ff */
[----:B------:R-:W-:-:S04]  /*0510*/  IMAD R3, R8, R3, R15 ;  /* 0x0000000308037224 */ /* 0x000fc800078e020f */
[----:B------:R-:W-:-:S04]  /*0520*/  IMAD.IADD R3, R2, 0x1, R3 ;  /* 0x0000000102037824 */ /* 0x000fc800078e0203 */
[----:B------:R-:W-:Y:S02]  /*0530*/  IMAD R19, R3, 0x100, R16 ;  /* 0x0000010003137824 */ /* 0x000fe400078e0210 */
[----:B------:R-:W-:Y:S01]  /*0540*/  IMAD.U32 R3, RZ, RZ, UR7 ;  /* 0x00000007ff037e24 */ /* 0x000fe2000f8e00ff */
[----:B------:R-:W-:Y:S01]  /*0550*/  ULDC.64 UR6, c[0x0][0x208] ;  /* 0x0000820000067ab9 */ /* 0x000fe20000000a00 */
[C---:B------:R-:W-:Y:S01]  /*0560*/  VIADD R22, R19.reuse, 0x40 ;  /* 0x0000004013167836 */ /* 0x040fe20000000000 */
[----:B------:R0:W-:Y:S01]  /*0570*/  STL [R1+0x694], R19 ;  /* 0x0006941301007387 */ /* 0x0001e20000100800 */
[C---:B------:R-:W-:Y:S02]  /*0580*/  VIADD R23, R19.reuse, 0x80 ;  /* 0x0000008013177836 */ /* 0x040fe40000000000 */
[----:B------:R-:W-:Y:S01]  /*0590*/  VIADD R15, R19, 0xc0 ;  /* 0x000000c0130f7836 */ /* 0x000fe20000000000 */
[----:B------:R0:W-:Y:S04]  /*05a0*/  STL [R1+0x5d8], R18 ;  /* 0x0005d81201007387 */ /* 0x0001e80000100800 */
[----:B------:R0:W-:Y:S04]  /*05b0*/  STL [R1+0x6b0], R22 ;  /* 0x0006b01601007387 */ /* 0x0001e80000100800 */
[----:B------:R0:W-:Y:S04]  /*05c0*/  STL [R1+0x6ac], R23 ;  /* 0x0006ac1701007387 */ /* 0x0001e80000100800 */
[----:B------:R0:W-:Y:S01]  /*05d0*/  STL [R1+0x6a8], R15 ;  /* 0x0006a80f01007387 */ /* 0x0001e20000100800 */
[----:B------:R-:W-:Y:S05]  /*05e0*/  @P0 BRA `(.L_x_0) ;  /* 0x00000010000c0947 */ /* 0x000fea0003800000 */
[----:B------:R-:W-:Y:S01]  /*05f0*/  IMAD.SHL.U32 R0, R14, 0x10, RZ ;  /* 0x000000100e007824 */ /* 0x000fe200078e00ff */
[----:B------:R1:W-:Y:S04]  /*0600*/  STL [R1+0x90], RZ ;  /* 0x000090ff01007387 */ /* 0x0003e80000100800 */
[----:B------:R1:W-:Y:S04]  /*0610*/  STL [R1+0xab4], R0 ;  /* 0x000ab40001007387 */ /* 0x0003e80000100800 */
[----:B------:R1:W-:Y:S04]  /*0620*/  STL [R1+0x94], RZ ;  /* 0x000094ff01007387 */ /* 0x0003e80000100800 */
        /* <DEDUP_REMOVED lines=253> */
[----:B------:R1:W-:Y:S01]  /*1600*/  STL [R1+0x6c], RZ ;  /* 0x00006cff01007387 */ /* 0x0003e20000100800 */
[----:B------:R-:W-:Y:S05]  /*1610*/  BRA `(.L_x_1) ;  /* 0x0000014800ac7947 */ /* 0x000fea0003800000 */
.L_x_0:
[----:B------:R-:W-:Y:S01]  /*1620*/  IABS R13, R4 ;  /* 0x00000004000d7213 */ /* 0x000fe20000000000 */
[----:B------:R1:W-:Y:S01]  /*1630*/  STL [R1+0xab8], R3 ;  /* 0x000ab80301007387 */ /* 0x0003e20000100800 */
[----:B------:R-:W-:Y:S01]  /*1640*/  IABS R0, R5 ;  /* 0x0000000500007213 */ /* 0x000fe20000000000 */
[----:B------:R-:W-:Y:S01]  /*1650*/  ULDC UR61, c[0x0][0x240] ;  /* 0x00009000003d7ab9 */ /* 0x000fe20000000800 */
[----:B------:R-:W2:Y:S01]  /*1660*/  I2F.RP R8, R13 ;  /* 0x0000000d00087306 */ /* 0x000ea20000209400 */
[----:B------:R-:W-:Y:S01]  /*1670*/  IABS R12, R15 ;  /* 0x0000000f000c7213 */ /* 0x000fe20000000000 */
[----:B------:R3:W-:Y:S01]  /*1680*/  STL [R1+0xad4], R5 ;  /* 0x000ad40501007387 */ /* 0x0007e20000100800 */
[----:B------:R-:W-:Y:S01]  /*1690*/  IABS R16, R23 ;  /* 0x0000001700107213 */ /* 0x000fe20000000000 */
[----:B------:R-:W-:Y:S01]  /*16a0*/  ULDC.64 UR8, c[0x0][0x218] ;  /* 0x0000860000087ab9 */ /* 0x000fe20000000a00 */
[----:B------:R-:W-:Y:S02]  /*16b0*/  IABS R20, R22 ;  /* 0x0000001600147213 */ /* 0x000fe40000000000 */
[----:B------:R-:W-:Y:S01]  /*16c0*/  IABS R14, R19 ;  /* 0x00000013000e7213 */ /* 0x000fe20000000000 */
[----:B------:R-:W4:Y:S01]  /*16d0*/  I2F.RP R2, R0 ;  /* 0x0000000000027306 */ /* 0x000f220000209400 */
[----:B------:R-:W-:-:S07]  /*16e0*/  ISETP.GE.AND P4, PT, R15, RZ, PT ;  /* 0x000000ff0f00720c */ /* 0x000fce0003f86270 */
[----:B--2---:R-:W2:Y:S08]  /*16f0*/  MUFU.RCP R8, R8 ;  /* 0x0000000800087308 */ /* 0x004eb00000001000 */
[----:B----4-:R-:W4:Y:S01]  /*1700*/  MUFU.RCP R2, R2 ;  /* 0x0000000200027308 */ /* 0x010f220000001000 */
[----:B--2---:R-:W-:-:S07]  /*1710*/  VIADD R10, R8, 0xffffffe ;  /* 0x0ffffffe080a7836 */ /* 0x004fce0000000000 */
[----:B------:R-:W2:Y:S01]  /*1720*/  F2I.FTZ.U32.TRUNC.NTZ R7, R10 ;  /* 0x0000000a00077305 */ /* 0x000ea2000021f000 */
[----:B----4-:R-:W-:Y:S02]  /*1730*/  VIADD R8, R2, 0xffffffe ;  /* 0x0ffffffe02087836 */ /* 0x010fe40000000000 */
[----:B--2---:R-:W-:-:S04]  /*1740*/  IMAD.MOV R6, RZ, RZ, -R7 ;  /* 0x000000ffff067224 */ /* 0x004fc800078e0a07 */
[----:B------:R-:W-:Y:S02]  /*1750*/  IMAD R9, R6, R13, RZ ;  /* 0x0000000d06097224 */ /* 0x000fe400078e02ff */
[----:B------:R-:W-:-:S04]  /*1760*/  IMAD.MOV.U32 R6, RZ, RZ, RZ ;  /* 0x000000ffff067224 */ /* 0x000fc800078e00ff */
[----:B------:R-:W-:Y:S02]  /*1770*/  IMAD.HI.U32 R9, R7, R9, R6 ;  /* 0x0000000907097227 */ /* 0x000fe400078e0006 */
[----:B------:R2:W4:Y:S04]  /*1780*/  F2I.FTZ.U32.TRUNC.NTZ R7, R8 ;  /* 0x0000000800077305 */ /* 0x000528000021f000 */
[----:B------:R-:W-:-:S04]  /*1790*/  IMAD.HI.U32 R6, R9, R12, RZ ;  /* 0x0000000c09067227 */ /* 0x000fc800078e00ff */
[----:B------:R-:W-:Y:S02]  /*17a0*/  IMAD.MOV R6, RZ, RZ, -R6 ;  /* 0x000000ffff067224 */ /* 0x000fe400078e0a06 */
[----:B------:R-:W-:-:S04]  /*17b0*/  IMAD.HI.U32 R2, R9, R16, RZ ;  /* 0x0000001009027227 */ /* 0x000fc800078e00ff */
[----:B------:R-:W-:Y:S02]  /*17c0*/  IMAD R21, R13, R6, R12 ;  /* 0x000000060d157224 */ /* 0x000fe400078e020c */
[----:B------:R-:W-:-:S03]  /*17d0*/  IMAD.HI.U32 R6, R9, R20, RZ ;  /* 0x0000001409067227 */ /* 0x000fc600078e00ff */
[----:B------:R-:W-:Y:S01]  /*17e0*/  ISETP.GT.U32.AND P0, PT, R13, R21, PT ;  /* 0x000000150d00720c */ /* 0x000fe20003f04070 */
[----:B------:R-:W-:-:S04]  /*17f0*/  IMAD.HI.U32 R9, R9, R14, RZ ;  /* 0x0000000e09097227 */ /* 0x000fc800078e00ff */
[----:B------:R-:W-:Y:S02]  /*1800*/  IMAD.MOV R2, RZ, RZ, -R2 ;  /* 0x000000ffff027224 */ /* 0x000fe400078e0a02 */
[----:B------:R-:W-:Y:S02]  /*1810*/  IMAD.MOV R9, RZ, RZ, -R9 ;  /* 0x000000ffff097224 */ /* 0x000fe400078e0a09 */
[----:B------:R-:W-:Y:S01]  /*1820*/  IMAD R16, R13, R2, R16 ;  /* 0x000000020d107224 */ /* 0x000fe200078e0210 */
[----:B------:R-:W-:Y:S01]  /*1830*/  LEA.HI R2, R17, R18, RZ, 0x1b ;  /* 0x0000001211027211 */ /* 0x000fe200078fd8ff */
[C---:B------:R-:W-:Y:S02]  /*1840*/  IMAD R14, R13.reuse, R9, R14 ;  /* 0x000000090d0e7224 */ /* 0x040fe400078e020e */
[----:B--2---:R-:W-:Y:S01]  /*1850*/  IMAD.MOV R8, RZ, RZ, -R6 ;  /* 0x000000ffff087224 */ /* 0x004fe200078e0a06 */
[----:B------:R-:W-:Y:S01]  /*1860*/  ISETP.GT.U32.AND P6, PT, R13, R16, PT ;  /* 0x000000100d00720c */ /* 0x000fe20003fc4070 */
[----:B------:R-:W-:Y:S01]  /*1870*/  @!P0 IMAD.IADD R21, R21, 0x1, -R13 ;  /* 0x0000000115158824 */ /* 0x000fe200078e0a0d */
[C---:B------:R-:W-:Y:S01]  /*1880*/  ISETP.GT.U32.AND P1, PT, R13.reuse, R14, PT ;  /* 0x0000000e0d00720c */ /* 0x040fe20003f24070 */
[----:B------:R-:W-:-:S02]  /*1890*/  IMAD R20, R13, R8, R20 ;  /* 0x000000080d147224 */ /* 0x000fc400078e0214 */
[----:B----4-:R-:W-:Y:S01]  /*18a0*/  IMAD.MOV R11, RZ, RZ, -R7 ;  /* 0x000000ffff0b7224 */ /* 0x010fe200078e0a07 */
[C---:B------:R-:W-:Y:S01]  /*18b0*/  ISETP.GT.U32.AND P3, PT, R13.reuse, R21, PT ;  /* 0x000000150d00720c */ /* 0x040fe20003f64070 */
[----:B------:R-:W-:Y:S01]  /*18c0*/  IMAD.MOV.U32 R6, RZ, RZ, RZ ;  /* 0x000000ffff067224 */ /* 0x000fe200078e00ff */
[----:B------:R-:W-:Y:S01]  /*18d0*/  ISETP.GT.U32.AND P0, PT, R13, R20, PT ;  /* 0x000000140d00720c */ /* 0x000fe20003f04070 */
[----:B------:R-:W-:Y:S02]  /*18e0*/  IMAD R11, R11, R0, RZ ;  /* 0x000000000b0b7224 */ /* 0x000fe400078e02ff */
[----:B------:R-:W-:Y:S02]  /*18f0*/  VIADD R8, R2, 0x3c ;  /* 0x0000003c02087836 */ /* 0x000fe40000000000 */
[--C-:B------:R-:W-:Y:S02]  /*1900*/  @!P6 IMAD.IADD R16, R16, 0x1, -R13.reuse ;  /* 0x000000011010e824 */ /* 0x100fe400078e0a0d */
[----:B------:R-:W-:Y:S01]  /*1910*/  @!P1 IMAD.IADD R14, R14, 0x1, -R13 ;  /* 0x000000010e0e9824 */ /* 0x000fe200078e0a0d */
[----:B------:R-:W-:Y:S01]  /*1920*/  ISETP.GE.AND P2, PT, R8, RZ, PT ;  /* 0x000000ff0800720c */ /* 0x000fe20003f46270 */
[----:B------:R-:W-:Y:S01]  /*1930*/  IMAD.HI.U32 R7, R7, R11, R6 ;  /* 0x0000000b07077227 */ /* 0x000fe200078e0006 */
[----:B------:R-:W-:-:S02]  /*1940*/  ISETP.GT.U32.AND P6, PT, R13, R16, PT ;  /* 0x000000100d00720c */ /* 0x000fc40003fc4070 */
[----:B------:R-:W-:Y:S01]  /*1950*/  ISETP.GT.U32.AND P1, PT, R13, R14, PT ;  /* 0x0000000e0d00720c */ /* 0x000fe20003f24070 */
[----:B------:R-:W-:Y:S01]  /*1960*/  VIADD R6, R2, 0x3e ;  /* 0x0000003e02067836 */ /* 0x000fe20000000000 */
[----:B------:R-:W-:Y:S01]  /*1970*/  IABS R8, R8 ;  /* 0x0000000800087213 */ /* 0x000fe20000000000 */
[--C-:B------:R-:W-:Y:S02]  /*1980*/  @!P0 IMAD.IADD R20, R20, 0x1, -R13.reuse ;  /* 0x0000000114148824 */ /* 0x100fe400078e0a0d */
[C---:B------:R-:W-:Y:S01]  /*1990*/  VIADD R9, R2.reuse, 0x3a ;  /* 0x0000003a02097836 */ /* 0x040fe20000000000 */
[----:B------:R-:W-:Y:S01]  /*19a0*/  IABS R10, R6 ;  /* 0x00000006000a7213 */ /* 0x000fe20000000000 */
[--C-:B------:R-:W-:Y:S01]  /*19b0*/  @!P3 IMAD.IADD R21, R21, 0x1, -R13.reuse ;  /* 0x000000011515b824 */ /* 0x100fe200078e0a0d */
[----:B------:R-:W-:Y:S01]  /*19c0*/  ISETP.GT.U32.AND P0, PT, R13, R20, PT ;  /* 0x000000140d00720c */ /* 0x000fe20003f04070 */
[----:B0-----:R-:W-:Y:S01]  /*19d0*/  VIADD R18, R2, 0x38 ;  /* 0x0000003802127836 */ /* 0x001fe20000000000 */
[----:B------:R-:W-:Y:S01]  /*19e0*/  IABS R11, R9 ;  /* 0x00000009000b7213 */ /* 0x000fe20000000000 */
[--C-:B------:R-:W-:Y:S01]  /*19f0*/  @!P6 IMAD.IADD R16, R16, 0x1, -R13.reuse ;  /* 0x000000011010e824 */ /* 0x100fe200078e0a0d */
[----:B------:R-:W-:Y:S01]  /*1a00*/  ISETP.GE.AND P6, PT, R23, RZ, PT ;  /* 0x000000ff1700720c */ /* 0x000fe20003fc6270 */
[----:B------:R-:W-:Y:S01]  /*1a10*/  @!P1 IMAD.IADD R14, R14, 0x1, -R13 ;  /* 0x000000010e0e9824 */ /* 0x000fe200078e0a0d */
[----:B------:R-:W-:Y:S01]  /*1a20*/  ISETP.GE.AND P3, PT, R9, RZ, PT ;  /* 0x000000ff0900720c */ /* 0x000fe20003f66270 */
[----:B------:R-:W-:Y:S01]  /*1a30*/  IMAD.MOV.U32 R9, RZ, RZ, R8 ;  /* 0x000000ffff097224 */ /* 0x000fe200078e0008 */
[----:B------:R-:W-:Y:S01]  /*1a40*/  ISETP.GE.AND P1, PT, R22, RZ, PT ;  /* 0x000000ff1600720c */ /* 0x000fe20003f26270 */
[----:B------:R-:W-:Y:S01]  /*1a50*/  IMAD.HI.U32 R17, R7, R10, RZ ;  /* 0x0000000a07117227 */ /* 0x000fe200078e00ff */
[----:B------:R-:W-:-:S02]  /*1a60*/  ISETP.GE.AND P5, PT, R6, RZ, PT ;  /* 0x000000ff0600720c */ /* 0x000fc40003fa6270 */
[----:B------:R-:W-:Y:S01]  /*1a70*/  IABS R12, R18 ;  /* 0x00000012000c7213 */ /* 0x000fe20000000000 */
[----:B------:R-:W-:-:S04]  /*1a80*/  IMAD.HI.U32 R6, R7, R11, RZ ;  /* 0x0000000b07067227 */ /* 0x000fc800078e00ff */
[----:B------:R-:W-:Y:S01]  /*1a90*/  @!P4 IMAD.MOV R21, RZ, RZ, -R21 ;  /* 0x000000ffff15c224 */ /* 0x000fe200078e0a15 */
[----:B------:R-:W-:Y:S01]  /*1aa0*/  ISETP.GE.AND P4, PT, R19, RZ, PT ;  /* 0x000000ff1300720c */ /* 0x000fe20003f86270 */
[----:B------:R-:W-:-:S04]  /*1ab0*/  IMAD.HI.U32 R8, R7, R9, RZ ;  /* 0x0000000907087227 */ /* 0x000fc800078e00ff */
[----:B------:R-:W-:Y:S02]  /*1ac0*/  IMAD.MOV R17, RZ, RZ, -R17 ;  /* 0x000000ffff117224 */ /* 0x000fe400078e0a11 */
[----:B------:R-:W-:Y:S02]  /*1ad0*/  IMAD.MOV R6, RZ, RZ, -R6 ;  /* 0x000000ffff067224 */ /* 0x000fe400078e0a06 */
[----:B------:R-:W-:Y:S02]  /*1ae0*/  IMAD.MOV R8, RZ, RZ, -R8 ;  /* 0x000000ffff087224 */ /* 0x000fe400078e0a08 */
[----:B------:R-:W-:Y:S01]  /*1af0*/  @!P0 IMAD.IADD R20, R20, 0x1, -R13 ;  /* 0x0000000114148824 */ /* 0x000fe200078e0a0d */
[----:B------:R-:W-:Y:S01]  /*1b00*/  ISETP.GE.AND P0, PT, R18, RZ, PT ;  /* 0x000000ff1200720c */ /* 0x000fe20003f06270 */
[C---:B------:R-:W-:Y:S02]  /*1b10*/  IMAD R10, R0.reuse, R17, R10 ;  /* 0x00000011000a7224 */ /* 0x040fe400078e020a */
[----:B------:R-:W-:Y:S01]  /*1b20*/  IMAD R11, R0, R6, R11 ;  /* 0x00000006000b7224 */ /* 0x000fe200078e020b */
[----:B------:R-:W-:Y:S01]  /*1b30*/  LOP3.LUT R6, RZ, R4, RZ, 0x33, !PT ;  /* 0x00000004ff067212 */ /* 0x000fe200078e33ff */
[----:B------:R-:W-:Y:S01]  /*1b40*/  @!P6 IMAD.MOV R16, RZ, RZ, -R16 ;  /* 0x000000ffff10e224 */ /* 0x000fe200078e0a10 */
[----:B------:R-:W-:Y:S01]  /*1b50*/  ISETP.NE.AND P6, PT, R4, RZ, PT ;  /* 0x000000ff0400720c */ /* 0x000fe20003fc5270 */
[----:B------:R-:W-:-:S02]  /*1b60*/  IMAD R9, R0, R8, R9 ;  /* 0x0000000800097224 */ /* 0x000fc400078e0209 */
[----:B------:R-:W-:Y:S01]  /*1b70*/  @!P1 IMAD.MOV R20, RZ, RZ, -R20 ;  /* 0x000000ffff149224 */ /* 0x000fe200078e0a14 */
[----:B------:R-:W-:Y:S01]  /*1b80*/  ISETP.GT.U32.AND P1, PT, R0, R10, PT ;  /* 0x0000000a0000720c */ /* 0x000fe20003f24070 */
[----:B------:R-:W-:Y:S01]  /*1b90*/  @!P4 IMAD.MOV R14, RZ, RZ, -R14 ;  /* 0x000000ffff0ec224 */ /* 0x000fe200078e0a0e */
[----:B-1----:R-:W-:Y:S01]  /*1ba0*/  SEL R3, R6, R21, !P6 ;  /* 0x0000001506037207 */ /* 0x002fe20007000000 */
[----:B------:R-:W-:Y:S01]  /*1bb0*/  IMAD.HI.U32 R15, R7, R12, RZ ;  /* 0x0000000c070f7227 */ /* 0x000fe200078e00ff */
[----:B------:R-:W-:Y:S02]  /*1bc0*/  ISETP.GT.U32.AND P4, PT, R0, R9, PT ;  /* 0x000000090000720c */ /* 0x000fe40003f84070 */
[C---:B------:R-:W-:Y:S01]  /*1bd0*/  SEL R16, R6.reuse, R16, !P6 ;  /* 0x0000001006107207 */ /* 0x040fe20007000000 */
[----:B------:R0:W-:Y:S01]  /*1be0*/  STL [R1+0x4c], R3 ;  /* 0x00004c0301007387 */ /* 0x0001e20000100800 */
[----:B---3--:R-:W-:Y:S01]  /*1bf0*/  SEL R5, R6, R20, !P6 ;  /* 0x0000001406057207 */ /* 0x008fe20007000000 */
[----:B------:R-:W-:-:S02]  /*1c00*/  IMAD.MOV R15, RZ, RZ, -R15 ;  /* 0x000000ffff0f7224 */ /* 0x000fc400078e0a0f */
[C---:B------:R-:W-:Y:S01]  /*1c10*/  VIADD R8, R2.reuse, 0x36 ;  /* 0x0000003602087836 */ /* 0x040fe20000000000 */
[----:B------:R1:W-:Y:S01]  /*1c20*/  STL [R1+0x50], R16 ;  /* 0x0000501001007387 */ /* 0x0003e20000100800 */
[----:B------:R-:W-:Y:S02]  /*1c30*/  VIADD R19, R2, 0x34 ;  /* 0x0000003402137836 */ /* 0x000fe40000000000 */
[----:B------:R-:W-:Y:S01]  /*1c40*/  @!P1 IMAD.IADD R10, R10, 0x1, -R0 ;  /* 0x000000010a0a9824 */ /* 0x000fe200078e0a00 */
[----:B------:R-:W-:Y:S01]  /*1c50*/  IABS R13, R8 ;  /* 0x00000008000d7213 */ /* 0x000fe20000000000 */
[----:B------:R-:W-:Y:S01]  /*1c60*/  IMAD R12, R0, R15, R12 ;  /* 0x0000000f000c7224 */ /* 0x000fe200078e020c */
[----:B0-----:R-:W-:Y:S01]  /*1c70*/  SEL R3, R6, R14, !P6 ;  /* 0x0000000e06037207 */ /* 0x001fe20007000000 */
[----:B------:R-:W-:Y:S01]  /*1c80*/  VIADD R15, R2, 0x32 ;  /* 0x00000032020f7836 */ /* 0x000fe20000000000 */
[C---:B------:R-:W-:Y:S01]  /*1c90*/  ISETP.GT.U32.AND P6, PT, R0.reuse, R11, PT ;  /* 0x0000000b0000720c */ /* 0x040fe20003fc4070 */
[----:B------:R-:W-:Y:S01]  /*1ca0*/  @!P4 IMAD.IADD R9, R9, 0x1, -R0 ;  /* 0x000000010909c824 */ /* 0x000fe200078e0a00 */
[----:B------:R-:W-:Y:S01]  /*1cb0*/  IABS R17, R19 ;  /* 0x0000001300117213 */ /* 0x000fe20000000000 */
[C---:B------:R-:W-:Y:S01]  /*1cc0*/  IMAD.HI.U32 R4, R7.reuse, R13, RZ ;  /* 0x0000000d07047227 */ /* 0x040fe200078e00ff */
[----:B------:R-:W-:Y:S01]  /*1cd0*/  ISETP.GT.U32.AND P1, PT, R0, R10, PT ;  /* 0x0000000a0000720c */ /* 0x000fe20003f24070 */
[----:B------:R-:W-:Y:S01]  /*1ce0*/  STL [R1+0xac8], R3 ;  /* 0x000ac80301007387 */ /* 0x000fe20000100800 */
[----:B------:R-:W-:Y:S01]  /*1cf0*/  IABS R18, R15 ;  /* 0x0000000f00127213 */ /* 0x000fe20000000000 */
[----:B------:R-:W-:-:S02]  /*1d00*/  IMAD.HI.U32 R14, R7, R17, RZ ;  /* 0x00000011070e7227 */ /* 0x000fc400078e00ff */
[----:B------:R0:W-:Y:S02]  /*1d10*/  STL [R1+0x54], R5 ;  /* 0x0000540501007387 */ /* 0x0001e40000100800 */
[----:B------:R-:W-:Y:S02]  /*1d20*/  IMAD.MOV R4, RZ, RZ, -R4 ;  /* 0x000000ffff047224 */ /* 0x000fe400078e0a04 */
[----:B------:R-:W-:Y:S01]  /*1d30*/  @!P6 IMAD.IADD R11, R11, 0x1, -R0 ;  /* 0x000000010b0be824 */ /* 0x000fe200078e0a00 */
[----:B------:R-:W-:Y:S01]  /*1d40*/  ISETP.GT.U32.AND P6, PT, R0, R9, PT ;  /* 0x000000090000720c */ /* 0x000fe20003fc4070 */
[----:B------:R-:W-:-:S03]  /*1d50*/  IMAD.HI.U32 R6, R7, R18, RZ ;  /* 0x0000001207067227 */ /* 0x000fc600078e00ff */
[C---:B------:R-:W-:Y:S01]  /*1d60*/  ISETP.GT.U32.AND P4, PT, R0.reuse, R11, PT ;  /* 0x0000000b0000720c */ /* 0x040fe20003f84070 */
[----:B------:R-:W-:Y:S02]  /*1d70*/  IMAD.MOV R14, RZ, RZ, -R14 ;  /* 0x000000ffff0e7224 */ /* 0x000fe400078e0a0e */
[C---:B------:R-:W-:Y:S02]  /*1d80*/  IMAD R13, R0.reuse, R4, R13 ;  /* 0x00000004000d7224 */ /* 0x040fe400078e020d */
[----:B------:R-:W-:Y:S02]  /*1d90*/  IMAD.MOV R6, RZ, RZ, -R6 ;  /* 0x000000ffff067224 */ /* 0x000fe400078e0a06 */
[----:B------:R-:W-:Y:S02]  /*1da0*/  IMAD R17, R0, R14, R17 ;  /* 0x0000000e00117224 */ /* 0x000fe400078e0211 */
[----:B------:R-:W-:Y:S01]  /*1db0*/  @!P1 IMAD.IADD R10, R10, 0x1, -R0 ;  /* 0x000000010a0a9824 */ /* 0x000fe200078e0a00 */
[C---:B------:R-:W-:Y:S01]  /*1dc0*/  ISETP.GT.U32.AND P1, PT, R0.reuse, R12, PT ;  /* 0x0000000c0000720c */ /* 0x040fe20003f24070 */
[----:B------:R-:W-:-:S02]  /*1dd0*/  IMAD R18, R0, R6, R18 ;  /* 0x0000000600127224 */ /* 0x000fc400078e0212 */
[----:B------:R-:W-:Y:S01]  /*1de0*/  @!P5 IMAD.MOV R10, RZ, RZ, -R10 ;  /* 0x000000ffff0ad224 */ /* 0x000fe200078e0a0a */
[C---:B------:R-:W-:Y:S01]  /*1df0*/  ISETP.GT.U32.AND P5, PT, R0.reuse, R13, PT ;  /* 0x0000000d0000720c */ /* 0x040fe20003fa4070 */
[--C-:B------:R-:W-:Y:S01]  /*1e00*/  @!P6 IMAD.IADD R9, R9, 0x1, -R0.reuse ;  /* 0x000000010909e824 */ /* 0x100fe200078e0a00 */
[----:B------:R-:W-:Y:S01]  /*1e10*/  ISETP.GT.U32.AND P6, PT, R0, R17, PT ;  /* 0x000000110000720c */ /* 0x000fe20003fc4070 */
[----:B------:R-:W-:Y:S01]  /*1e20*/  VIADD R4, R2, 0x30 ;  /* 0x0000003002047836 */ /* 0x000fe20000000000 */
[----:B------:R-:W-:Y:S01]  /*1e30*/  STL [R1+0xad8], R10 ;  /* 0x000ad80a01007387 */ /* 0x000fe20000100800 */
[--C-:B------:R-:W-:Y:S01]  /*1e40*/  @!P4 IMAD.IADD R11, R11, 0x1, -R0.reuse ;  /* 0x000000010b0bc824 */ /* 0x100fe200078e0a00 */
[----:B------:R-:W-:Y:S01]  /*1e50*/  ISETP.GT.U32.AND P4, PT, R0, R18, PT ;  /* 0x000000120000720c */ /* 0x000fe20003f84070 */
[----:B------:R-:W-:Y:S01]  /*1e60*/  VIADD R20, R2, 0x2e ;  /* 0x0000002e02147836 */ /* 0x000fe20000000000 */
[----:B------:R-:W-:Y:S01]  /*1e70*/  IABS R14, R4 ;  /* 0x00000004000e7213 */ /* 0x000fe20000000000 */
[----:B------:R-:W-:Y:S01]  /*1e80*/  @!P1 IMAD.IADD R12, R12, 0x1, -R0 ;  /* 0x000000010c0c9824 */ /* 0x000fe200078e0a00 */
[----:B------:R-:W-:Y:S01]  /*1e90*/  ISETP.GE.AND P1, PT, R8, RZ, PT ;  /* 0x000000ff0800720c */ /* 0x000fe20003f26270 */
[----:B------:R-:W-:Y:S01]  /*1ea0*/  VIADD R6, R2, 0x2c ;  /* 0x0000002c02067836 */ /* 0x000fe20000000000 */
[----:B------:R-:W-:Y:S01]  /*1eb0*/  IABS R24, R20 ;  /* 0x0000001400187213 */ /* 0x000fe20000000000 */
[----:B------:R-:W-:-:S03]  /*1ec0*/  IMAD.HI.U32 R22, R7, R14, RZ ;  /* 0x0000000e07167227 */ /* 0x000fc600078e00ff */
[----:B-1----:R-:W-:Y:S01]  /*1ed0*/  IABS R16, R6 ;  /* 0x0000000600107213 */ /* 0x002fe20000000000 */
[--C-:B------:R-:W-:Y:S01]  /*1ee0*/  @!P5 IMAD.IADD R13, R13, 0x1, -R0.reuse ;  /* 0x000000010d0dd824 */ /* 0x100fe200078e0a00 */
[C---:B------:R-:W-:Y:S01]  /*1ef0*/  ISETP.GT.U32.AND P5, PT, R0.reuse, R12, PT ;  /* 0x0000000c0000720c */ /* 0x040fe20003fa4070 */
[----:B------:R-:W-:Y:S02]  /*1f00*/  @!P6 IMAD.IADD R17, R17, 0x1, -R0 ;  /* 0x000000011111e824 */ /* 0x000fe400078e0a00 */
[----:B------:R-:W-:Y:S01]  /*1f10*/  IMAD.MOV R22, RZ, RZ, -R22 ;  /* 0x000000ffff167224 */ /* 0x000fe200078e0a16 */
[----:B------:R-:W-:Y:S01]  /*1f20*/  ISETP.GT.U32.AND P6, PT, R0, R13, PT ;  /* 0x0000000d0000720c */ /* 0x000fe20003fc4070 */
[----:B------:R-:W-:Y:S01]  /*1f30*/  @!P4 IMAD.IADD R18, R18, 0x1, -R0 ;  /* 0x000000011212c824 */ /* 0x000fe200078e0a00 */
[----:B------:R-:W-:Y:S01]  /*1f40*/  ISETP.GT.U32.AND P4, PT, R0, R17, PT ;  /* 0x000000110000720c */ /* 0x000fe20003f84070 */
[----:B------:R-:W-:-:S04]  /*1f50*/  IMAD.HI.U32 R21, R7, R24, RZ ;  /* 0x0000001807157227 */ /* 0x000fc800078e00ff */
[----:B------:R-:W-:Y:S02]  /*1f60*/  VIADD R8, R2, 0x2a ;  /* 0x0000002a02087836 */ /* 0x000fe40000000000 */
[C---:B------:R-:W-:Y:S02]  /*1f70*/  IMAD R14, R0.reuse, R22, R14 ;  /* 0x00000016000e7224 */ /* 0x040fe400078e020e */
[----:B------:R-:W-:Y:S01]  /*1f80*/  IMAD.MOV R21, RZ, RZ, -R21 ;  /* 0x000000ffff157224 */ /* 0x000fe200078e0a15 */
[----:B------:R-:W-:Y:S01]  /*1f90*/  IABS R23, R8 ;  /* 0x0000000800177213 */ /* 0x000fe20000000000 */
[----:B------:R-:W-:Y:S01]  /*1fa0*/  @!P2 IMAD.MOV R9, RZ, RZ, -R9 ;  /* 0x000000ffff09a224 */ /* 0x000fe200078e0a09 */
[C---:B------:R-:W-:Y:S01]  /*1fb0*/  ISETP.GT.U32.AND P2, PT, R0.reuse, R18, PT ;  /* 0x000000120000720c */ /* 0x040fe20003f44070 */
[----:B------:R-:W-:Y:S01]  /*1fc0*/  @!P3 IMAD.MOV R11, RZ, RZ, -R11 ;  /* 0x000000ffff0bb224 */ /* 0x000fe200078e0a0b */
[C---:B------:R-:W-:Y:S01]  /*1fd0*/  ISETP.GT.U32.AND P3, PT, R0.reuse, R14, PT ;  /* 0x0000000e0000720c */ /* 0x040fe20003f64070 */
[----:B------:R-:W-:Y:S01]  /*1fe0*/  IMAD R24, R0, R21, R24 ;  /* 0x0000001500187224 */ /* 0x000fe200078e0218 */
[----:B------:R-:W-:Y:S01]  /*1ff0*/  STL [R1+0xadc], R9 ;  /* 0x000adc0901007387 */ /* 0x000fe20000100800 */
[----:B------:R-:W-:-:S03]  /*2000*/  IMAD.HI.U32 R21, R7, R16, RZ ;  /* 0x0000001007157227 */ /* 0x000fc600078e00ff */
[----:B------:R-:W-:Y:S01]  /*2010*/  STL [R1+0xae0], R11 ;  /* 0x000ae00b01007387 */ /* 0x000fe20000100800 */
[----:B------:R-:W-:Y:S01]  /*2020*/  @!P5 IMAD.IADD R12, R12, 0x1, -R0 ;  /* 0x000000010c0cd824 */ /* 0x000fe200078e0a00 */
[----:B------:R-:W-:Y:S01]  /*2030*/  ISETP.GE.AND P5, PT, R19, RZ, PT ;  /* 0x000000ff1300720c */ /* 0x000fe20003fa6270 */
[----:B------:R-:W-:-:S04]  /*2040*/  IMAD.HI.U32 R19, R7, R23, RZ ;  /* 0x0000001707137227 */ /* 0x000fc800078e00ff */
[----:B------:R-:W-:Y:S02]  /*2050*/  IMAD.MOV R21, RZ, RZ, -R21 ;  /* 0x000000ffff157224 */ /* 0x000fe400078e0a15 */
[--C-:B------:R-:W-:Y:S01]  /*2060*/  @!P4 IMAD.IADD R17, R17, 0x1, -R0.reuse ;  /* 0x000000011111c824 */ /* 0x100fe200078e0a00 */
[----:B------:R-:W-:Y:S01]  /*2070*/  ISETP.GE.AND P4, PT, R15, RZ, PT ;  /* 0x000000ff0f00720c */ /* 0x000fe20003f86270 */
[----:B------:R-:W-:Y:S02]  /*2080*/  VIADD R15, R2, 0x28 ;  /* 0x00000028020f7836 */ /* 0x000fe40000000000 */
[----:B------:R-:W-:Y:S02]  /*2090*/  IMAD.MOV R19, RZ, RZ, -R19 ;  /* 0x000000ffff137224 */ /* 0x000fe400078e0a13 */
[----:B------:R-:W-:Y:S01]  /*20a0*/  @!P6 IMAD.IADD R13, R13, 0x1, -R0 ;  /* 0x000000010d0de824 */ /* 0x000fe200078e0a00 */
[C---:B------:R-:W-:Y:S01]  /*20b0*/  ISETP.GT.U32.AND P6, PT, R0.reuse, R24, PT ;  /* 0x000000180000720c */ /* 0x040fe20003fc4070 */
[C---:B------:R-:W-:Y:S01]  /*20c0*/  IMAD R16, R0.reuse, R21, R16 ;  /* 0x0000001500107224 */ /* 0x040fe200078e0210 */
[----:B------:R-:W-:Y:S01]  /*20d0*/  IABS R26, R15 ;  /* 0x0000000f001a7213 */ /* 0x000fe20000000000 */
[----:B------:R-:W-:-:S02]  /*20e0*/  IMAD R23, R0, R19, R23 ;  /* 0x0000001300177224 */ /* 0x000fc400078e0217 */
[----:B------:R-:W-:Y:S02]  /*20f0*/  IMAD.MOV.U32 R25, RZ, RZ, R17 ;  /* 0x000000ffff197224 */ /* 0x000fe400078e0011 */
[--C-:B------:R-:W-:Y:S01]  /*2100*/  @!P2 IMAD.IADD R18, R18, 0x1, -R0.reuse ;  /* 0x000000011212a824 */ /* 0x100fe200078e0a00 */
[----:B------:R-:W-:Y:S01]  /*2110*/  ISETP.GT.U32.AND P2, PT, R0, R16, PT ;  /* 0x000000100000720c */ /* 0x000fe20003f44070 */
[----:B------:R-:W-:Y:S01]  /*2120*/  @!P3 IMAD.IADD R14, R14, 0x1, -R0 ;  /* 0x000000010e0eb824 */ /* 0x000fe200078e0a00 */
[----:B------:R-:W-:Y:S01]  /*2130*/  ISETP.GE.AND P3, PT, R4, RZ, PT ;  /* 0x000000ff0400720c */ /* 0x000fe20003f66270 */
[----:B------:R-:W-:Y:S02]  /*2140*/  VIADD R4, R2, 0x26 ;  /* 0x0000002602047836 */ /* 0x000fe40000000000 */
[----:B------:R-:W-:Y:S01]  /*2150*/  @!P5 IMAD.MOV R25, RZ, RZ, -R25 ;  /* 0x000000ffff19d224 */ /* 0x000fe200078e0a19 */
[----:B------:R-:W-:Y:S01]  /*2160*/  ISETP.GT.U32.AND P5, PT, R0, R23, PT ;  /* 0x000000170000720c */ /* 0x000fe20003fa4070 */
[----:B------:R-:W-:Y:S01]  /*2170*/  IMAD.HI.U32 R17, R7, R26, RZ ;  /* 0x0000001a07117227 */ /* 0x000fe200078e00ff */
[----:B------:R-:W-:-:S03]  /*2180*/  IABS R22, R4 ;  /* 0x0000000400167213 */ /* 0x000fc60000000000 */
[----:B0-----:R-:W-:Y:S02]  /*2190*/  IMAD.MOV.U32 R5, RZ, RZ, R18 ;  /* 0x000000ffff057224 */ /* 0x001fe400078e0012 */
[----:B------:R-:W-:Y:S02]  /*21a0*/  IMAD.MOV R17, RZ, RZ, -R17 ;  /* 0x000000ffff117224 */ /* 0x000fe400078e0a11 */
[----:B------:R-:W-:Y:S01]  /*21b0*/  @!P6 IMAD.IADD R24, R24, 0x1, -R0 ;  /* 0x000000011818e824 */ /* 0x000fe200078e0a00 */
[----:B------:R-:W-:Y:S01]  /*21c0*/  ISETP.GE.AND P6, PT, R20, RZ, PT ;  /* 0x000000ff1400720c */ /* 0x000fe20003fc6270 */
[----:B------:R-:W-:Y:S01]  /*21d0*/  @!P4 IMAD.MOV R5, RZ, RZ, -R5 ;  /* 0x000000ffff05c224 */ /* 0x000fe200078e0a05 */
[----:B------:R-:W-:Y:S01]  /*21e0*/  ISETP.GE.AND P4, PT, R6, RZ, PT ;  /* 0x000000ff0600720c */ /* 0x000fe20003f86270 */
[----:B------:R-:W-:Y:S01]  /*21f0*/  @!P0 IMAD.MOV R12, RZ, RZ, -R12 ;  /* 0x000000ffff0c8224 */ /* 0x000fe200078e0a0c */
[----:B------:R-:W-:Y:S01]  /*2200*/  ISETP.GT.U32.AND P0, PT, R0, R14, PT ;  /* 0x0000000e0000720c */ /* 0x000fe20003f04070 */
[----:B------:R-:W-:-:S03]  /*2210*/  IMAD.HI.U32 R6, R7, R22, RZ ;  /* 0x0000001607067227 */ /* 0x000fc600078e00ff */
[----:B------:R-:W-:Y:S01]  /*2220*/  STL [R1+0xae4], R12 ;  /* 0x000ae40c01007387 */ /* 0x000fe20000100800 */
[----:B------:R-:W-:Y:S02]  /*2230*/  IMAD R26, R0, R17, R26 ;  /* 0x00000011001a7224 */ /* 0x000fe400078e021a */
[----:B------:R-:W-:Y:S01]  /*2240*/  @!P2 IMAD.IADD R16, R16, 0x1, -R0 ;  /* 0x000000011010a824 */ /* 0x000fe200078e0a00 */
[C---:B------:R-:W-:Y:S01]  /*2250*/  ISETP.GT.U32.AND P2, PT, R0.reuse, R24, PT ;  /* 0x000000180000720c */ /* 0x040fe20003f44070 */
[----:B------:R-:W-:Y:S02]  /*2260*/  IMAD.MOV R6, RZ, RZ, -R6 ;  /* 0x000000ffff067224 */ /* 0x000fe400078e0a06 */
[----:B------:R-:W-:Y:S01]  /*2270*/  @!P5 IMAD.IADD R23, R23, 0x1, -R0 ;  /* 0x000000011717d824 */ /* 0x000fe200078e0a00 */
[C---:B------:R-:W-:Y:S01]  /*2280*/  ISETP.GT.U32.AND P5, PT, R0.reuse, R26, PT ;  /* 0x0000001a0000720c */ /* 0x040fe20003fa4070 */
[----:B------:R-:W-:Y:S02]  /*2290*/  IMAD R22, R0, R6, R22 ;  /* 0x0000000600167224 */ /* 0x000fe400078e0216 */
[----:B------:R-:W-:-:S02]  /*22a0*/  VIADD R6, R2, 0x22 ;  /* 0x0000002202067836 */ /* 0x000fc40000000000 */
[----:B------:R-:W-:Y:S02]  /*22b0*/  VIADD R20, R2, 0x24 ;  /* 0x0000002402147836 */ /* 0x000fe40000000000 */
[--C-:B------:R-:W-:Y:S01]  /*22c0*/  @!P0 IMAD.IADD R14, R14, 0x1, -R0.reuse ;  /* 0x000000010e0e8824 */ /* 0x100fe200078e0a00 */
[----:B------:R-:W-:Y:S01]  /*22d0*/  IABS R18, R6 ;  /* 0x0000000600127213 */ /* 0x000fe20000000000 */
[----:B------:R-:W-:Y:S01]  /*22e0*/  @!P1 IMAD.MOV R13, RZ, RZ, -R13 ;  /* 0x000000ffff0d9224 */ /* 0x000fe200078e0a0d */
[----:B------:R-:W-:Y:S01]  /*22f0*/  IABS R17, R20 ;  /* 0x0000001400117213 */ /* 0x000fe20000000000 */
[----:B------:R-:W-:Y:S01]  /*2300*/  @!P2 IMAD.IADD R24, R24, 0x1, -R0 ;  /* 0x000000011818a824 */ /* 0x000fe200078e0a00 */
[----:B------:R-:W-:Y:S01]  /*2310*/  ISETP.GT.U32.AND P1, PT, R0, R16, PT ;  /* 0x000000100000720c */ /* 0x000fe20003f24070 */
[----:B------:R-:W-:Y:S01]  /*2320*/  IMAD.MOV.U32 R3, RZ, RZ, R14 ;  /* 0x000000ffff037224 */ /* 0x000fe200078e000e */
[----:B------:R-:W-:Y:S01]  /*2330*/  ISETP.GE.AND P0, PT, R8, RZ, PT ;  /* 0x000000ff0800720c */ /* 0x000fe20003f06270 */
[----:B------:R-:W-:Y:S01]  /*2340*/  @!P5 IMAD.IADD R26, R26, 0x1, -R0 ;  /* 0x000000011a1ad824 */ /* 0x000fe200078e0a00 */
[----:B------:R-:W-:Y:S01]  /*2350*/  ISETP.GT.U32.AND P5, PT, R0, R23, PT ;  /* 0x000000170000720c */ /* 0x000fe20003fa4070 */
[----:B------:R-:W-:Y:S01]  /*2360*/  IMAD.MOV.U32 R14, RZ, RZ, R18 ;  /* 0x000000ffff0e7224 */ /* 0x000fe200078e0012 */
[----:B------:R-:W-:Y:S01]  /*2370*/  STL [R1+0xae8], R13 ;  /* 0x000ae80d01007387 */ /* 0x000fe20000100800 */
[----:B------:R-:W-:Y:S01]  /*2380*/  IMAD.HI.U32 R18, R7, R17, RZ ;  /* 0x0000001107127227 */ /* 0x000fe200078e00ff */
[----:B------:R-:W-:-:S02]  /*2390*/  ISETP.GE.AND P2, PT, R15, RZ, PT ;  /* 0x000000ff0f00720c */ /* 0x000fc40003f46270 */
[----:B------:R-:W-:Y:S01]  /*23a0*/  STL [R1+0x24], R25 ;  /* 0x0000241901007387 */ /* 0x000fe20000100800 */
[----:B------:R-:W-:Y:S01]  /*23b0*/  @!P6 IMAD.MOV R24, RZ, RZ, -R24 ;  /* 0x000000ffff18e224 */ /* 0x000fe200078e0a18 */
[C---:B------:R-:W-:Y:S01]  /*23c0*/  ISETP.GT.U32.AND P6, PT, R0.reuse, R22, PT ;  /* 0x000000160000720c */ /* 0x040fe20003fc4070 */
[----:B------:R-:W-:Y:S01]  /*23d0*/  IMAD.MOV R18, RZ, RZ, -R18 ;  /* 0x000000ffff127224 */ /* 0x000fe200078e0a12 */
[----:B------:R-:W-:Y:S01]  /*23e0*/  STL [R1+0x2c], R5 ;  /* 0x00002c0501007387 */ /* 0x000fe20000100800 */
[----:B------:R-:W-:Y:S01]  /*23f0*/  @!P3 IMAD.MOV R3, RZ, RZ, -R3 ;  /* 0x000000ffff03b224 */ /* 0x000fe200078e0a03 */
[C---:B------:R-:W-:Y:S01]  /*2400*/  ISETP.GT.U32.AND P3, PT, R0.reuse, R26, PT ;  /* 0x0000001a0000720c */ /* 0x040fe20003f64070 */
[----:B------:R-:W-:Y:S02]  /*2410*/  IMAD R18, R0, R18, R17 ;  /* 0x0000001200127224 */ /* 0x000fe400078e0211 */
[--C-:B------:R-:W-:Y:S01]  /*2420*/  @!P1 IMAD.IADD R16, R16, 0x1, -R0.reuse ;  /* 0x0000000110109824 */ /* 0x100fe200078e0a00 */
[----:B------:R0:W-:Y:S01]  /*2430*/  STL [R1+0x28], R3 ;  /* 0x0000280301007387 */ /* 0x0001e20000100800 */
[----:B------:R-:W-:Y:S01]  /*2440*/  VIADD R8, R2, 0x20 ;  /* 0x0000002002087836 */ /* 0x000fe20000000000 */
[----:B------:R-:W-:Y:S01]  /*2450*/  ISETP.GE.AND P1, PT, R4, RZ, PT ;  /* 0x000000ff0400720c */ /* 0x000fe20003f26270 */
[--C-:B------:R-:W-:Y:S01]  /*2460*/  @!P5 IMAD.IADD R23, R23, 0x1, -R0.reuse ;  /* 0x000000011717d824 */ /* 0x100fe200078e0a00 */
[----:B------:R-:W-:Y:S01]  /*2470*/  ISETP.GT.U32.AND P5, PT, R0, R18, PT ;  /* 0x000000120000720c */ /* 0x000fe20003fa4070 */
[--C-:B------:R-:W-:Y:S01]  /*2480*/  @!P6 IMAD.IADD R22, R22, 0x1, -R0.reuse ;  /* 0x000000011616e824 */ /* 0x100fe200078e0a00 */
[----:B------:R-:W-:Y:S01]  /*2490*/  IABS R15, R8 ;  /* 0x00000008000f7213 */ /* 0x000fe20000000000 */
[----:B------:R-:W-:Y:S01]  /*24a0*/  VIADD R19, R2, 0x1e ;  /* 0x0000001e02137836 */ /* 0x000fe20000000000 */
[----:B------:R-:W-:Y:S01]  /*24b0*/  STL [R1+0xaec], R24 ;  /* 0x000aec1801007387 */ /* 0x000fe20000100800 */
[----:B------:R-:W-:Y:S01]  /*24c0*/  @!P3 IMAD.IADD R26, R26, 0x1, -R0 ;  /* 0x000000011a1ab824 */ /* 0x000fe200078e0a00 */
[----:B------:R-:W-:Y:S01]  /*24d0*/  ISETP.GT.U32.AND P6, PT, R0, R22, PT ;  /* 0x000000160000720c */ /* 0x000fe20003fc4070 */
[----:B0-----:R-:W-:Y:S01]  /*24e0*/  IMAD.MOV.U32 R3, RZ, RZ, R16 ;  /* 0x000000ffff037224 */ /* 0x001fe200078e0010 */
[----:B------:R-:W-:Y:S01]  /*24f0*/  IABS R4, R19 ;  /* 0x0000001300047213 */ /* 0x000fe20000000000 */
[----:B------:R-:W-:Y:S01]  /*2500*/  IMAD.HI.U32 R16, R7, R14, RZ ;  /* 0x0000000e07107227 */ /* 0x000fe200078e00ff */
[----:B------:R-:W-:-:S03]  /*2510*/  ISETP.GE.AND P3, PT, R6, RZ, PT ;  /* 0x000000ff0600720c */ /* 0x000fc60003f66270 */
[----:B------:R-:W-:Y:S02]  /*2520*/  IMAD.MOV R17, RZ, RZ, -R16 ;  /* 0x000000ffff117224 */ /* 0x000fe400078e0a10 */
[----:B------:R-:W-:-:S04]  /*2530*/  IMAD.HI.U32 R16, R7, R15, RZ ;  /* 0x0000000f07107227 */ /* 0x000fc800078e00ff */
[----:B------:R-:W-:Y:S02]  /*2540*/  IMAD.MOV R16, RZ, RZ, -R16 ;  /* 0x000000ffff107224 */ /* 0x000fe400078e0a10 */
[--C-:B------:R-:W-:Y:S01]  /*2550*/  @!P5 IMAD.IADD R18, R18, 0x1, -R0.reuse ;  /* 0x000000011212d824 */ /* 0x100fe200078e0a00 */
[----:B------:R-:W-:Y:S01]  /*2560*/  ISETP.GE.AND P5, PT, R8, RZ, PT ;  /* 0x000000ff0800720c */ /* 0x000fe20003fa6270 */
[----:B------:R-:W-:Y:S02]  /*2570*/  IMAD R8, R0, R16, R15 ;  /* 0x0000001000087224 */ /* 0x000fe400078e020f */
[----:B------:R-:W-:Y:S02]  /*2580*/  @!P6 IMAD.IADD R22, R22, 0x1, -R0 ;  /* 0x000000011616e824 */ /* 0x000fe400078e0a00 */
[C---:B------:R-:W-:Y:S01]  /*2590*/  IMAD R14, R0.reuse, R17, R14 ;  /* 0x00000011000e7224 */ /* 0x040fe200078e020e */
[C---:B------:R-:W-:Y:S01]  /*25a0*/  ISETP.GT.U32.AND P6, PT, R0.reuse, R8, PT ;  /* 0x000000080000720c */ /* 0x040fe20003fc4070 */
[----:B------:R-:W-:Y:S01]  /*25b0*/  @!P2 IMAD.MOV R26, RZ, RZ, -R26 ;  /* 0x000000ffff1aa224 */ /* 0x000fe200078e0a1a */
[----:B------:R-:W-:Y:S01]  /*25c0*/  ISETP.GT.U32.AND P2, PT, R0, R18, PT ;  /* 0x000000120000720c */ /* 0x000fe20003f44070 */
[----:B------:R-:W-:-:S04]  /*25d0*/  IMAD.HI.U32 R6, R7, R4, RZ ;  /* 0x0000000407067227 */ /* 0x000fc800078e00ff */
[----:B------:R-:W-:Y:S01]  /*25e0*/  @!P0 IMAD.MOV R23, RZ, RZ, -R23 ;  /* 0x000000ffff178224 */ /* 0x000fe200078e0a17 */
[----:B------:R-:W-:Y:S01]  /*25f0*/  ISETP.GT.U32.AND P0, PT, R0, R14, PT ;  /* 0x0000000e0000720c */ /* 0x000fe20003f04070 */
[----:B------:R-:W-:Y:S02]  /*2600*/  IMAD.MOV R6, RZ, RZ, -R6 ;  /* 0x000000ffff067224 */ /* 0x000fe400078e0a06 */
[----:B------:R-:W-:Y:S02]  /*2610*/  VIADD R15, R2, 0x1a ;  /* 0x0000001a020f7836 */ /* 0x000fe40000000000 */
[----:B------:R-:W-:Y:S02]  /*2620*/  @!P6 IMAD.IADD R8, R8, 0x1, -R0 ;  /* 0x000000010808e824 */ /* 0x000fe400078e0a00 */
[----:B------:R-:W-:Y:S01]  /*2630*/  IMAD R4, R0, R6, R4 ;  /* 0x0000000600047224 */ /* 0x000fe200078e0204 */
[----:B------:R-:W-:Y:S01]  /*2640*/  IABS R6, R15 ;  /* 0x0000000f00067213 */ /* 0x000fe20000000000 */
[----:B------:R-:W-:Y:S01]  /*2650*/  @!P2 IMAD.IADD R18, R18, 0x1, -R0 ;  /* 0x000000011212a824 */ /* 0x000fe200078e0a00 */
[C---:B------:R-:W-:Y:S01]  /*2660*/  ISETP.GT.U32.AND P6, PT, R0.reuse, R8, PT ;  /* 0x000000080000720c */ /* 0x040fe20003fc4070 */
[----:B------:R-:W-:Y:S01]  /*2670*/  @!P1 IMAD.MOV R22, RZ, RZ, -R22 ;  /* 0x000000ffff169224 */ /* 0x000fe200078e0a16 */
[----:B------:R-:W-:Y:S01]  /*2680*/  ISETP.GT.U32.AND P2, PT, R0, R4, PT ;  /* 0x000000040000720c */ /* 0x000fe20003f44070 */
[----:B------:R-:W-:Y:S01]  /*2690*/  @!P0 IMAD.IADD R14, R14, 0x1, -R0 ;  /* 0x000000010e0e8824 */ /* 0x000fe200078e0a00 */
[----:B------:R-:W-:Y:S01]  /*26a0*/  ISETP.GE.AND P1, PT, R19, RZ, PT ;  /* 0x000000ff1300720c */ /* 0x000fe20003f26270 */
[----:B------:R-:W-:-:S03]  /*26b0*/  IMAD.HI.U32 R19, R7, R6, RZ ;  /* 0x0000000607137227 */ /* 0x000fc600078e00ff */
[----:B------:R-:W-:Y:S01]  /*26c0*/  ISETP.GT.U32.AND P0, PT, R0, R14, PT ;  /* 0x0000000e0000720c */ /* 0x000fe20003f04070 */
[----:B------:R-:W-:Y:S01]  /*26d0*/  @!P4 IMAD.MOV R3, RZ, RZ, -R3 ;  /* 0x000000ffff03c224 */ /* 0x000fe200078e0a03 */
[----:B------:R-:W-:Y:S01]  /*26e0*/  ISETP.GE.AND P4, PT, R20, RZ, PT ;  /* 0x000000ff1400720c */ /* 0x000fe20003f86270 */
[----:B------:R-:W-:Y:S02]  /*26f0*/  IMAD.MOV R19, RZ, RZ, -R19 ;  /* 0x000000ffff137224 */ /* 0x000fe400078e0a13 */
[--C-:B------:R-:W-:Y:S01]  /*2700*/  @!P6 IMAD.IADD R8, R8, 0x1, -R0.reuse ;  /* 0x000000010808e824 */ /* 0x100fe200078e0a00 */
[----:B------:R0:W-:Y:S01]  /*2710*/  STL [R1+0x20], R3 ;  /* 0x0000200301007387 */ /* 0x0001e20000100800 */
[----:B------:R-:W-:Y:S02]  /*2720*/  @!P2 IMAD.IADD R4, R4, 0x1, -R0 ;  /* 0x000000010404a824 */ /* 0x000fe400078e0a00 */
[----:B------:R-:W-:Y:S01]  /*2730*/  IMAD R6, R0, R19, R6 ;  /* 0x0000001300067224 */ /* 0x000fe200078e0206 */
[----:B------:R-:W-:Y:S01]  /*2740*/  STL [R1+0xaf0], R23 ;  /* 0x000af01701007387 */ /* 0x000fe20000100800 */
[----:B------:R-:W-:Y:S01]  /*2750*/  VIADD R25, R2, 0x18 ;  /* 0x0000001802197836 */ /* 0x000fe20000000000 */
[----:B------:R-:W-:Y:S01]  /*2760*/  ISETP.GT.U32.AND P2, PT, R0, R4, PT ;  /* 0x000000040000720c */ /* 0x000fe20003f44070 */
[----:B------:R-:W-:Y:S01]  /*2770*/  @!P0 IMAD.IADD R14, R14, 0x1, -R0 ;  /* 0x000000010e0e8824 */ /* 0x000fe200078e0a00 */
[----:B------:R-:W-:Y:S01]  /*2780*/  STL [R1+0xaf4], R26 ;  /* 0x000af41a01007387 */ /* 0x000fe20000100800 */
[----:B------:R-:W-:Y:S01]  /*2790*/  VIADD R16, R2, 0x1c ;  /* 0x0000001c02107836 */ /* 0x000fe20000000000 */
[----:B------:R-:W-:Y:S01]  /*27a0*/  ISETP.GE.AND P0, PT, R15, RZ, PT ;  /* 0x000000ff0f00720c */ /* 0x000fe20003f06270 */
[----:B0-----:R-:W-:-:S02]  /*27b0*/  IMAD.MOV.U32 R3, RZ, RZ, R8 ;  /* 0x000000ffff037224 */ /* 0x001fc400078e0008 */
[----:B------:R-:W-:Y:S01]  /*27c0*/  IMAD.MOV.U32 R5, RZ, RZ, R14 ;  /* 0x000000ffff057224 */ /* 0x000fe200078e000e */
[----:B------:R-:W-:Y:S01]  /*27d0*/  IABS R17, R16 ;  /* 0x0000001000117213 */ /* 0x000fe20000000000 */
[----:B------:R-:W-:Y:S01]  /*27e0*/  @!P5 IMAD.MOV R3, RZ, RZ, -R3 ;  /* 0x000000ffff03d224 */ /* 0x000fe200078e0a03 */
[----:B------:R-:W-:Y:S01]  /*27f0*/  ISETP.GT.U32.AND P5, PT, R0, R6, PT ;  /* 0x000000060000720c */ /* 0x000fe20003fa4070 */
[----:B------:R-:W-:Y:S01]  /*2800*/  @!P3 IMAD.MOV R5, RZ, RZ, -R5 ;  /* 0x000000ffff05b224 */ /* 0x000fe200078e0a05 */
[----:B------:R-:W-:Y:S01]  /*2810*/  ISETP.GE.AND P3, PT, R25, RZ, PT ;  /* 0x000000ff1900720c */ /* 0x000fe20003f66270 */
[----:B------:R-:W-:Y:S01]  /*2820*/  @!P2 IMAD.IADD R4, R4, 0x1, -R0 ;  /* 0x000000010404a824 */ /* 0x000fe200078e0a00 */
[----:B------:R-:W-:Y:S01]  /*2830*/  IABS R25, R25 ;  /* 0x0000001900197213 */ /* 0x000fe20000000000 */
[----:B------:R-:W-:Y:S01]  /*2840*/  VIADD R21, R2, 0x14 ;  /* 0x0000001402157836 */ /* 0x000fe20000000000 */
[----:B------:R-:W-:Y:S01]  /*2850*/  STL [R1+0x10], R5 ;  /* 0x0000100501007387 */ /* 0x000fe20000100800 */
[----:B------:R-:W-:-:S03]  /*2860*/  IMAD.HI.U32 R20, R7, R17, RZ ;  /* 0x0000001107147227 */ /* 0x000fc600078e00ff */
[----:B------:R0:W-:Y:S01]  /*2870*/  STL [R1+0x18], R3 ;  /* 0x0000180301007387 */ /* 0x0001e20000100800 */
[----:B------:R-:W-:Y:S01]  /*2880*/  IMAD.HI.U32 R27, R7, R25, RZ ;  /* 0x00000019071b7227 */ /* 0x000fe200078e00ff */
[----:B------:R-:W-:-:S03]  /*2890*/  IABS R14, R21 ;  /* 0x00000015000e7213 */ /* 0x000fc60000000000 */
[----:B------:R-:W-:Y:S02]  /*28a0*/  @!P5 IMAD.IADD R6, R6, 0x1, -R0 ;  /* 0x000000010606d824 */ /* 0x000fe400078e0a00 */
[----:B------:R-:W-:Y:S02]  /*28b0*/  IMAD.MOV R20, RZ, RZ, -R20 ;  /* 0x000000ffff147224 */ /* 0x000fe400078e0a14 */
[----:B------:R-:W-:Y:S01]  /*28c0*/  @!P4 IMAD.MOV R18, RZ, RZ, -R18 ;  /* 0x000000ffff12c224 */ /* 0x000fe200078e0a12 */
[----:B------:R-:W-:Y:S01]  /*28d0*/  ISETP.GT.U32.AND P5, PT, R0, R6, PT ;  /* 0x000000060000720c */ /* 0x000fe20003fa4070 */
[----:B0-----:R-:W-:Y:S01]  /*28e0*/  IMAD.MOV.U32 R3, RZ, RZ, R4 ;  /* 0x000000ffff037224 */ /* 0x001fe200078e0004 */
[----:B------:R-:W-:Y:S01]  /*28f0*/  ISETP.GE.AND P4, PT, R16, RZ, PT ;  /* 0x000000ff1000720c */ /* 0x000fe20003f86270 */
[C---:B------:R-:W-:Y:S02]  /*2900*/  IMAD R16, R0.reuse, R20, R17 ;  /* 0x0000001400107224 */ /* 0x040fe400078e0211 */
[----:B------:R-:W-:Y:S01]  /*2910*/  @!P1 IMAD.MOV R3, RZ, RZ, -R3 ;  /* 0x000000ffff039224 */ /* 0x000fe200078e0a03 */
[----:B------:R-:W-:Y:S01]  /*2920*/  ISETP.GE.AND P1, PT, R21, RZ, PT ;  /* 0x000000ff1500720c */ /* 0x000fe20003f26270 */
[----:B------:R-:W-:Y:S01]  /*2930*/  IMAD.MOV R21, RZ, RZ, -R27 ;  /* 0x000000ffff157224 */ /* 0x000fe200078e0a1b */
[----:B------:R-:W-:Y:S01]  /*2940*/  ISETP.GT.U32.AND P6, PT, R0, R16, PT ;  /* 0x000000100000720c */ /* 0x000fe20003fc4070 */
[----:B------:R-:W-:Y:S01]  /*2950*/  VIADD R20, R2, 0x12 ;  /* 0x0000001202147836 */ /* 0x000fe20000000000 */
[----:B------:R0:W-:Y:S01]  /*2960*/  STL [R1+0x14], R3 ;  /* 0x0000140301007387 */ /* 0x0001e20000100800 */
[----:B------:R-:W-:-:S02]  /*2970*/  IMAD R25, R0, R21, R25 ;  /* 0x0000001500197224 */ /* 0x000fc400078e0219 */
[--C-:B------:R-:W-:Y:S01]  /*2980*/  @!P5 IMAD.IADD R6, R6, 0x1, -R0.reuse ;  /* 0x000000010606d824 */ /* 0x100fe200078e0a00 */
[----:B------:R-:W-:Y:S01]  /*2990*/  IABS R17, R20 ;  /* 0x0000001400117213 */ /* 0x000fe20000000000 */
[----:B------:R-:W-:Y:S01]  /*29a0*/  VIADD R19, R2, 0x16 ;  /* 0x0000001602137836 */ /* 0x000fe20000000000 */
[----:B------:R-:W-:Y:S01]  /*29b0*/  ISETP.GT.U32.AND P5, PT, R0, R25, PT ;  /* 0x000000190000720c */ /* 0x000fe20003fa4070 */
[----:B------:R-:W-:Y:S02]  /*29c0*/  VIADD R26, R2, 0x10 ;  /* 0x00000010021a7836 */ /* 0x000fe40000000000 */
[----:B------:R-:W-:Y:S01]  /*29d0*/  IMAD.HI.U32 R4, R7, R17, RZ ;  /* 0x0000001107047227 */ /* 0x000fe200078e00ff */
[----:B------:R-:W-:Y:S02]  /*29e0*/  ISETP.GE.AND P2, PT, R19, RZ, PT ;  /* 0x000000ff1300720c */ /* 0x000fe40003f46270 */
[----:B------:R-:W-:Y:S01]  /*29f0*/  IABS R19, R19 ;  /* 0x0000001300137213 */ /* 0x000fe20000000000 */
[----:B------:R-:W-:Y:S01]  /*2a00*/  @!P6 IMAD.IADD R16, R16, 0x1, -R0 ;  /* 0x000000011010e824 */ /* 0x000fe200078e0a00 */
[----:B------:R-:W-:Y:S01]  /*2a10*/  IABS R21, R26 ;  /* 0x0000001a00157213 */ /* 0x000fe20000000000 */
[----:B------:R-:W-:-:S02]  /*2a20*/  IMAD.MOV R4, RZ, RZ, -R4 ;  /* 0x000000ffff047224 */ /* 0x000fc400078e0a04 */
[----:B------:R-:W-:Y:S01]  /*2a30*/  IMAD.HI.U32 R15, R7, R19, RZ ;  /* 0x00000013070f7227 */ /* 0x000fe200078e00ff */
[----:B------:R-:W-:-:S03]  /*2a40*/  ISETP.GT.U32.AND P6, PT, R0, R16, PT ;  /* 0x000000100000720c */ /* 0x000fc60003fc4070 */
[--C-:B------:R-:W-:Y:S02]  /*2a50*/  @!P5 IMAD.IADD R25, R25, 0x1, -R0.reuse ;  /* 0x000000011919d824 */ /* 0x100fe400078e0a00 */
[----:B------:R-:W-:Y:S02]  /*2a60*/  IMAD.MOV R15, RZ, RZ, -R15 ;  /* 0x000000ffff0f7224 */ /* 0x000fe400078e0a0f */
[C---:B------:R-:W-:Y:S01]  /*2a70*/  IMAD R17, R0.reuse, R4, R17 ;  /* 0x0000000400117224 */ /* 0x040fe200078e0211 */
[C---:B------:R-:W-:Y:S01]  /*2a80*/  ISETP.GT.U32.AND P5, PT, R0.reuse, R25, PT ;  /* 0x000000190000720c */ /* 0x040fe20003fa4070 */
[----:B------:R-:W-:Y:S02]  /*2a90*/  IMAD R19, R0, R15, R19 ;  /* 0x0000000f00137224 */ /* 0x000fe400078e0213 */
[----:B0-----:R-:W-:Y:S02]  /*2aa0*/  VIADD R3, R2, 0xc ;  /* 0x0000000c02037836 */ /* 0x001fe40000000000 */
[----:B------:R-:W-:Y:S01]  /*2ab0*/  @!P6 IMAD.IADD R16, R16, 0x1, -R0 ;  /* 0x000000011010e824 */ /* 0x000fe200078e0a00 */
[----:B------:R-:W-:Y:S01]  /*2ac0*/  ISETP.GE.AND P6, PT, R20, RZ, PT ;  /* 0x000000ff1400720c */ /* 0x000fe20003fc6270 */
[----:B------:R-:W-:Y:S01]  /*2ad0*/  VIADD R12, R2, 0xa ;  /* 0x0000000a020c7836 */ /* 0x000fe20000000000 */
[----:B------:R-:W-:Y:S01]  /*2ae0*/  IABS R27, R3 ;  /* 0x00000003001b7213 */ /* 0x000fe20000000000 */
[----:B------:R-:W-:Y:S01]  /*2af0*/  @!P4 IMAD.MOV R16, RZ, RZ, -R16 ;  /* 0x000000ffff10c224 */ /* 0x000fe200078e0a10 */
[C---:B------:R-:W-:Y:S01]  /*2b00*/  ISETP.GT.U32.AND P4, PT, R0.reuse, R19, PT ;  /* 0x000000130000720c */ /* 0x040fe20003f84070 */
[----:B------:R-:W-:Y:S01]  /*2b10*/  IMAD.HI.U32 R8, R7, R14, RZ ;  /* 0x0000000e07087227 */ /* 0x000fe200078e00ff */
[----:B------:R-:W-:Y:S01]  /*2b20*/  IABS R15, R12 ;  /* 0x0000000c000f7213 */ /* 0x000fe20000000000 */
[----:B------:R0:W-:Y:S02]  /*2b30*/  STL [R1+0x40], R3 ;  /* 0x0000400301007387 */ /* 0x0001e40000100800 */
[----:B------:R-:W-:Y:S01]  /*2b40*/  @!P5 IMAD.IADD R25, R25, 0x1, -R0 ;  /* 0x000000011919d824 */ /* 0x000fe200078e0a00 */
[----:B------:R-:W-:Y:S01]  /*2b50*/  ISETP.GT.U32.AND P5, PT, R0, R17, PT ;  /* 0x000000110000720c */ /* 0x000fe20003fa4070 */
[----:B------:R-:W-:-:S04]  /*2b60*/  IMAD.HI.U32 R28, R7, R27, RZ ;  /* 0x0000001b071c7227 */ /* 0x000fc800078e00ff */
[----:B------:R-:W-:Y:S02]  /*2b70*/  IMAD.MOV R8, RZ, RZ, -R8 ;  /* 0x000000ffff087224 */ /* 0x000fe400078e0a08 */
[--C-:B------:R-:W-:Y:S02]  /*2b80*/  @!P4 IMAD.IADD R19, R19, 0x1, -R0.reuse ;  /* 0x000000011313c824 */ /* 0x100fe400078e0a00 */
[C---:B------:R-:W-:Y:S02]  /*2b90*/  VIADD R24, R2.reuse, 0xe ;  /* 0x0000000e02187836 */ /* 0x040fe40000000000 */
[----:B------:R-:W-:Y:S01]  /*2ba0*/  VIADD R5, R2, 0x8 ;  /* 0x0000000802057836 */ /* 0x000fe20000000000 */
[----:B------:R-:W-:Y:S01]  /*2bb0*/  ISETP.GT.U32.AND P4, PT, R0, R19, PT ;  /* 0x000000130000720c */ /* 0x000fe20003f84070 */
[----:B------:R-:W-:Y:S02]  /*2bc0*/  @!P5 IMAD.IADD R17, R17, 0x1, -R0 ;  /* 0x000000011111d824 */ /* 0x000fe400078e0a00 */
[----:B------:R-:W-:Y:S01]  /*2bd0*/  IMAD.HI.U32 R4, R7, R21, RZ ;  /* 0x0000001507047227 */ /* 0x000fe200078e00ff */
[----:B------:R-:W-:-:S02]  /*2be0*/  IABS R20, R5 ;  /* 0x0000000500147213 */ /* 0x000fc40000000000 */
[C---:B------:R-:W-:Y:S01]  /*2bf0*/  ISETP.GT.U32.AND P5, PT, R0.reuse, R17, PT ;  /* 0x000000110000720c */ /* 0x040fe20003fa4070 */
[----:B------:R-:W-:Y:S02]  /*2c00*/  IMAD.MOV R28, RZ, RZ, -R28 ;  /* 0x000000ffff1c7224 */ /* 0x000fe400078e0a1c */
[----:B------:R-:W-:Y:S01]  /*2c10*/  IMAD R14, R0, R8, R14 ;  /* 0x00000008000e7224 */ /* 0x000fe200078e020e */
[----:B------:R-:W-:Y:S01]  /*2c20*/  IABS R8, R24 ;  /* 0x0000001800087213 */ /* 0x000fe20000000000 */
[----:B0-----:R-:W-:Y:S02]  /*2c30*/  IMAD.MOV.U32 R3, RZ, RZ, R6 ;  /* 0x000000ffff037224 */ /* 0x001fe400078e0006 */
[----:B------:R-:W-:-:S04]  /*2c40*/  IMAD.HI.U32 R6, R7, R15, RZ ;  /* 0x0000000f07067227 */ /* 0x000fc800078e00ff */
[----:B------:R-:W-:Y:S02]  /*2c50*/  IMAD.MOV R4, RZ, RZ, -R4 ;  /* 0x000000ffff047224 */ /* 0x000fe400078e0a04 */
[----:B------:R-:W-:Y:S01]  /*2c60*/  IMAD R27, R0, R28, R27 ;  /* 0x0000001c001b7224 */ /* 0x000fe200078e021b */
[----:B------:R-:W-:Y:S01]  /*2c70*/  IABS R28, R2 ;  /* 0x00000002001c7213 */ /* 0x000fe20000000000 */
[----:B------:R-:W-:Y:S02]  /*2c80*/  IMAD.MOV R6, RZ, RZ, -R6 ;  /* 0x000000ffff067224 */ /* 0x000fe400078e0a06 */
[----:B------:R-:W-:Y:S02]  /*2c90*/  VIADD R9, R2, 0x6 ;  /* 0x0000000602097836 */ /* 0x000fe40000000000 */
[----:B------:R-:W-:-:S04]  /*2ca0*/  IMAD.HI.U32 R29, R7, R8, RZ ;  /* 0x00000008071d7227 */ /* 0x000fc800078e00ff */
[C---:B------:R-:W-:Y:S02]  /*2cb0*/  IMAD R21, R0.reuse, R4, R21 ;  /* 0x0000000400157224 */ /* 0x040fe400078e0215 */
[----:B------:R-:W-:Y:S01]  /*2cc0*/  @!P5 IMAD.IADD R17, R17, 0x1, -R0 ;  /* 0x000000011111d824 */ /* 0x000fe200078e0a00 */
[----:B------:R-:W-:Y:S01]  /*2cd0*/  ISETP.GT.U32.AND P5, PT, R0, R27, PT ;  /* 0x0000001b0000720c */ /* 0x000fe20003fa4070 */
[----:B------:R-:W-:-:S04]  /*2ce0*/  IMAD.HI.U32 R4, R7, R20, RZ ;  /* 0x0000001407047227 */ /* 0x000fc800078e00ff */
[----:B------:R-:W-:Y:S02]  /*2cf0*/  VIADD R10, R2, 0x2 ;  /* 0x00000002020a7836 */ /* 0x000fe40000000000 */
[----:B------:R-:W-:Y:S01]  /*2d00*/  IMAD R15, R0, R6, R15 ;  /* 0x00000006000f7224 */ /* 0x000fe200078e020f */
[----:B------:R-:W-:Y:S01]  /*2d10*/  IABS R6, R9 ;  /* 0x0000000900067213 */ /* 0x000fe20000000000 */
[----:B------:R-:W-:Y:S02]  /*2d20*/  IMAD.MOV R29, RZ, RZ, -R29 ;  /* 0x000000ffff1d7224 */ /* 0x000fe400078e0a1d */
[----:B------:R-:W-:Y:S01]  /*2d30*/  @!P4 IMAD.IADD R19, R19, 0x1, -R0 ;  /* 0x000000011313c824 */ /* 0x000fe200078e0a00 */
[C---:B------:R-:W-:Y:S01]  /*2d40*/  ISETP.GE.AND P4, PT, R2.reuse, RZ, PT ;  /* 0x000000ff0200720c */ /* 0x040fe20003f86270 */
[----:B------:R-:W-:Y:S02]  /*2d50*/  IMAD.MOV R4, RZ, RZ, -R4 ;  /* 0x000000ffff047224 */ /* 0x000fe400078e0a04 */
[----:B------:R-:W-:Y:S01]  /*2d60*/  VIADD R11, R2, 0x4 ;  /* 0x00000004020b7836 */ /* 0x000fe20000000000 */
[----:B------:R-:W-:Y:S01]  /*2d70*/  IABS R2, R10 ;  /* 0x0000000a00027213 */ /* 0x000fe20000000000 */
[----:B------:R-:W-:-:S02]  /*2d80*/  IMAD R8, R0, R29, R8 ;  /* 0x0000001d00087224 */ /* 0x000fc400078e0208 */
[----:B------:R-:W-:-:S04]  /*2d90*/  IMAD.HI.U32 R29, R7, R6, RZ ;  /* 0x00000006071d7227 */ /* 0x000fc800078e00ff */
[----:B------:R-:W-:Y:S01]  /*2da0*/  @!P0 IMAD.MOV R3, RZ, RZ, -R3 ;  /* 0x000000ffff038224 */ /* 0x000fe200078e0a03 */
[C---:B------:R-:W-:Y:S01]  /*2db0*/  ISETP.GT.U32.AND P0, PT, R0.reuse, R14, PT ;  /* 0x0000000e0000720c */ /* 0x040fe20003f04070 */
[----:B------:R-:W-:Y:S01]  /*2dc0*/  IMAD R20, R0, R4, R20 ;  /* 0x0000000400147224 */ /* 0x000fe200078e0214 */
[----:B------:R-:W-:Y:S01]  /*2dd0*/  IABS R4, R11 ;  /* 0x0000000b00047213 */ /* 0x000fe20000000000 */
[----:B------:R-:W-:Y:S01]  /*2de0*/  IMAD.MOV.U32 R13, RZ, RZ, R28 ;  /* 0x000000ffff0d7224 */ /* 0x000fe200078e001c */
[----:B------:R0:W-:Y:S01]  /*2df0*/  STL [R1+0x8], R3 ;  /* 0x0000080301007387 */ /* 0x0001e20000100800 */
[----:B------:R-:W-:-:S04]  /*2e00*/  IMAD.HI.U32 R23, R7, R2, RZ ;  /* 0x0000000207177227 */ /* 0x000fc800078e00ff */
[----:B------:R-:W-:Y:S02]  /*2e10*/  IMAD.MOV R29, RZ, RZ, -R29 ;  /* 0x000000ffff1d7224 */ /* 0x000fe400078e0a1d */
[----:B------:R-:W-:Y:S01]  /*2e20*/  @!P5 IMAD.IADD R27, R27, 0x1, -R0 ;  /* 0x000000011b1bd824 */ /* 0x000fe200078e0a00 */
[----:B------:R-:W-:Y:S01]  /*2e30*/  ISETP.GE.AND P5, PT, R26, RZ, PT ;  /* 0x000000ff1a00720c */ /* 0x000fe20003fa6270 */
[C---:B------:R-:W-:Y:S01]  /*2e40*/  IMAD.HI.U32 R28, R7.reuse, R4, RZ ;  /* 0x00000004071c7227 */ /* 0x040fe200078e00ff */
[----:B------:R-:W2:Y:S03]  /*2e50*/  LDL.LU R26, [R1+0xaf4] ;  /* 0x000af400011a7983 */ /* 0x000ea60000300800 */
[----:B0-----:R-:W-:-:S04]  /*2e60*/  IMAD.HI.U32 R3, R7, R13, RZ ;  /* 0x0000000d07037227 */ /* 0x001fc800078e00ff */
[----:B------:R-:W-:Y:S02]  /*2e70*/  IMAD.MOV R7, RZ, RZ, -R23 ;  /* 0x000000ffff077224 */ /* 0x000fe400078e0a17 */
[----:B------:R-:W3:Y:S01]  /*2e80*/  LDL.LU R23, [R1+0xaf0] ;  /* 0x000af00001177983 */ /* 0x000ee20000300800 */
[----:B------:R-:W-:Y:S02]  /*2e90*/  IMAD R6, R0, R29, R6 ;  /* 0x0000001d00067224 */ /* 0x000fe400078e0206 */
[----:B------:R-:W-:Y:S01]  /*2ea0*/  @!P0 IMAD.IADD R14, R14, 0x1, -R0 ;  /* 0x000000010e0e8824 */ /* 0x000fe200078e0a00 */
[----:B------:R-:W4:Y:S01]  /*2eb0*/  LDL R29, [R1+0x40] ;  /* 0x00004000011d7983 */ /* 0x000f220000100800 */
[----:B------:R-:W-:Y:S01]  /*2ec0*/  @!P3 IMAD.MOV R25, RZ, RZ, -R25 ;  /* 0x000000ffff19b224 */ /* 0x000fe200078e0a19 */
[C---:B------:R-:W-:Y:S02]  /*2ed0*/  ISETP.GT.U32.AND P0, PT, R0.reuse, R21, PT ;  /* 0x000000150000720c */ /* 0x040fe40003f04070 */
[----:B------:R-:W-:Y:S01]  /*2ee0*/  ISETP.GT.U32.AND P3, PT, R0, R14, PT ;  /* 0x0000000e0000720c */ /* 0x000fe20003f64070 */
[----:B------:R-:W-:-:S02]  /*2ef0*/  @!P6 IMAD.MOV R17, RZ, RZ, -R17 ;  /* 0x000000ffff11e224 */ /* 0x000fc400078e0a11 */
[----:B------:R-:W-:-:S08]  /*2f00*/  IMAD.MOV R3, RZ, RZ, -R3 ;  /* 0x000000ffff037224 */ /* 0x000fd000078e0a03 */
[--C-:B------:R-:W-:Y:S02]  /*2f10*/  @!P0 IMAD.IADD R21, R21, 0x1, -R0.reuse ;  /* 0x0000000115158824 */ /* 0x100fe400078e0a00 */
[----:B------:R-:W-:Y:S01]  /*2f20*/  @!P3 IMAD.IADD R14, R14, 0x1, -R0 ;  /* 0x000000010e0eb824 */ /* 0x000fe200078e0a00 */
[C---:B------:R-:W-:Y:S02]  /*2f30*/  ISETP.GT.U32.AND P3, PT, R0.reuse, R8, PT ;  /* 0x000000080000720c */ /* 0x040fe40003f64070 */
[----:B------:R-:W-:-:S11]  /*2f40*/  ISETP.GT.U32.AND P0, PT, R0, R21, PT ;  /* 0x000000150000720c */ /* 0x000fd60003f04070 */
[----:B------:R-:W-:Y:S01]  /*2f50*/  @!P3 IMAD.IADD R8, R8, 0x1, -R0 ;  /* 0x000000010808b824 */ /* 0x000fe200078e0a00 */
[C---:B------:R-:W-:Y:S01]  /*2f60*/  ISETP.GT.U32.AND P3, PT, R0.reuse, R20, PT ;  /* 0x000000140000720c */ /* 0x040fe20003f64070 */
[----:B------:R-:W-:Y:S02]  /*2f70*/  IMAD R2, R0, R7, R2 ;  /* 0x0000000700027224 */ /* 0x000fe400078e0202 */
[----:B------:R-:W-:Y:S02]  /*2f80*/  @!P2 IMAD.MOV R19, RZ, RZ, -R19 ;  /* 0x000000ffff13a224 */ /* 0x000fe400078e0a13 */
[----:B------:R-:W-:Y:S02]  /*2f90*/  @!P1 IMAD.MOV R14, RZ, RZ, -R14 ;  /* 0x000000ffff0e9224 */ /* 0x000fe400078e0a0e */
[----:B------:R-:W-:-:S06]  /*2fa0*/  @!P0 IMAD.IADD R21, R21, 0x1, -R0 ;  /* 0x0000000115158824 */ /* 0x000fcc00078e0a00 */
[----:B------:R-:W-:Y:S02]  /*2fb0*/  @!P3 IMAD.IADD R20, R20, 0x1, -R0 ;  /* 0x000000011414b824 */ /* 0x000fe400078e0a00 */
[C---:B------:R-:W-:Y:S01]  /*2fc0*/  IMAD R7, R0.reuse, R3, R13 ;  /* 0x0000000300077224 */ /* 0x040fe200078e020d */
[C---:B------:R-:W-:Y:S02]  /*2fd0*/  ISETP.GT.U32.AND P2, PT, R0.reuse, R8, PT ;  /* 0x000000080000720c */ /* 0x040fe40003f44070 */
[C---:B------:R-:W-:Y:S01]  /*2fe0*/  ISETP.GT.U32.AND P6, PT, R0.reuse, R20, PT ;  /* 0x000000140000720c */ /* 0x040fe20003fc4070 */
[----:B------:R-:W0:Y:S01]  /*2ff0*/  S2R R3, SR_TID.X ;  /* 0x0000000000037919 */ /* 0x000e220000002100 */
[C---:B------:R-:W-:Y:S01]  /*3000*/  ISETP.GT.U32.AND P1, PT, R0.reuse, R27, PT ;  /* 0x0000001b0000720c */ /* 0x040fe20003f24070 */
[----:B------:R-:W-:Y:S01]  /*3010*/  IMAD.MOV R28, RZ, RZ, -R28 ;  /* 0x000000ffff1c7224 */ /* 0x000fe200078e0a1c */
[----:B------:R-:W-:Y:S01]  /*3020*/  ISETP.GT.U32.AND P0, PT, R0, R15, PT ;  /* 0x0000000f0000720c */ /* 0x000fe20003f04070 */
[----:B------:R-:W-:-:S08]  /*3030*/  @!P5 IMAD.MOV R21, RZ, RZ, -R21 ;  /* 0x000000ffff15d224 */ /* 0x000fd000078e0a15 */
[----:B------:R-:W-:Y:S01]  /*3040*/  @!P6 IMAD.IADD R20, R20, 0x1, -R0 ;  /* 0x000000011414e824 */ /* 0x000fe200078e0a00 */
[C---:B------:R-:W-:Y:S01]  /*3050*/  ISETP.GT.U32.AND P5, PT, R0.reuse, R6, PT ;  /* 0x000000060000720c */ /* 0x040fe20003fa4070 */
[----:B------:R-:W-:Y:S02]  /*3060*/  IMAD R4, R0, R28, R4 ;  /* 0x0000001c00047224 */ /* 0x000fe400078e0204 */
[----:B------:R-:W-:-:S03]  /*3070*/  @!P2 IMAD.IADD R8, R8, 0x1, -R0 ;  /* 0x000000010808a824 */ /* 0x000fc600078e0a00 */
[C---:B------:R-:W-:Y:S01]  /*3080*/  ISETP.GT.U32.AND P2, PT, R0.reuse, R4, PT ;  /* 0x000000040000720c */ /* 0x040fe20003f44070 */
[----:B------:R-:W-:Y:S01]  /*3090*/  @!P1 IMAD.IADD R27, R27, 0x1, -R0 ;  /* 0x000000011b1b9824 */ /* 0x000fe200078e0a00 */
[----:B------:R-:W-:-:S05]  /*30a0*/  ISETP.GT.U32.AND P1, PT, R0, R2, PT ;  /* 0x000000020000720c */ /* 0x000fca0003f24070 */
[--C-:B------:R-:W-:Y:S02]  /*30b0*/  @!P5 IMAD.IADD R6, R6, 0x1, -R0.reuse ;  /* 0x000000010606d824 */ /* 0x100fe400078e0a00 */
[----:B------:R-:W-:-:S03]  /*30c0*/  @!P0 IMAD.IADD R15, R15, 0x1, -R0 ;  /* 0x000000010f0f8824 */ /* 0x000fc600078e0a00 */
[----:B------:R-:W-:Y:S01]  /*30d0*/  ISETP.GT.U32.AND P5, PT, R0, R6, PT ;  /* 0x000000060000720c */ /* 0x000fe20003fa4070 */
[--C-:B------:R-:W-:Y:S01]  /*30e0*/  @!P2 IMAD.IADD R4, R4, 0x1, -R0.reuse ;  /* 0x000000010404a824 */ /* 0x100fe200078e0a00 */
[--C-:B0-----:R-:W-:Y:S01]  /*30f0*/  SHF.R.U32.HI R13, RZ, 0x2, R3.reuse ;  /* 0x00000002ff0d7819 */ /* 0x101fe20000011603 */
[--C-:B------:R-:W-:Y:S01]  /*3100*/  @!P1 IMAD.IADD R2, R2, 0x1, -R0.reuse ;  /* 0x0000000102029824 */ /* 0x100fe200078e0a00 */
[----:B------:R-:W-:Y:S02]  /*3110*/  LOP3.LUT R28, R3, 0x3, RZ, 0xc0, !PT ;  /* 0x00000003031c7812 */ /* 0x000fe400078ec0ff */
[----:B------:R-:W-:Y:S02]  /*3120*/  ISETP.GE.AND P0, PT, R24, RZ, PT ;  /* 0x000000ff1800720c */ /* 0x000fe40003f06270 */
[----:B------:R-:W-:Y:S02]  /*3130*/  ISETP.GT.U32.AND P1, PT, R0, R4, PT ;  /* 0x000000040000720c */ /* 0x000fe40003f24070 */
[----:B------:R-:W-:Y:S01]  /*3140*/  SGXT.U32 R24, R13, 0x3 ;  /* 0x000000030d18781a */ /* 0x000fe20000000000 */
[C---:B------:R-:W-:Y:S01]  /*3150*/  IMAD.SHL.U32 R13, R28.reuse, 0x400, RZ ;  /* 0x000004001c0d7824 */ /* 0x040fe200078e00ff */
[----:B------:R-:W-:Y:S01]  /*3160*/  ISETP.GE.AND P2, PT, R5, RZ, PT ;  /* 0x000000ff0500720c */ /* 0x000fe20003f46270 */
[----:B------:R-:W-:Y:S01]  /*3170*/  IMAD.SHL.U32 R5, R28, 0x20, RZ ;  /* 0x000000201c057824 */ /* 0x000fe200078e00ff */
[----:B------:R-:W-:Y:S01]  /*3180*/  SHF.R.S32.HI R28, RZ, 0x2, R3 ;  /* 0x00000002ff1c7819 */ /* 0x000fe20000011403 */
[----:B------:R-:W-:Y:S01]  /*3190*/  @!P5 IMAD.IADD R6, R6, 0x1, -R0 ;  /* 0x000000010606d824 */ /* 0x000fe200078e0a00 */
[----:B------:R-:W-:-:S02]  /*31a0*/  ISETP.GE.AND P5, PT, R9, RZ, PT ;  /* 0x000000ff0900720c */ /* 0x000fc40003fa6270 */
[----:B------:R-:W-:Y:S01]  /*31b0*/  SGXT R28, R28, 0x1 ;  /* 0x000000011c1c781a */ /* 0x000fe20000000200 */
[----:B------:R-:W-:Y:S02]  /*31c0*/  IMAD.SHL.U32 R9, R3, 0x2, RZ ;  /* 0x0000000203097824 */ /* 0x000fe400078e00ff */
[----:B------:R-:W-:Y:S01]  /*31d0*/  @!P0 IMAD.MOV R8, RZ, RZ, -R8 ;  /* 0x000000ffff088224 */ /* 0x000fe200078e0a08 */
[----:B------:R-:W-:Y:S01]  /*31e0*/  LOP3.LUT R28, R5, 0x90, R28, 0xf8, !PT ;  /* 0x00000090051c7812 */ /* 0x000fe200078ef81c */
[----:B------:R-:W-:Y:S01]  /*31f0*/  IMAD.SHL.U32 R3, R3, 0x10, RZ ;  /* 0x0000001003037824 */ /* 0x000fe200078e00ff */
[----:B------:R-:W-:Y:S01]  /*3200*/  ISETP.GE.AND P0, PT, R12, RZ, PT ;  /* 0x000000ff0c00720c */ /* 0x000fe20003f06270 */
[----:B------:R-:W-:Y:S01]  /*3210*/  @!P1 IMAD.IADD R4, R4, 0x1, -R0 ;  /* 0x0000000104049824 */ /* 0x000fe200078e0a00 */
[----:B------:R-:W-:Y:S02]  /*3220*/  ISETP.GE.AND P1, PT, R11, RZ, PT ;  /* 0x000000ff0b00720c */ /* 0x000fe40003f26270 */
[----:B------:R-:W-:-:S02]  /*3230*/  LOP3.LUT R28, R28, 0x10, R9, 0x78, !PT ;  /* 0x000000101c1c7812 */ /* 0x000fc400078e7809 */
[----:B----4-:R-:W-:Y:S02]  /*3240*/  ISETP.GE.AND P6, PT, R29, RZ, PT ;  /* 0x000000ff1d00720c */ /* 0x010fe40003fc6270 */
[----:B------:R-:W0:Y:S11]  /*3250*/  S2R R29, SR_TID.X ;  /* 0x00000000001d7919 */ /* 0x000e360000002100 */
[----:B------:R-:W-:Y:S01]  /*3260*/  @!P6 IMAD.MOV R27, RZ, RZ, -R27 ;  /* 0x000000ffff1be224 */ /* 0x000fe200078e0a1b */
[----:B------:R-:W-:-:S02]  /*3270*/  ISETP.GT.U32.AND P6, PT, R0, R2, PT ;  /* 0x000000020000720c */ /* 0x000fc40003fc4070 */
[----:B0-----:R-:W-:-:S04]  /*3280*/  LOP3.LUT R29, R29, 0x20, RZ, 0xc0, !PT ;  /* 0x000000201d1d7812 */ /* 0x001fc800078ec0ff */
[----:B------:R-:W-:-:S04]  /*3290*/  SHF.R.U32.HI R29, RZ, 0x1, R29 ;  /* 0x00000001ff1d7819 */ /* 0x000fc8000001161d */
[----:B------:R-:W-:Y:S02]  /*32a0*/  LOP3.LUT R29, R29, R13, R24, 0xfe, !PT ;  /* 0x0000000d1d1d7212 */ /* 0x000fe400078efe18 */
[----:B------:R-:W4:Y:S01]  /*32b0*/  LDL.LU R24, [R1+0xaec] ;  /* 0x000aec0001187983 */ /* 0x000f220000300800 */
[----:B------:R-:W-:-:S03]  /*32c0*/  @!P6 IMAD.IADD R2, R2, 0x1, -R0 ;  /* 0x000000010202e824 */ /* 0x000fc600078e0a00 */
[----:B------:R-:W2:Y:S01]  /*32d0*/  LDL.LU R13, [R1+0xae8] ;  /* 0x000ae800010d7983 */ /* 0x000ea20000300800 */
[----:B------:R-:W-:-:S03]  /*32e0*/  ISETP.GE.AND P6, PT, R10, RZ, PT ;  /* 0x000000ff0a00720c */ /* 0x000fc60003fc6270 */
[----:B------:R-:W3:Y:S01]  /*32f0*/  LDL.LU R12, [R1+0xae4] ;  /* 0x000ae400010c7983 */ /* 0x000ee20000300800 */
[----:B------:R-:W-:-:S03]  /*3300*/  LOP3.LUT R29, R29, R5, RZ, 0xfc, !PT ;  /* 0x000000051d1d7212 */ /* 0x000fc600078efcff */
[----:B------:R-:W4:Y:S04]  /*3310*/  LDL.LU R11, [R1+0xae0] ;  /* 0x000ae000010b7983 */ /* 0x000f280000300800 */
[----:B------:R-:W2:Y:S04]  /*3320*/  LDL.LU R9, [R1+0xadc] ;  /* 0x000adc0001097983 */ /* 0x000ea80000300800 */
[----:B------:R0:W-:Y:S04]  /*3330*/  STL [R1+0xab4], R3 ;  /* 0x000ab40301007387 */ /* 0x0001e80000100800 */
[----:B------:R-:W3:Y:S04]  /*3340*/  LDL.LU R10, [R1+0xad8] ;  /* 0x000ad800010a7983 */ /* 0x000ee80000300800 */
[----:B------:R-:W4:Y:S01]  /*3350*/  LDL.LU R5, [R1+0xad4] ;  /* 0x000ad40001057983 */ /* 0x000f220000300800 */
[----:B------:R-:W-:-:S13]  /*3360*/  ISETP.GT.U32.AND P3, PT, R0, R15, PT ;  /* 0x0000000f0000720c */ /* 0x000fda0003f64070 */
[----:B------:R-:W-:Y:S01]  /*3370*/  @!P3 IMAD.IADD R15, R15, 0x1, -R0 ;  /* 0x000000010f0fb824 */ /* 0x000fe200078e0a00 */
[----:B------:R-:W-:Y:S02]  /*3380*/  ISETP.GT.U32.AND P3, PT, R0, R7, PT ;  /* 0x000000070000720c */ /* 0x000fe40003f64070 */
[----:B0-----:R-:W-:-:S11]  /*3390*/  LOP3.LUT R3, R3, 0x100, RZ, 0xc0, !PT ;  /* 0x0000010003037812 */ /* 0x001fd600078ec0ff */
[----:B------:R-:W-:-:S05]  /*33a0*/  @!P3 IMAD.IADD R7, R7, 0x1, -R0 ;  /* 0x000000010707b824 */ /* 0x000fca00078e0a00 */
[----:B------:R-:W-:Y:S02]  /*33b0*/  ISETP.GT.U32.AND P3, PT, R0, R7, PT ;  /* 0x000000070000720c */ /* 0x000fe40003f64070 */
[----:B------:R-:W-:Y:S02]  /*33c0*/  IADD3 R3, R28, UR4, R3 ;  /* 0x000000041c037c10 */ /* 0x000fe4000fffe003 */
[----:B------:R-:W2:Y:S04]  /*33d0*/  LDL.LU R28, [R1+0x8] ;  /* 0x00000800011c7983 */ /* 0x000ea80000300800 */
[----:B------:R0:W-:Y:S05]  /*33e0*/  STL [R1+0x5c8], R3 ;  /* 0x0005c80301007387 */ /* 0x0001ea0000100800 */
[----:B------:R-:W-:-:S02]  /*33f0*/  @!P3 IMAD.IADD R7, R7, 0x1, -R0 ;  /* 0x000000010707b824 */ /* 0x000fc400078e0a00 */
[----:B------:R-:W2:Y:S01]  /*3400*/  LDL.LU R0, [R1+0x24] ;  /* 0x0000240001007983 */ /* 0x000ea20000300800 */
[----:B----4-:R-:W-:Y:S02]  /*3410*/  ISETP.NE.AND P3, PT, R5, RZ, PT ;  /* 0x000000ff0500720c */ /* 0x010fe40003f65270 */
[----:B0-----:R-:W-:Y:S02]  /*3420*/  LOP3.LUT R3, RZ, R5, RZ, 0x33, !PT ;  /* 0x00000005ff037212 */ /* 0x001fe400078e33ff */
[----:B------:R-:W4:Y:S02]  /*3430*/  LDL.LU R5, [R1+0x28] ;  /* 0x0000280001057983 */ /* 0x000f240000300800 */
[C---:B---3--:R-:W-:Y:S02]  /*3440*/  SEL R29, R3.reuse, R10, !P3 ;  /* 0x0000000a031d7207 */ /* 0x048fe40005800000 */
[----:B------:R-:W3:Y:S04]  /*3450*/  LDL.LU R10, [R1+0x20] ;  /* 0x00002000010a7983 */ /* 0x000ee80000300800 */
[----:B------:R2:W-:Y:S02]  /*3460*/  STL [R1+0x3c], R29 ;  /* 0x00003c1d01007387 */ /* 0x0005e40000100800 */
[----:B--2---:R-:W-:-:S02]  /*3470*/  SEL R29, R3, R9, !P3 ;  /* 0x00000009031d7207 */ /* 0x004fc40005800000 */
[----:B------:R-:W2:Y:S04]  /*3480*/  LDL.LU R9, [R1+0x2c] ;  /* 0x00002c0001097983 */ /* 0x000ea80000300800 */
[----:B------:R0:W-:Y:S02]  /*3490*/  STL [R1+0x38], R29 ;  /* 0x0000381d01007387 */ /* 0x0001e40000100800 */
[C---:B0-----:R-:W-:Y:S02]  /*34a0*/  SEL R29, R3.reuse, R11, !P3 ;  /* 0x0000000b031d7207 */ /* 0x041fe40005800000 */
[----:B------:R-:W3:Y:S04]  /*34b0*/  LDL.LU R11, [R1+0x14] ;  /* 0x00001400010b7983 */ /* 0x000ee80000300800 */
[----:B------:R0:W-:Y:S01]  /*34c0*/  STL [R1+0x34], R29 ;  /* 0x0000341d01007387 */ /* 0x0001e20000100800 */
[C---:B------:R-:W-:Y:S01]  /*34d0*/  SEL R17, R3.reuse, R17, !P3 ;  /* 0x0000001103117207 */ /* 0x040fe20005800000 */
[----:B------:R-:W-:Y:S01]  /*34e0*/  @!P0 IMAD.MOV R15, RZ, RZ, -R15 ;  /* 0x000000ffff0f8224 */ /* 0x000fe200078e0a0f */
[----:B0-----:R-:W-:-:S02]  /*34f0*/  SEL R29, R3, R12, !P3 ;  /* 0x0000000c031d7207 */ /* 0x001fc40005800000 */
[----:B------:R-:W3:Y:S04]  /*3500*/  LDL.LU R12, [R1+0x18] ;  /* 0x00001800010c7983 */ /* 0x000ee80000300800 */
[----:B------:R0:W-:Y:S01]  /*3510*/  STL [R1+0x30], R29 ;  /* 0x0000301d01007387 */ /* 0x0001e20000100800 */
[----:B------:R-:W-:Y:S01]  /*3520*/  @!P2 IMAD.MOV R20, RZ, RZ, -R20 ;  /* 0x000000ffff14a224 */ /* 0x000fe200078e0a14 */
[C---:B0-----:R-:W-:Y:S02]  /*3530*/  SEL R29, R3.reuse, R13, !P3 ;  /* 0x0000000d031d7207 */ /* 0x041fe40005800000 */
[----:B------:R-:W3:Y:S01]  /*3540*/  LDL.LU R13, [R1+0x10] ;  /* 0x00001000010d7983 */ /* 0x000ee20000300800 */
[----:B------:R-:W-:Y:S01]  /*3550*/  @!P5 IMAD.MOV R6, RZ, RZ, -R6 ;  /* 0x000000ffff06d224 */ /* 0x000fe200078e0a06 */
[----:B--2---:R-:W-:-:S05]  /*3560*/  SEL R9, R3, R9, !P3 ;  /* 0x0000000903097207 */ /* 0x004fca0005800000 */
[----:B------:R0:W-:Y:S02]  /*3570*/  STL [R1+0xad0], R9 ;  /* 0x000ad00901007387 */ /* 0x0001e40000100800 */
[C---:B0-----:R-:W-:Y:S01]  /*3580*/  SEL R9, R3.reuse, R21, !P3 ;  /* 0x0000001503097207 */ /* 0x041fe20005800000 */
[----:B------:R-:W-:Y:S01]  /*3590*/  IMAD.MOV.U32 R21, RZ, RZ, R17 ;  /* 0x000000ffff157224 */ /* 0x000fe200078e0011 */
[C---:B------:R-:W-:Y:S02]  /*35a0*/  SEL R17, R3.reuse, R8, !P3 ;  /* 0x0000000803117207 */ /* 0x040fe40005800000 */
[C---:B------:R-:W-:Y:S01]  /*35b0*/  SEL R8, R3.reuse, R15, !P3 ;  /* 0x0000000f03087207 */ /* 0x040fe20005800000 */
[----:B------:R-:W-:Y:S01]  /*35c0*/  IMAD.MOV.U32 R15, RZ, RZ, R9 ;  /* 0x000000ffff0f7224 */ /* 0x000fe200078e0009 */
[C---:B------:R-:W-:Y:S02]  /*35d0*/  SEL R9, R3.reuse, R20, !P3 ;  /* 0x0000001403097207 */ /* 0x040fe40005800000 */
[----:B------:R-:W-:-:S03]  /*35e0*/  SEL R20, R3, R6, !P3 ;  /* 0x0000000603147207 */ /* 0x000fc60005800000 */
[----:B------:R-:W-:Y:S02]  /*35f0*/  IMAD.MOV.U32 R6, RZ, RZ, R9 ;  /* 0x000000ffff067224 */ /* 0x000fe400078e0009 */
[----:B------:R-:W2:Y:S01]  /*3600*/  LDL.LU R9, [R1+0xad0] ;  /* 0x000ad00001097983 */ /* 0x000ea20000300800 */
[----:B------:R-:W-:Y:S02]  /*3610*/  @!P1 IMAD.MOV R4, RZ, RZ, -R4 ;  /* 0x000000ffff049224 */ /* 0x000fe400078e0a04 */
[----:B------:R-:W-:Y:S02]  /*3620*/  @!P6 IMAD.MOV R2, RZ, RZ, -R2 ;  /* 0x000000ffff02e224 */ /* 0x000fe400078e0a02 */
[----:B------:R-:W-:Y:S01]  /*3630*/  @!P4 IMAD.MOV R7, RZ, RZ, -R7 ;  /* 0x000000ffff07c224 */ /* 0x000fe200078e0a07 */
[C---:B------:R-:W-:Y:S02]  /*3640*/  SEL R24, R3.reuse, R24, !P3 ;  /* 0x0000001803187207 */ /* 0x040fe40005800000 */
[----:B------:R-:W-:-:S02]  /*3650*/  SEL R0, R3, R0, !P3 ;  /* 0x0000000003007207 */ /* 0x000fc40005800000 */
[C---:B------:R-:W-:Y:S02]  /*3660*/  SEL R4, R3.reuse, R4, !P3 ;  /* 0x0000000403047207 */ /* 0x040fe40005800000 */
[C---:B----4-:R-:W-:Y:S02]  /*3670*/  SEL R5, R3.reuse, R5, !P3 ;  /* 0x0000000503057207 */ /* 0x050fe40005800000 */
[C---:B---3--:R-:W-:Y:S02]  /*3680*/  SEL R10, R3.reuse, R10, !P3 ;  /* 0x0000000a030a7207 */ /* 0x048fe40005800000 */
[C---:B------:R-:W-:Y:S02]  /*3690*/  SEL R23, R3.reuse, R23, !P3 ;  /* 0x0000001703177207 */ /* 0x040fe40005800000 */
[C---:B------:R-:W-:Y:S02]  /*36a0*/  SEL R26, R3.reuse, R26, !P3 ;  /* 0x0000001a031a7207 */ /* 0x040fe40005800000 */
[----:B------:R-:W-:-:S02]  /*36b0*/  SEL R22, R3, R22, !P3 ;  /* 0x0000001603167207 */ /* 0x000fc40005800000 */
[C---:B------:R-:W-:Y:S02]  /*36c0*/  SEL R18, R3.reuse, R18, !P3 ;  /* 0x0000001203127207 */ /* 0x040fe40005800000 */
[C---:B------:R-:W-:Y:S02]  /*36d0*/  SEL R13, R3.reuse, R13, !P3 ;  /* 0x0000000d030d7207 */ /* 0x040fe40005800000 */
[C---:B------:R-:W-:Y:S02]  /*36e0*/  SEL R12, R3.reuse, R12, !P3 ;  /* 0x0000000c030c7207 */ /* 0x040fe40005800000 */
        /* <DEDUP_REMOVED lines=8> */
[----:B------:R-:W-:Y:S01]  /*3770*/  SEL R3, R3, R7, !P3 ;  /* 0x0000000703037207 */ /* 0x000fe20005800000 */
[----:B------:R-:W-:Y:S01]  /*3780*/  IMAD R29, R29, UR61, RZ ;  /* 0x0000003d1d1d7c24 */ /* 0x000fe2000f8e02ff */
[----:B------:R0:W-:Y:S01]  /*3790*/  STL [R1+0xc], R4 ;  /* 0x00000c0401007387 */ /* 0x0001e20000100800 */
[----:B------:R-:W-:-:S02]  /*37a0*/  IMAD R24, R24, UR61, RZ ;  /* 0x0000003d18187c24 */ /* 0x000fc4000f8e02ff */
[----:B------:R-:W-:Y:S01]  /*37b0*/  IMAD R0, R0, UR61, RZ ;  /* 0x0000003d00007c24 */ /* 0x000fe2000f8e02ff */
[----:B------:R1:W-:Y:S01]  /*37c0*/  STL [R1+0x2c], R2 ;  /* 0x00002c0201007387 */ /* 0x0003e20000100800 */
[----:B------:R-:W-:-:S03]  /*37d0*/  IMAD R10, R10, UR61, RZ ;  /* 0x0000003d0a0a7c24 */ /* 0x000fc6000f8e02ff */
[----:B------:R3:W-:Y:S01]  /*37e0*/  STL [R1+0xacc], R3 ;  /* 0x000acc0301007387 */ /* 0x0007e20000100800 */
[----:B0-----:R-:W-:Y:S02]  /*37f0*/  IADD3 R4, P0, R29, UR8, RZ ;  /* 0x000000081d047c10 */ /* 0x001fe4000ff1e0ff */
[----:B------:R-:W-:Y:S02]  /*3800*/  SHF.R.S32.HI R29, RZ, 0x1f, R29 ;  /* 0x0000001fff1d7819 */ /* 0x000fe4000001141d */
[----:B-1----:R-:W-:Y:S01]  /*3810*/  IADD3 R2, P6, R0, UR8, RZ ;  /* 0x0000000800027c10 */ /* 0x002fe2000ffde0ff */
[----:B---3--:R-:W-:Y:S01]  /*3820*/  IMAD.MOV.U32 R3, RZ, RZ, R6 ;  /* 0x000000ffff037224 */ /* 0x008fe200078e0006 */
[----:B------:R-:W-:Y:S01]  /*3830*/  IADD3 R6, P3, R24, UR8, RZ ;  /* 0x0000000818067c10 */ /* 0x000fe2000ff7e0ff */
[----:B------:R-:W-:Y:S01]  /*3840*/  IMAD R22, R22, UR61, RZ ;  /* 0x0000003d16167c24 */ /* 0x000fe2000f8e02ff */
[----:B------:R-:W-:Y:S02]  /*3850*/  R2UR UR11, R2 ;  /* 0x00000000020b72ca */ /* 0x000fe400000e0000 */
[----:B------:R-:W-:-:S02]  /*3860*/  R2UR UR14, R6 ;  /* 0x00000000060e72ca */ /* 0x000fc400000e0000 */
[----:B------:R-:W-:Y:S02]  /*3870*/  IADD3 R7, P2, R10, UR8, RZ ;  /* 0x000000080a077c10 */ /* 0x000fe4000ff5e0ff */
[----:B------:R-:W-:Y:S02]  /*3880*/  IADD3.X R6, R29, UR9, RZ, P0, !PT ;  /* 0x000000091d067c10 */ /* 0x000fe400087fe4ff */
[----:B------:R-:W-:Y:S02]  /*3890*/  SHF.R.S32.HI R0, RZ, 0x1f, R0 ;  /* 0x0000001fff007819 */ /* 0x000fe40000011400 */
[----:B------:R-:W-:Y:S01]  /*38a0*/  R2UR UR15, R7 ;  /* 0x00000000070f72ca */ /* 0x000fe200000e0000 */
[----:B------:R0:W-:Y:S01]  /*38b0*/  STL [R1+0x24], R6 ;  /* 0x0000240601007387 */ /* 0x0001e20000100800 */
[----:B------:R-:W-:Y:S02]  /*38c0*/  IADD3.X R7, R0, UR9, RZ, P6, !PT ;  /* 0x0000000900077c10 */ /* 0x000fe4000b7fe4ff */
[----:B------:R-:W-:-:S03]  /*38d0*/  IADD3 R0, P6, R22, UR8, RZ ;  /* 0x0000000816007c10 */ /* 0x000fc6000ffde0ff */
[----:B------:R-:W-:Y:S01]  /*38e0*/  STL [R1+0x20], R7 ;  /* 0x0000200701007387 */ /* 0x000fe20000100800 */
[----:B------:R-:W-:Y:S02]  /*38f0*/  R2UR UR18, R0 ;  /* 0x00000000001272ca */ /* 0x000fe400000e0000 */
[----:B------:R-:W-:Y:S01]  /*3900*/  SHF.R.S32.HI R0, RZ, 0x1f, R24 ;  /* 0x0000001fff007819 */ /* 0x000fe20000011418 */
[----:B--2---:R-:W-:-:S05]  /*3910*/  IMAD R9, R9, UR61, RZ ;  /* 0x0000003d09097c24 */ /* 0x004fca000f8e02ff */
[----:B------:R-:W-:Y:S02]  /*3920*/  IADD3 R2, P5, R9, UR8, RZ ;  /* 0x0000000809027c10 */ /* 0x000fe4000ffbe0ff */
[----:B------:R-:W-:-:S04]  /*3930*/  SHF.R.S32.HI R9, RZ, 0x1f, R9 ;  /* 0x0000001fff097819 */ /* 0x000fc80000011409 */
[----:B0-----:R-:W-:-:S05]  /*3940*/  IADD3.X R6, R9, UR9, RZ, P5, !PT ;  /* 0x0000000909067c10 */ /* 0x001fca000affe4ff */
[----:B------:R0:W-:Y:S04]  /*3950*/  STL [R1+0x1c], R6 ;  /* 0x00001c0601007387 */ /* 0x0001e80000100800 */
[----:B------:R-:W2:Y:S01]  /*3960*/  LDL.LU R24, [R1+0xc] ;  /* 0x00000c0001187983 */ /* 0x000ea20000300800 */
[----:B------:R-:W-:Y:S02]  /*3970*/  IMAD R5, R5, UR61, RZ ;  /* 0x0000003d05057c24 */ /* 0x000fe4000f8e02ff */
[----:B------:R-:W-:Y:S01]  /*3980*/  IMAD R23, R23, UR61, RZ ;  /* 0x0000003d17177c24 */ /* 0x000fe2000f8e02ff */
[----:B------:R-:W-:Y:S01]  /*3990*/  R2UR UR10, R4 ;  /* 0x00000000040a72ca */ /* 0x000fe200000e0000 */
[----:B------:R-:W-:Y:S01]  /*39a0*/  IMAD R26, R26, UR61, RZ ;  /* 0x0000003d1a1a7c24 */ /* 0x000fe2000f8e02ff */
[----:B------:R-:W-:Y:S01]  /*39b0*/  R2UR UR12, R2 ;  /* 0x00000000020c72ca */ /* 0x000fe200000e0000 */
[----:B------:R-:W-:Y:S01]  /*39c0*/  IMAD R18, R18, UR61, RZ ;  /* 0x0000003d12127c24 */ /* 0x000fe2000f8e02ff */
[----:B------:R-:W-:-:S02]  /*39d0*/  IADD3 R4, P4, R5, UR8, RZ ;  /* 0x0000000805047c10 */ /* 0x000fc4000ff9e0ff */
[----:B------:R-:W-:Y:S01]  /*39e0*/  IADD3 R2, P1, R23, UR8, RZ ;  /* 0x0000000817027c10 */ /* 0x000fe2000ff3e0ff */
[----:B------:R-:W-:Y:S01]  /*39f0*/  IMAD R13, R13, UR61, RZ ;  /* 0x0000003d0d0d7c24 */ /* 0x000fe2000f8e02ff */
[----:B------:R-:W-:Y:S01]  /*3a00*/  R2UR UR13, R4 ;  /* 0x00000000040d72ca */ /* 0x000fe200000e0000 */
[----:B------:R-:W-:Y:S01]  /*3a10*/  IMAD R11, R11, UR61, RZ ;  /* 0x0000003d0b0b7c24 */ /* 0x000fe2000f8e02ff */
[----:B------:R-:W-:Y:S02]  /*3a20*/  R2UR UR16, R2 ;  /* 0x00000000021072ca */ /* 0x000fe400000e0000 */
[----:B------:R-:W-:Y:S02]  /*3a30*/  IADD3 R4, P0, R26, UR8, RZ ;  /* 0x000000081a047c10 */ /* 0x000fe4000ff1e0ff */
[----:B0-----:R-:W-:Y:S02]  /*3a40*/  IADD3 R6, P5, R18, UR8, RZ ;  /* 0x0000000812067c10 */ /* 0x001fe4000ffbe0ff */
[----:B------:R-:W-:-:S02]  /*3a50*/  SHF.R.S32.HI R2, RZ, 0x1f, R5 ;  /* 0x0000001fff027819 */ /* 0x000fc40000011405 */
[----:B------:R-:W-:Y:S01]  /*3a60*/  SHF.R.S32.HI R29, RZ, 0x1f, R10 ;  /* 0x0000001fff1d7819 */ /* 0x000fe2000001140a */
[----:B------:R-:W-:Y:S01]  /*3a70*/  IMAD R12, R12, UR61, RZ ;  /* 0x0000003d0c0c7c24 */ /* 0x000fe2000f8e02ff */
[----:B------:R-:W-:Y:S01]  /*3a80*/  R2UR UR17, R4 ;  /* 0x00000000041172ca */ /* 0x000fe200000e0000 */
[----:B------:R-:W-:Y:S01]  /*3a90*/  IMAD R16, R16, UR61, RZ ;  /* 0x0000003d10107c24 */ /* 0x000fe2000f8e02ff */
[----:B------:R-:W-:Y:S02]  /*3aa0*/  R2UR UR19, R6 ;  /* 0x00000000061372ca */ /* 0x000fe400000e0000 */
[----:B------:R-:W-:Y:S02]  /*3ab0*/  SHF.R.S32.HI R23, RZ, 0x1f, R23 ;  /* 0x0000001fff177819 */ /* 0x000fe40000011417 */
[----:B------:R-:W-:Y:S02]  /*3ac0*/  IADD3.X R2, R2, UR9, RZ, P4, !PT ;  /* 0x0000000902027c10 */ /* 0x000fe4000a7fe4ff */
[----:B------:R-:W-:-:S02]  /*3ad0*/  IADD3.X R29, R29, UR9, RZ, P2, !PT ;  /* 0x000000091d1d7c10 */ /* 0x000fc400097fe4ff */
[----:B------:R-:W-:Y:S02]  /*3ae0*/  IADD3 R4, P4, R13, UR8, RZ ;  /* 0x000000080d047c10 */ /* 0x000fe4000ff9e0ff */
[----:B------:R-:W-:Y:S01]  /*3af0*/  IADD3 R6, P2, R11, UR8, RZ ;  /* 0x000000080b067c10 */ /* 0x000fe2000ff5e0ff */
[----:B------:R-:W-:Y:S01]  /*3b00*/  IMAD.MOV.U32 R9, RZ, RZ, R3 ;  /* 0x000000ffff097224 */ /* 0x000fe200078e0003 */
[----:B------:R-:W-:Y:S02]  /*3b10*/  IADD3.X R0, R0, UR9, RZ, P3, !PT ;  /* 0x0000000900007c10 */ /* 0x000fe40009ffe4ff */
[----:B------:R-:W-:Y:S02]  /*3b20*/  IADD3 R5, P3, R12, UR8, RZ ;  /* 0x000000080c057c10 */ /* 0x000fe4000ff7e0ff */
[----:B------:R-:W-:Y:S01]  /*3b30*/  IADD3.X R3, R23, UR9, RZ, P1, !PT ;  /* 0x0000000917037c10 */ /* 0x000fe20008ffe4ff */
[----:B------:R-:W-:Y:S01]  /*3b40*/  IMAD R28, R28, UR61, RZ ;  /* 0x0000003d1c1c7c24 */ /* 0x000fe2000f8e02ff */
[----:B------:R-:W-:Y:S01]  /*3b50*/  IADD3 R7, P1, R16, UR8, RZ ;  /* 0x0000000810077c10 */ /* 0x000fe2000ff3e0ff */
[----:B------:R-:W-:Y:S01]  /*3b60*/  IMAD R19, R19, UR61, RZ ;  /* 0x0000003d13137c24 */ /* 0x000fe2000f8e02ff */
[----:B------:R-:W-:-:S02]  /*3b70*/  R2UR UR20, R4 ;  /* 0x00000000041472ca */ /* 0x000fc400000e0000 */
[----:B------:R-:W-:Y:S02]  /*3b80*/  R2UR UR22, R6 ;  /* 0x00000000061672ca */ /* 0x000fe400000e0000 */
[----:B------:R-:W-:Y:S02]  /*3b90*/  SHF.R.S32.HI R4, RZ, 0x1f, R26 ;  /* 0x0000001fff047819 */ /* 0x000fe4000001141a */
[----:B------:R-:W-:Y:S01]  /*3ba0*/  SHF.R.S32.HI R6, RZ, 0x1f, R18 ;  /* 0x0000001fff067819 */ /* 0x000fe20000011412 */
[----:B------:R-:W-:Y:S01]  /*3bb0*/  IMAD.MOV.U32 R23, RZ, RZ, R20 ;  /* 0x000000ffff177224 */ /* 0x000fe200078e0014 */
[----:B------:R-:W-:Y:S01]  /*3bc0*/  R2UR UR21, R5 ;  /* 0x00000000051572ca */ /* 0x000fe200000e0000 */
[----:B------:R-:W-:Y:S01]  /*3bd0*/  IMAD R25, R25, UR61, RZ ;  /* 0x0000003d19197c24 */ /* 0x000fe2000f8e02ff */
[----:B------:R-:W-:Y:S01]  /*3be0*/  R2UR UR23, R7 ;  /* 0x00000000071772ca */ /* 0x000fe200000e0000 */
[----:B------:R-:W-:Y:S01]  /*3bf0*/  IMAD R20, R14, UR61, RZ ;  /* 0x0000003d0e147c24 */ /* 0x000fe2000f8e02ff */
[----:B------:R-:W-:Y:S01]  /*3c00*/  SHF.R.S32.HI R5, RZ, 0x1f, R22 ;  /* 0x0000001fff057819 */ /* 0x000fe20000011416 */
[----:B------:R-:W-:Y:S01]  /*3c10*/  IMAD.MOV.U32 R22, RZ, RZ, R8 ;  /* 0x000000ffff167224 */ /* 0x000fe200078e0008 */
[----:B------:R-:W-:-:S02]  /*3c20*/  SHF.R.S32.HI R7, RZ, 0x1f, R13 ;  /* 0x0000001fff077819 */ /* 0x000fc4000001140d */
[----:B------:R-:W-:Y:S02]  /*3c30*/  IADD3.X R4, R4, UR9, RZ, P0, !PT ;  /* 0x0000000904047c10 */ /* 0x000fe400087fe4ff */
[----:B------:R-:W-:Y:S02]  /*3c40*/  IADD3.X R6, R6, UR9, RZ, P5, !PT ;  /* 0x0000000906067c10 */ /* 0x000fe4000affe4ff */
[----:B------:R-:W-:Y:S02]  /*3c50*/  IADD3 R8, P0, R28, UR8, RZ ;  /* 0x000000081c087c10 */ /* 0x000fe4000ff1e0ff */
[----:B------:R-:W-:Y:S01]  /*3c60*/  IADD3 R10, P5, R19, UR8, RZ ;  /* 0x00000008130a7c10 */ /* 0x000fe2000ffbe0ff */
[----:B------:R-:W-:Y:S01]  /*3c70*/  IMAD.MOV.U32 R26, RZ, RZ, R9 ;  /* 0x000000ffff1a7224 */ /* 0x000fe200078e0009 */
[----:B------:R-:W-:Y:S02]  /*3c80*/  IADD3.X R5, R5, UR9, RZ, P6, !PT ;  /* 0x0000000905057c10 */ /* 0x000fe4000b7fe4ff */
[----:B------:R-:W-:-:S02]  /*3c90*/  IADD3.X R7, R7, UR9, RZ, P4, !PT ;  /* 0x0000000907077c10 */ /* 0x000fc4000a7fe4ff */
[----:B------:R-:W-:Y:S02]  /*3ca0*/  IADD3 R9, P6, R25, UR8, RZ ;  /* 0x0000000819097c10 */ /* 0x000fe4000ffde0ff */
[----:B------:R-:W-:Y:S02]  /*3cb0*/  IADD3 R13, P4, R20, UR8, RZ ;  /* 0x00000008140d7c10 */ /* 0x000fe4000ff9e0ff */
[----:B------:R-:W-:Y:S01]  /*3cc0*/  R2UR UR24, R8 ;  /* 0x00000000081872ca */ /* 0x000fe200000e0000 */
[----:B------:R-:W-:Y:S01]  /*3cd0*/  IMAD R8, R15, UR61, RZ ;  /* 0x0000003d0f087c24 */ /* 0x000fe2000f8e02ff */
[----:B------:R-:W-:Y:S01]  /*3ce0*/  R2UR UR26, R10 ;  /* 0x000000000a1a72ca */ /* 0x000fe200000e0000 */
[----:B------:R-:W-:Y:S01]  /*3cf0*/  IMAD R10, R27, UR61, RZ ;  /* 0x0000003d1b0a7c24 */ /* 0x000fe2000f8e02ff */
[----:B------:R-:W-:Y:S01]  /*3d00*/  SHF.R.S32.HI R14, RZ, 0x1f, R28 ;  /* 0x0000001fff0e7819 */ /* 0x000fe2000001141c */
[----:B------:R-:W-:Y:S01]  /*3d10*/  IMAD R21, R21, UR61, RZ ;  /* 0x0000003d15157c24 */ /* 0x000fe2000f8e02ff */
[----:B------:R-:W-:Y:S01]  /*3d20*/  SHF.R.S32.HI R15, RZ, 0x1f, R12 ;  /* 0x0000001fff0f7819 */ /* 0x000fe2000001140c */
[----:B------:R-:W3:Y:S01]  /*3d30*/  LDL.LU R27, [R1+0x1c] ;  /* 0x00001c00011b7983 */ /* 0x000ee20000300800 */
[----:B------:R-:W-:Y:S01]  /*3d40*/  R2UR UR25, R9 ;  /* 0x00000000091972ca */ /* 0x000fe200000e0000 */
[----:B------:R-:W-:Y:S01]  /*3d50*/  IMAD R9, R17, UR61, RZ ;  /* 0x0000003d11097c24 */ /* 0x000fe2000f8e02ff */
[----:B------:R-:W-:Y:S01]  /*3d60*/  R2UR UR27, R13 ;  /* 0x000000000d1b72ca */ /* 0x000fe200000e0000 */
[----:B------:R-:W4:Y:S01]  /*3d70*/  LDL.LU R28, [R1+0x20] ;  /* 0x00002000011c7983 */ /* 0x000f220000300800 */
[----:B------:R-:W-:-:S02]  /*3d80*/  SHF.R.S32.HI R12, RZ, 0x1f, R11 ;  /* 0x0000001fff0c7819 */ /* 0x000fc4000001140b */
[----:B------:R-:W-:Y:S02]  /*3d90*/  SHF.R.S32.HI R13, RZ, 0x1f, R16 ;  /* 0x0000001fff0d7819 */ /* 0x000fe40000011410 */
[----:B------:R-:W-:Y:S02]  /*3da0*/  IADD3.X R14, R14, UR9, RZ, P0, !PT ;  /* 0x000000090e0e7c10 */ /* 0x000fe400087fe4ff */
[----:B------:R-:W-:Y:S02]  /*3db0*/  IADD3.X R11, R15, UR9, RZ, P3, !PT ;  /* 0x000000090f0b7c10 */ /* 0x000fe40009ffe4ff */
[----:B------:R-:W-:Y:S02]  /*3dc0*/  IADD3 R18, P0, R10, UR8, RZ ;  /* 0x000000080a127c10 */ /* 0x000fe4000ff1e0ff */
[----:B------:R-:W-:Y:S02]  /*3dd0*/  IADD3 R15, P3, R21, UR8, RZ ;  /* 0x00000008150f7c10 */ /* 0x000fe4000ff7e0ff */
[----:B------:R-:W-:-:S02]  /*3de0*/  IADD3.X R13, R13, UR9, RZ, P1, !PT ;  /* 0x000000090d0d7c10 */ /* 0x000fc40008ffe4ff */
[----:B------:R-:W-:Y:S02]  /*3df0*/  IADD3 R17, P1, R9, UR8, RZ ;  /* 0x0000000809117c10 */ /* 0x000fe4000ff3e0ff */
[----:B------:R-:W-:Y:S02]  /*3e00*/  R2UR UR31, R18 ;  /* 0x00000000121f72ca */ /* 0x000fe400000e0000 */
[----:B------:R-:W-:Y:S01]  /*3e10*/  R2UR UR28, R15 ;  /* 0x000000000f1c72ca */ /* 0x000fe200000e0000 */
[----:B------:R-:W-:Y:S01]  /*3e20*/  IMAD R15, R22, UR61, RZ ;  /* 0x0000003d160f7c24 */ /* 0x000fe2000f8e02ff */
[----:B------:R-:W-:Y:S01]  /*3e30*/  R2UR UR30, R17 ;  /* 0x00000000111e72ca */ /* 0x000fe200000e0000 */
[----:B------:R-:W-:Y:S01]  /*3e40*/  IMAD R17, R23, UR61, RZ ;  /* 0x0000003d17117c24 */ /* 0x000fe2000f8e02ff */
[----:B------:R-:W-:Y:S02]  /*3e50*/  SHF.R.S32.HI R22, RZ, 0x1f, R19 ;  /* 0x0000001fff167819 */ /* 0x000fe40000011413 */
[----:B------:R-:W-:Y:S01]  /*3e60*/  SHF.R.S32.HI R23, RZ, 0x1f, R20 ;  /* 0x0000001fff177819 */ /* 0x000fe20000011414 */
[----:B--2---:R-:W-:Y:S01]  /*3e70*/  IMAD R18, R24, UR61, RZ ;  /* 0x0000003d18127c24 */ /* 0x004fe2000f8e02ff */
[----:B------:R-:W-:-:S04]  /*3e80*/  SHF.R.S32.HI R24, RZ, 0x1f, R25 ;  /* 0x0000001fff187819 */ /* 0x000fc80000011419 */
[----:B------:R-:W-:Y:S02]  /*3e90*/  IADD3.X R19, R24, UR9, RZ, P6, !PT ;  /* 0x0000000918137c10 */ /* 0x000fe4000b7fe4ff */
[----:B------:R-:W-:-:S04]  /*3ea0*/  IADD3 R20, P6, R15, UR8, RZ ;  /* 0x000000080f147c10 */ /* 0x000fc8000ffde0ff */
[----:B------:R-:W-:Y:S02]  /*3eb0*/  R2UR UR32, R20 ;  /* 0x00000000142072ca */ /* 0x000fe400000e0000 */
[----:B------:R-:W2:Y:S01]  /*3ec0*/  LDL.LU R20, [R1+0x24] ;  /* 0x0000240001147983 */ /* 0x000ea20000300800 */
[----:B------:R-:W-:-:S03]  /*3ed0*/  R2UR UR42, R3 ;  /* 0x00000000032a72ca */ /* 0x000fc600000e0000 */
[----:B------:R-:W2:Y:S01]  /*3ee0*/  LDL.LU R3, [R1+0xacc] ;  /* 0x000acc0001037983 */ /* 0x000ea20000300800 */
[----:B---3--:R-:W-:Y:S02]  /*3ef0*/  R2UR UR38, R27 ;  /* 0x000000001b2672ca */ /* 0x008fe400000e0000 */
[----:B----4-:R-:W-:Y:S02]  /*3f00*/  R2UR UR37, R28 ;  /* 0x000000001c2572ca */ /* 0x010fe400000e0000 */
[----:B--2---:R-:W-:Y:S02]  /*3f10*/  R2UR UR36, R20 ;  /* 0x00000000142472ca */ /* 0x004fe400000e0000 */
[----:B------:R-:W2:Y:S04]  /*3f20*/  LDL.LU R20, [R1+0x3c] ;  /* 0x00003c0001147983 */ /* 0x000ea80000300800 */
[----:B------:R-:W3:Y:S04]  /*3f30*/  LDL.LU R28, [R1+0x38] ;  /* 0x00003800011c7983 */ /* 0x000ee80000300800 */
[----:B------:R-:W4:Y:S01]  /*3f40*/  LDL.LU R27, [R1+0x34] ;  /* 0x00003400011b7983 */ /* 0x000f220000300800 */
[----:B------:R-:W-:-:S02]  /*3f50*/  IADD3.X R12, R12, UR9, RZ, P2, !PT ;  /* 0x000000090c0c7c10 */ /* 0x000fc400097fe4ff */
[----:B------:R-:W-:-:S04]  /*3f60*/  IADD3 R16, P2, R8, UR8, RZ ;  /* 0x0000000808107c10 */ /* 0x000fc8000ff5e0ff */
[----:B------:R-:W-:Y:S01]  /*3f70*/  R2UR UR29, R16 ;  /* 0x00000000101d72ca */ /* 0x000fe200000e0000 */
[----:B------:R-:W-:Y:S01]  /*3f80*/  IMAD R16, R26, UR61, RZ ;  /* 0x0000003d1a107c24 */ /* 0x000fe2000f8e02ff */
[----:B------:R-:W-:Y:S02]  /*3f90*/  SHF.R.S32.HI R25, RZ, 0x1f, R21 ;  /* 0x0000001fff197819 */ /* 0x000fe40000011415 */
[----:B------:R-:W-:Y:S02]  /*3fa0*/  IADD3.X R23, R23, UR9, RZ, P4, !PT ;  /* 0x0000000917177c10 */ /* 0x000fe4000a7fe4ff */
[----:B------:R-:W-:Y:S02]  /*3fb0*/  IADD3.X R21, R22, UR9, RZ, P5, !PT ;  /* 0x0000000916157c10 */ /* 0x000fe4000affe4ff */
[----:B------:R-:W-:Y:S02]  /*3fc0*/  IADD3 R24, P4, R17, UR8, RZ ;  /* 0x0000000811187c10 */ /* 0x000fe4000ff9e0ff */
[----:B------:R-:W-:-:S02]  /*3fd0*/  IADD3 R22, P5, R16, UR8, RZ ;  /* 0x0000000810167c10 */ /* 0x000fc4000ffbe0ff */
[----:B------:R-:W-:Y:S02]  /*3fe0*/  R2UR UR34, R24 ;  /* 0x00000000182272ca */ /* 0x000fe400000e0000 */
[----:B------:R-:W-:Y:S01]  /*3ff0*/  R2UR UR33, R22 ;  /* 0x00000000162172ca */ /* 0x000fe200000e0000 */
[----:B------:R-:W4:Y:S04]  /*4000*/  LDL.LU R24, [R1+0x30] ;  /* 0x0000300001187983 */ /* 0x000f280000300800 */
[----:B------:R-:W4:Y:S01]  /*4010*/  LDL.LU R22, [R1+0x2c] ;  /* 0x00002c0001167983 */ /* 0x000f220000300800 */
[----:B------:R-:W-:Y:S02]  /*4020*/  R2UR UR40, R0 ;  /* 0x00000000002872ca */ /* 0x000fe400000e0000 */
[----:B------:R-:W-:-:S02]  /*4030*/  R2UR UR39, R2 ;  /* 0x00000000022772ca */ /* 0x000fc400000e0000 */
[----:B------:R-:W-:Y:S02]  /*4040*/  SHF.R.S32.HI R0, RZ, 0x1f, R17 ;  /* 0x0000001fff007819 */ /* 0x000fe40000011411 */
[----:B------:R-:W-:Y:S02]  /*4050*/  R2UR UR43, R4 ;  /* 0x00000000042b72ca */ /* 0x000fe400000e0000 */
[----:B------:R-:W-:Y:S02]  /*4060*/  SHF.R.S32.HI R2, RZ, 0x1f, R16 ;  /* 0x0000001fff027819 */ /* 0x000fe40000011410 */
[----:B------:R-:W-:Y:S02]  /*4070*/  SHF.R.S32.HI R4, RZ, 0x1f, R15 ;  /* 0x0000001fff047819 */ /* 0x000fe4000001140f */
[----:B------:R-:W-:Y:S02]  /*4080*/  IADD3.X R0, R0, UR9, RZ, P4, !PT ;  /* 0x0000000900007c10 */ /* 0x000fe4000a7fe4ff */
[----:B------:R-:W-:-:S02]  /*4090*/  IADD3.X R2, R2, UR9, RZ, P5, !PT ;  /* 0x0000000902027c10 */ /* 0x000fc4000affe4ff */
[----:B------:R-:W-:Y:S02]  /*40a0*/  IADD3.X R4, R4, UR9, RZ, P6, !PT ;  /* 0x0000000904047c10 */ /* 0x000fe4000b7fe4ff */
[----:B------:R-:W-:Y:S02]  /*40b0*/  R2UR UR60, R0 ;  /* 0x00000000003c72ca */ /* 0x000fe400000e0000 */
[----:B------:R-:W-:Y:S02]  /*40c0*/  R2UR UR59, R2 ;  /* 0x00000000023b72ca */ /* 0x000fe400000e0000 */
[----:B------:R-:W-:Y:S02]  /*40d0*/  R2UR UR58, R4 ;  /* 0x00000000043a72ca */ /* 0x000fe400000e0000 */
[----:B------:R-:W-:Y:S01]  /*40e0*/  R2UR UR46, R7 ;  /* 0x00000000072e72ca */ /* 0x000fe200000e0000 */
[----:B------:R-:W-:Y:S02]  /*40f0*/  IMAD R7, R3, UR61, RZ ;  /* 0x0000003d03077c24 */ /* 0x000fe4000f8e02ff */
[----:B--2---:R-:W-:-:S02]  /*4100*/  IMAD R0, R20, UR61, RZ ;  /* 0x0000003d14007c24 */ /* 0x004fc4000f8e02ff */
[----:B------:R-:W2:Y:S01]  /*4110*/  LDL R20, [R1+0x4c] ;  /* 0x00004c0001147983 */ /* 0x000ea20000100800 */
[----:B---3--:R-:W-:-:S03]  /*4120*/  IMAD R2, R28, UR61, RZ ;  /* 0x0000003d1c027c24 */ /* 0x008fc6000f8e02ff */
[----:B------:R-:W3:Y:S01]  /*4130*/  LDL R28, [R1+0x50] ;  /* 0x00005000011c7983 */ /* 0x000ee20000100800 */
[----:B----4-:R-:W-:-:S03]  /*4140*/  IMAD R4, R27, UR61, RZ ;  /* 0x0000003d1b047c24 */ /* 0x010fc6000f8e02ff */
[----:B------:R-:W4:Y:S04]  /*4150*/  LDL R27, [R1+0x54] ;  /* 0x00005400011b7983 */ /* 0x000f280000100800 */
[----:B------:R-:W4:Y:S01]  /*4160*/  LDL.LU R3, [R1+0xac8] ;  /* 0x000ac80001037983 */ /* 0x000f220000300800 */
[----:B------:R-:W-:Y:S02]  /*4170*/  SHF.R.S32.HI R8, RZ, 0x1f, R8 ;  /* 0x0000001fff087819 */ /* 0x000fe40000011408 */
[----:B------:R-:W-:Y:S02]  /*4180*/  R2UR UR44, R5 ;  /* 0x00000000052c72ca */ /* 0x000fe400000e0000 */
[----:B------:R-:W-:Y:S02]  /*4190*/  IADD3.X R8, R8, UR9, RZ, P2, !PT ;  /* 0x0000000908087c10 */ /* 0x000fe400097fe4ff */
[----:B------:R-:W-:-:S02]  /*41a0*/  SHF.R.S32.HI R5, RZ, 0x1f, R10 ;  /* 0x0000001fff057819 */ /* 0x000fc4000001140a */
[----:B------:R-:W-:Y:S02]  /*41b0*/  IADD3.X R25, R25, UR9, RZ, P3, !PT ;  /* 0x0000000919197c10 */ /* 0x000fe40009ffe4ff */
[----:B------:R-:W-:Y:S02]  /*41c0*/  SHF.R.S32.HI R9, RZ, 0x1f, R9 ;  /* 0x0000001fff097819 */ /* 0x000fe40000011409 */
[----:B------:R-:W-:Y:S02]  /*41d0*/  R2UR UR55, R8 ;  /* 0x00000000083772ca */ /* 0x000fe400000e0000 */
[----:B------:R-:W-:Y:S02]  /*41e0*/  IADD3 R26, P3, R18, UR8, RZ ;  /* 0x00000008121a7c10 */ /* 0x000fe4000ff7e0ff */
[----:B------:R-:W-:Y:S02]  /*41f0*/  SHF.R.S32.HI R8, RZ, 0x1f, R18 ;  /* 0x0000001fff087819 */ /* 0x000fe40000011412 */
[----:B------:R-:W-:-:S02]  /*4200*/  IADD3.X R5, R5, UR9, RZ, P0, !PT ;  /* 0x0000000905057c10 */ /* 0x000fc400087fe4ff */
[----:B------:R-:W-:Y:S02]  /*4210*/  IADD3.X R9, R9, UR9, RZ, P1, !PT ;  /* 0x0000000909097c10 */ /* 0x000fe40008ffe4ff */
[----:B------:R-:W-:Y:S02]  /*4220*/  IADD3.X R8, R8, UR9, RZ, P3, !PT ;  /* 0x0000000908087c10 */ /* 0x000fe40009ffe4ff */
[----:B------:R-:W-:Y:S01]  /*4230*/  R2UR UR45, R6 ;  /* 0x00000000062d72ca */ /* 0x000fe200000e0000 */
[----:B------:R-:W-:Y:S01]  /*4240*/  IMAD R6, R22, UR61, RZ ;  /* 0x0000003d16067c24 */ /* 0x000fe2000f8e02ff */
[----:B------:R-:W-:Y:S01]  /*4250*/  R2UR UR57, R5 ;  /* 0x00000000053972ca */ /* 0x000fe200000e0000 */
[----:B------:R-:W-:Y:S01]  /*4260*/  IMAD R5, R24, UR61, RZ ;  /* 0x0000003d18057c24 */ /* 0x000fe2000f8e02ff */
[----:B------:R-:W-:Y:S02]  /*4270*/  R2UR UR56, R9 ;  /* 0x00000000093872ca */ /* 0x000fe400000e0000 */
[----:B------:R-:W-:-:S02]  /*4280*/  IADD3 R10, P0, R0, UR8, RZ ;  /* 0x00000008000a7c10 */ /* 0x000fc4000ff1e0ff */
[----:B------:R-:W-:Y:S02]  /*4290*/  R2UR UR61, R8 ;  /* 0x00000000083d72ca */ /* 0x000fe400000e0000 */
[----:B------:R-:W-:Y:S02]  /*42a0*/  IADD3 R9, P1, R2, UR8, RZ ;  /* 0x0000000802097c10 */ /* 0x000fe4000ff3e0ff */
[----:B------:R-:W-:Y:S01]  /*42b0*/  IADD3 R8, P2, R4, UR8, RZ ;  /* 0x0000000804087c10 */ /* 0x000fe2000ff5e0ff */
[----:B------:R0:W-:Y:S01]  /*42c0*/  STL [R1+0x648], R10 ;  /* 0x0006480a01007387 */ /* 0x0001e20000100800 */
[----:B------:R-:W-:-:S03]  /*42d0*/  SHF.R.S32.HI R0, RZ, 0x1f, R0 ;  /* 0x0000001fff007819 */ /* 0x000fc60000011400 */
[----:B------:R1:W-:Y:S01]  /*42e0*/  STL [R1+0x650], R9 ;  /* 0x0006500901007387 */ /* 0x0003e20000100800 */
[----:B------:R-:W-:-:S03]  /*42f0*/  SHF.R.S32.HI R2, RZ, 0x1f, R2 ;  /* 0x0000001fff027819 */ /* 0x000fc60000011402 */
[----:B------:R1:W-:Y:S01]  /*4300*/  STL [R1+0x658], R8 ;  /* 0x0006580801007387 */ /* 0x0003e20000100800 */
[----:B0-----:R-:W-:Y:S02]  /*4310*/  IADD3 R10, P3, R5, UR8, RZ ;  /* 0x00000008050a7c10 */ /* 0x001fe4000ff7e0ff */
[----:B-1----:R-:W-:-:S03]  /*4320*/  IADD3 R9, P4, R6, UR8, RZ ;  /* 0x0000000806097c10 */ /* 0x002fc6000ff9e0ff */
[----:B------:R-:W-:Y:S01]  /*4330*/  STL [R1+0x660], R10 ;  /* 0x0006600a01007387 */ /* 0x000fe20000100800 */
[----:B------:R-:W-:-:S03]  /*4340*/  IADD3 R8, P5, R7, UR8, RZ ;  /* 0x0000000807087c10 */ /* 0x000fc6000ffbe0ff */
[----:B------:R0:W-:Y:S01]  /*4350*/  STL [R1+0x668], R9 ;  /* 0x0006680901007387 */ /* 0x0001e20000100800 */
[----:B------:R-:W-:Y:S02]  /*4360*/  SHF.R.S32.HI R4, RZ, 0x1f, R4 ;  /* 0x0000001fff047819 */ /* 0x000fe40000011404 */
[----:B------:R-:W-:Y:S01]  /*4370*/  SHF.R.S32.HI R5, RZ, 0x1f, R5 ;  /* 0x0000001fff057819 */ /* 0x000fe20000011405 */
[----:B------:R1:W-:Y:S01]  /*4380*/  STL [R1+0x670], R8 ;  /* 0x0006700801007387 */ /* 0x0003e20000100800 */
[----:B------:R-:W-:Y:S02]  /*4390*/  SHF.R.S32.HI R6, RZ, 0x1f, R6 ;  /* 0x0000001fff067819 */ /* 0x000fe40000011406 */
[----:B0-----:R-:W-:Y:S02]  /*43a0*/  IADD3.X R9, R0, UR9, RZ, P0, !PT ;  /* 0x0000000900097c10 */ /* 0x001fe400087fe4ff */
[----:B------:R-:W-:Y:S02]  /*43b0*/  IADD3.X R0, R4, UR9, RZ, P2, !PT ;  /* 0x0000000904007c10 */ /* 0x000fe400097fe4ff */
[----:B-1----:R-:W-:Y:S01]  /*43c0*/  IADD3.X R8, R2, UR9, RZ, P1, !PT ;  /* 0x0000000902087c10 */ /* 0x002fe20008ffe4ff */
[----:B------:R-:W-:Y:S01]  /*43d0*/  STL [R1+0x644], R9 ;  /* 0x0006440901007387 */ /* 0x000fe20000100800 */
[----:B------:R-:W-:-:S02]  /*43e0*/  IADD3.X R2, R5, UR9, RZ, P3, !PT ;  /* 0x0000000905027c10 */ /* 0x000fc40009ffe4ff */
[----:B------:R-:W-:Y:S01]  /*43f0*/  SHF.R.S32.HI R7, RZ, 0x1f, R7 ;  /* 0x0000001fff077819 */ /* 0x000fe20000011407 */
[----:B------:R-:W-:Y:S01]  /*4400*/  STL [R1+0x64c], R8 ;  /* 0x00064c0801007387 */ /* 0x000fe20000100800 */
[----:B------:R-:W-:Y:S01]  /*4410*/  USHF.R.S32.HI UR8, URZ, 0x1f, UR5 ;  /* 0x0000001f3f087899 */ /* 0x000fe20008011405 */
[----:B------:R-:W0:Y:S02]  /*4420*/  LDC R4, c[0x0][0x238] ;  /* 0x00008e00ff047b82 */ /* 0x000e240000000800 */
[----:B------:R1:W-:Y:S04]  /*4430*/  STL [R1+0x654], R0 ;  /* 0x0006540001007387 */ /* 0x0003e80000100800 */
[----:B------:R1:W-:Y:S01]  /*4440*/  STL [R1+0x65c], R2 ;  /* 0x00065c0201007387 */ /* 0x0003e20000100800 */
[----:B------:R-:W-:-:S03]  /*4450*/  ULEA.HI UR8, UR8, UR5, URZ, 0x5 ;  /* 0x0000000508087291 */ /* 0x000fc6000f8f283f */
[----:B------:R-:W-:Y:S01]  /*4460*/  ULDC UR5, c[0x0][0x238] ;  /* 0x00008e0000057ab9 */ /* 0x000fe20000000800 */
[----:B-1----:R-:W-:Y:S02]  /*4470*/  IADD3.X R0, R6, UR9, RZ, P4, !PT ;  /* 0x0000000906007c10 */ /* 0x002fe4000a7fe4ff */
[----:B------:R-:W-:Y:S01]  /*4480*/  IADD3.X R2, R7, UR9, RZ, P5, !PT ;  /* 0x0000000907027c10 */ /* 0x000fe2000affe4ff */
[----:B------:R-:W-:Y:S02]  /*4490*/  ULDC UR9, c[0x0][0x234] ;  /* 0x00008d0000097ab9 */ /* 0x000fe40000000800 */
[----:B------:R-:W-:Y:S04]  /*44a0*/  STL [R1+0x664], R0 ;  /* 0x0006640001007387 */ /* 0x000fe80000100800 */
[----:B------:R1:W-:Y:S01]  /*44b0*/  STL [R1+0x66c], R2 ;  /* 0x00066c0201007387 */ /* 0x0003e20000100800 */
[----:B--2---:R-:W-:-:S02]  /*44c0*/  IMAD R6, R20, UR9, RZ ;  /* 0x0000000914067c24 */ /* 0x004fc4000f8e02ff */
[----:B---3--:R-:W-:-:S03]  /*44d0*/  IMAD R7, R28, UR9, RZ ;  /* 0x000000091c077c24 */ /* 0x008fc6000f8e02ff */
[----:B------:R-:W-:Y:S01]  /*44e0*/  STL [R1+0x640], R6 ;  /* 0x0006400601007387 */ /* 0x000fe20000100800 */
[----:B----4-:R-:W-:Y:S02]  /*44f0*/  IMAD R18, R27, UR9, RZ ;  /* 0x000000091b127c24 */ /* 0x010fe4000f8e02ff */
[----:B------:R-:W-:Y:S01]  /*4500*/  IMAD R16, R3, UR9, RZ ;  /* 0x0000000903107c24 */ /* 0x000fe2000f8e02ff */
[----:B------:R-:W-:Y:S01]  /*4510*/  ULDC UR9, c[0x0][0x238] ;  /* 0x00008e0000097ab9 */ /* 0x000fe20000000800 */
[----:B------:R-:W-:Y:S01]  /*4520*/  IADD3 R3, P3, R6, UR5, RZ ;  /* 0x0000000506037c10 */ /* 0x000fe2000ff7e0ff */
[----:B------:R-:W-:Y:S01]  /*4530*/  STL [R1+0x63c], R7 ;  /* 0x00063c0701007387 */ /* 0x000fe20000100800 */
[----:B-1----:R-:W-:Y:S01]  /*4540*/  IADD3 R2, P2, R7, UR9, RZ ;  /* 0x0000000907027c10 */ /* 0x002fe2000ff5e0ff */
[----:B------:R-:W-:Y:S01]  /*4550*/  ULDC UR5, c[0x0][0x238] ;  /* 0x00008e0000057ab9 */ /* 0x000fe20000000800 */
[----:B------:R-:W-:Y:S01]  /*4560*/  ULDC UR9, c[0x0][0x238] ;  /* 0x00008e0000097ab9 */ /* 0x000fe20000000800 */
[----:B------:R-:W-:Y:S04]  /*4570*/  STL [R1+0x634], R16 ;  /* 0x0006341001007387 */ /* 0x000fe80000100800 */
[----:B------:R-:W-:Y:S04]  /*4580*/  STL [R1+0x638], R18 ;  /* 0x0006381201007387 */ /* 0x000fe80000100800 */
[----:B------:R1:W-:Y:S04]  /*4590*/  STL [R1+0x6f0], R3 ;  /* 0x0006f00301007387 */ /* 0x0003e80000100800 */
[----:B------:R2:W-:Y:S01]  /*45a0*/  STL [R1+0x6e8], R2 ;  /* 0x0006e80201007387 */ /* 0x0005e20000100800 */
[----:B-1----:R-:W-:Y:S01]  /*45b0*/  IADD3 R3, P1, R18, UR5, RZ ;  /* 0x0000000512037c10 */ /* 0x002fe2000ff3e0ff */
[----:B------:R-:W1:Y:S01]  /*45c0*/  S2R R22, SR_TID.X ;  /* 0x0000000000167919 */ /* 0x000e620000002100 */
[----:B------:R-:W-:Y:S01]  /*45d0*/  R2UR UR50, R14 ;  /* 0x000000000e3272ca */ /* 0x000fe200000e0000 */
[----:B------:R-:W-:Y:S01]  /*45e0*/  ULDC UR5, c[0x0][0x23c] ;  /* 0x00008f0000057ab9 */ /* 0x000fe20000000800 */
[----:B--2---:R-:W-:Y:S01]  /*45f0*/  IADD3 R2, P0, R16, UR9, RZ ;  /* 0x0000000910027c10 */ /* 0x004fe2000ff1e0ff */
[----:B------:R-:W-:Y:S04]  /*4600*/  STL [R1+0x6e0], R3 ;  /* 0x0006e00301007387 */ /* 0x000fe80000100800 */
[----:B------:R2:W-:Y:S02]  /*4610*/  STL [R1+0x6d8], R2 ;  /* 0x0006d80201007387 */ /* 0x0005e40000100800 */
[----:B--2---:R-:W2:Y:S02]  /*4620*/  LDC R2, c[0x0][0x214] ;  /* 0x00008500ff027b82 */ /* 0x004ea40000000800 */
[----:B--2---:R2:W-:Y:S04]  /*4630*/  STL [R1+0xabc], R2 ;  /* 0x000abc0201007387 */ /* 0x0045e80000100800 */
[----:B------:R-:W-:Y:S04]  /*4640*/  STL [R1+0x90], RZ ;  /* 0x000090ff01007387 */ /* 0x000fe80000100800 */
        /* <DEDUP_REMOVED lines=214> */
[----:B------:R-:W-:Y:S01]  /*53b0*/  STL [R1+0x15c], RZ ;  /* 0x00015cff01007387 */ /* 0x000fe20000100800 */
[----:B-1----:R-:W-:-:S03]  /*53c0*/  LOP3.LUT R0, R22, 0x1f, RZ, 0xc0, !PT ;  /* 0x0000001f16007812 */ /* 0x002fc600078ec0ff */
[----:B------:R-:W-:Y:S04]  /*53d0*/  STL [R1+0x140], RZ ;  /* 0x000140ff01007387 */ /* 0x000fe80000100800 */
[----:B------:R-:W-:Y:S04]  /*53e0*/  STL [R1+0x144], RZ ;  /* 0x000144ff01007387 */ /* 0x000fe80000100800 */
[----:B------:R-:W-:Y:S01]  /*53f0*/  STL [R1+0x148], RZ ;  /* 0x000148ff01007387 */ /* 0x000fe20000100800 */
[----:B0-----:R-:W-:-:S03]  /*5400*/  IMAD R14, R4, 0x1e, RZ ;  /* 0x0000001e040e7824 */ /* 0x001fc600078e02ff */
[----:B------:R-:W-:Y:S01]  /*5410*/  STL [R1+0x14c], RZ ;  /* 0x00014cff01007387 */ /* 0x000fe20000100800 */
[----:B------:R-:W-:-:S03]  /*5420*/  R2UR UR47, R11 ;  /* 0x000000000b2f72ca */ /* 0x000fc600000e0000 */
[----:B------:R-:W-:Y:S01]  /*5430*/  STL [R1+0x130], RZ ;  /* 0x000130ff01007387 */ /* 0x000fe20000100800 */
[----:B------:R-:W-:-:S03]  /*5440*/  ULDC UR9, c[0x0][0x210] ;  /* 0x0000840000097ab9 */ /* 0x000fc60000000800 */
[----:B------:R-:W-:Y:S01]  /*5450*/  STL [R1+0x134], RZ ;  /* 0x000134ff01007387 */ /* 0x000fe20000100800 */
[----:B------:R-:W-:-:S03]  /*5460*/  IMAD R3, R0, UR5, RZ ;  /* 0x0000000500037c24 */ /* 0x000fc6000f8e02ff */
[----:B------:R-:W-:Y:S01]  /*5470*/  STL [R1+0x138], RZ ;  /* 0x000138ff01007387 */ /* 0x000fe20000100800 */
[----:B------:R-:W-:-:S03]  /*5480*/  IMAD R11, R4, 0x1f, RZ ;  /* 0x0000001f040b7824 */ /* 0x000fc600078e02ff */
[----:B------:R-:W-:Y:S01]  /*5490*/  STL [R1+0x13c], RZ ;  /* 0x00013cff01007387 */ /* 0x000fe20000100800 */
[----:B------:R-:W-:-:S03]  /*54a0*/  IMAD.U32 R0, RZ, RZ, UR9 ;  /* 0x00000009ff007e24 */ /* 0x000fc6000f8e00ff */
[----:B------:R-:W-:Y:S01]  /*54b0*/  STL [R1+0x110], RZ ;  /* 0x000110ff01007387 */ /* 0x000fe20000100800 */
[----:B------:R-:W-:-:S03]  /*54c0*/  R2UR UR35, R26 ;  /* 0x000000001a2372ca */ /* 0x000fc600000e0000 */
[----:B------:R-:W-:Y:S01]  /*54d0*/  STL [R1+0x114], RZ ;  /* 0x000114ff01007387 */ /* 0x000fe20000100800 */
[----:B------:R-:W-:Y:S01]  /*54e0*/  R2UR UR41, R29 ;  /* 0x000000001d2972ca */ /* 0x000fe200000e0000 */
[C---:B------:R-:W-:Y:S01]  /*54f0*/  IMAD R20, R4.reuse, 0x1b, RZ ;  /* 0x0000001b04147824 */ /* 0x040fe200078e02ff */
[----:B------:R-:W-:Y:S01]  /*5500*/  R2UR UR51, R19 ;  /* 0x00000000133372ca */ /* 0x000fe200000e0000 */
[----:B------:R-:W-:Y:S01]  /*5510*/  STL [R1+0x118], RZ ;  /* 0x000118ff01007387 */ /* 0x000fe20000100800 */
[----:B------:R-:W-:Y:S01]  /*5520*/  R2UR UR52, R21 ;  /* 0x00000000153472ca */ /* 0x000fe200000e0000 */
[C---:B------:R-:W-:Y:S01]  /*5530*/  IMAD R27, R4.reuse, 0x18, RZ ;  /* 0x00000018041b7824 */ /* 0x040fe200078e02ff */
[----:B------:R-:W-:Y:S01]  /*5540*/  R2UR UR53, R23 ;  /* 0x00000000173572ca */ /* 0x000fe200000e0000 */
[----:B------:R-:W-:Y:S01]  /*5550*/  STL [R1+0x11c], RZ ;  /* 0x00011cff01007387 */ /* 0x000fe20000100800 */
[----:B------:R-:W-:Y:S01]  /*5560*/  R2UR UR54, R25 ;  /* 0x00000000193672ca */ /* 0x000fe200000e0000 */
[C---:B------:R-:W-:Y:S01]  /*5570*/  IMAD R23, R4.reuse, 0x1a, RZ ;  /* 0x0000001a04177824 */ /* 0x040fe200078e02ff */
[----:B------:R-:W-:Y:S01]  /*5580*/  SHF.R.S32.HI R5, RZ, 0x1f, R14 ;  /* 0x0000001fff057819 */ /* 0x000fe2000001140e */
[----:B------:R-:W-:Y:S01]  /*5590*/  STL [R1+0x100], RZ ;  /* 0x000100ff01007387 */ /* 0x000fe20000100800 */
[C---:B------:R-:W-:Y:S01]  /*55a0*/  IMAD R25, R4.reuse, 0x19, RZ ;  /* 0x0000001904197824 */ /* 0x040fe200078e02ff */
[----:B------:R-:W-:Y:S01]  /*55b0*/  SHF.R.S32.HI R14, RZ, 0x1f, R6 ;  /* 0x0000001fff0e7819 */ /* 0x000fe20000011406 */
[C---:B------:R-:W-:Y:S01]  /*55c0*/  IMAD R29, R4.reuse, 0x17, RZ ;  /* 0x00000017041d7824 */ /* 0x040fe200078e02ff */
[----:B------:R-:W-:Y:S01]  /*55d0*/  STL [R1+0x104], RZ ;  /* 0x000104ff01007387 */ /* 0x000fe20000100800 */
[----:B------:R-:W-:-:S02]  /*55e0*/  IMAD R15, R4, 0x16, RZ ;  /* 0x00000016040f7824 */ /* 0x000fc400078e02ff */
[C---:B------:R-:W-:Y:S02]  /*55f0*/  IMAD R17, R4.reuse, 0x15, RZ ;  /* 0x0000001504117824 */ /* 0x040fe400078e02ff */
[C---:B------:R-:W-:Y:S02]  /*5600*/  IMAD R19, R4.reuse, 0x14, RZ ;  /* 0x0000001404137824 */ /* 0x040fe400078e02ff */
[C---:B------:R-:W-:Y:S02]  /*5610*/  IMAD R21, R4.reuse, 0x13, RZ ;  /* 0x0000001304157824 */ /* 0x040fe400078e02ff */
[C---:B------:R-:W-:Y:S02]  /*5620*/  IMAD R22, R4.reuse, 0x12, RZ ;  /* 0x0000001204167824 */ /* 0x040fe400078e02ff */
[C---:B------:R-:W-:Y:S02]  /*5630*/  IMAD R24, R4.reuse, 0x11, RZ ;  /* 0x0000001104187824 */ /* 0x040fe400078e02ff */
[----:B------:R-:W-:-:S02]  /*5640*/  IMAD.SHL.U32 R26, R4, 0x10, RZ ;  /* 0x00000010041a7824 */ /* 0x000fc400078e00ff */
[----:B--2---:R-:W-:Y:S01]  /*5650*/  IMAD R2, R4, 0xf, RZ ;  /* 0x0000000f04027824 */ /* 0x004fe200078e02ff */
[----:B------:R-:W-:Y:S01]  /*5660*/  IADD3 R4, P4, R6, R11, RZ ;  /* 0x0000000b06047210 */ /* 0x000fe20007f9e0ff */
[----:B------:R0:W-:Y:S04]  /*5670*/  STL [R1+0xac0], R0 ;  /* 0x000ac00001007387 */ /* 0x0001e80000100800 */
[----:B------:R-:W-:Y:S04]  /*5680*/  STL [R1+0x478], R3 ;  /* 0x0004780301007387 */ /* 0x000fe80000100800 */
[----:B------:R1:W-:Y:S01]  /*5690*/  STL [R1+0xac4], R3 ;  /* 0x000ac40301007387 */ /* 0x0003e20000100800 */
[----:B0-----:R-:W-:-:S03]  /*56a0*/  SHF.R.S32.HI R0, RZ, 0x1f, R18 ;  /* 0x0000001fff007819 */ /* 0x001fc60000011412 */
[----:B------:R-:W-:Y:S04]  /*56b0*/  STL [R1+0x6a4], R14 ;  /* 0x0006a40e01007387 */ /* 0x000fe80000100800 */
[----:B------:R0:W-:Y:S01]  /*56c0*/  STL [R1+0xab0], R4 ;  /* 0x000ab00401007387 */ /* 0x0001e20000100800 */
[----:B-1----:R-:W-:-:S05]  /*56d0*/  SHF.R.S32.HI R3, RZ, 0x1f, R7 ;  /* 0x0000001fff037819 */ /* 0x002fca0000011407 */
[----:B------:R-:W-:Y:S01]  /*56e0*/  STL [R1+0x6a0], R3 ;  /* 0x0006a00301007387 */ /* 0x000fe20000100800 */
[----:B0-----:R-:W-:-:S03]  /*56f0*/  IADD3 R4, P6, R7, R11, RZ ;  /* 0x0000000b07047210 */ /* 0x001fc60007fde0ff */
[----:B------:R-:W-:Y:S04]  /*5700*/  STL [R1+0x69c], R0 ;  /* 0x00069c0001007387 */ /* 0x000fe80000100800 */
[----:B------:R0:W-:Y:S02]  /*5710*/  STL [R1+0xaa8], R4 ;  /* 0x000aa80401007387 */ /* 0x0001e40000100800 */
[----:B0-----:R-:W-:-:S05]  /*5720*/  IADD3 R4, P5, R18, R11, RZ ;  /* 0x0000000b12047210 */ /* 0x001fca0007fbe0ff */
[----:B------:R0:W-:Y:S02]  /*5730*/  STL [R1+0xaa0], R4 ;  /* 0x000aa00401007387 */ /* 0x0001e40000100800 */
[----:B0-----:R-:W-:-:S05]  /*5740*/  SHF.R.S32.HI R4, RZ, 0x1f, R11 ;  /* 0x0000001fff047819 */ /* 0x001fca000001140b */
[----:B------:R-:W-:-:S05]  /*5750*/  IMAD.X R14, R14, 0x1, R4, P4 ;  /* 0x000000010e0e7824 */ /* 0x000fca00020e0604 */
[----:B------:R0:W-:Y:S02]  /*5760*/  STL [R1+0xaac], R14 ;  /* 0x000aac0e01007387 */ /* 0x0001e40000100800 */
[----:B0-----:R-:W0:Y:S01]  /*5770*/  LDC R14, c[0x0][0x238] ;  /* 0x00008e00ff0e7b82 */ /* 0x001e220000000800 */
[----:B------:R-:W-:Y:S02]  /*5780*/  SHF.R.S32.HI R28, RZ, 0x1f, R2 ;  /* 0x0000001fff1c7819 */ /* 0x000fe40000011402 */
[----:B------:R-:W-:Y:S02]  /*5790*/  SHF.R.S32.HI R2, RZ, 0x1f, R16 ;  /* 0x0000001fff027819 */ /* 0x000fe40000011410 */
[----:B------:R-:W-:-:S03]  /*57a0*/  IADD3 R16, P4, R16, R11, RZ ;  /* 0x0000000b10107210 */ /* 0x000fc60007f9e0ff */
[----:B------:R-:W-:Y:S04]  /*57b0*/  STL [R1+0x698], R2 ;  /* 0x0006980201007387 */ /* 0x000fe80000100800 */
[----:B------:R-:W2:Y:S04]  /*57c0*/  LDL R11, [R1+0x634] ;  /* 0x00063400010b7983 */ /* 0x000ea80000100800 */
[----:B------:R1:W-:Y:S01]  /*57d0*/  STL [R1+0xa98], R16 ;  /* 0x000a981001007387 */ /* 0x0003e20000100800 */
[----:B0-----:R-:W-:Y:S02]  /*57e0*/  IMAD R14, R14, 0x1e, RZ ;  /* 0x0000001e0e0e7824 */ /* 0x001fe400078e02ff */
[----:B-1----:R-:W-:-:S03]  /*57f0*/  IMAD.X R16, R3, 0x1, R4, P6 ;  /* 0x0000000103107824 */ /* 0x002fc600030e0604 */
[----:B------:R-:W-:Y:S02]  /*5800*/  IADD3 R6, P6, R6, R14, RZ ;  /* 0x0000000e06067210 */ /* 0x000fe40007fde0ff */
[----:B------:R0:W-:Y:S04]  /*5810*/  STL [R1+0xaa4], R16 ;  /* 0x000aa41001007387 */ /* 0x0001e80000100800 */
[----:B------:R1:W-:Y:S01]  /*5820*/  STL [R1+0xa90], R6 ;  /* 0x000a900601007387 */ /* 0x0003e20000100800 */
[----:B0-----:R-:W0:Y:S01]  /*5830*/  LDC R16, c[0x0][0x238] ;  /* 0x00008e00ff107b82 */ /* 0x001e220000000800 */
[----:B-1----:R-:W-:-:S05]  /*5840*/  IMAD.X R6, R0, 0x1, R4, P5 ;  /* 0x0000000100067824 */ /* 0x002fca00028e0604 */
[----:B------:R1:W-:Y:S02]  /*5850*/  STL [R1+0xa9c], R6 ;  /* 0x000a9c0601007387 */ /* 0x0003e40000100800 */
[----:B-1----:R-:W-:-:S05]  /*5860*/  IADD3 R6, P5, R7, R14, RZ ;  /* 0x0000000e07067210 */ /* 0x002fca0007fbe0ff */
[----:B------:R1:W-:Y:S02]  /*5870*/  STL [R1+0xa88], R6 ;  /* 0x000a880601007387 */ /* 0x0003e40000100800 */
[----:B-1----:R-:W-:Y:S02]  /*5880*/  IMAD.X R6, R4, 0x1, R2, P4 ;  /* 0x0000000104067824 */ /* 0x002fe400020e0602 */
[----:B------:R-:W3:Y:S04]  /*5890*/  LDL R4, [R1+0x6a4] ;  /* 0x0006a40001047983 */ /* 0x000ee80000100800 */
[----:B------:R1:W-:Y:S02]  /*58a0*/  STL [R1+0xa94], R6 ;  /* 0x000a940601007387 */ /* 0x0003e40000100800 */
[----:B-1----:R-:W-:-:S05]  /*58b0*/  IADD3 R6, P4, R18, R14, RZ ;  /* 0x0000000e12067210 */ /* 0x002fca0007f9e0ff */
[----:B------:R3:W-:Y:S02]  /*58c0*/  STL [R1+0xa80], R6 ;  /* 0x000a800601007387 */ /* 0x0007e40000100800 */
[----:B---3--:R-:W-:-:S05]  /*58d0*/  IMAD.X R6, R4, 0x1, R5, P6 ;  /* 0x0000000104067824 */ /* 0x008fca00030e0605 */
[----:B------:R2:W-:Y:S02]  /*58e0*/  STL [R1+0xa8c], R6 ;  /* 0x000a8c0601007387 */ /* 0x0005e40000100800 */
[----:B--2---:R-:W-:Y:S02]  /*58f0*/  IADD3 R6, P6, R11, R14, RZ ;  /* 0x0000000e0b067210 */ /* 0x004fe40007fde0ff */
[----:B------:R-:W2:Y:S01]  /*5900*/  LDL R14, [R1+0x640] ;  /* 0x00064000010e7983 */ /* 0x000ea20000100800 */
[----:B0-----:R-:W-:-:S03]  /*5910*/  IMAD R16, R16, 0x1d, RZ ;  /* 0x0000001d10107824 */ /* 0x001fc600078e02ff */
[----:B------:R0:W-:Y:S02]  /*5920*/  STL [R1+0xa78], R6 ;  /* 0x000a780601007387 */ /* 0x0001e40000100800 */
[----:B0-----:R-:W-:-:S05]  /*5930*/  IMAD.X R6, R3, 0x1, R5, P5 ;  /* 0x0000000103067824 */ /* 0x001fca00028e0605 */
[----:B------:R2:W-:Y:S02]  /*5940*/  STL [R1+0xa84], R6 ;  /* 0x000a840601007387 */ /* 0x0005e40000100800 */
[----:B--2---:R-:W-:-:S05]  /*5950*/  IADD3 R6, P5, R14, R16, RZ ;  /* 0x000000100e067210 */ /* 0x004fca0007fbe0ff */
[----:B------:R0:W-:Y:S02]  /*5960*/  STL [R1+0xa70], R6 ;  /* 0x000a700601007387 */ /* 0x0001e40000100800 */
[--C-:B0-----:R-:W-:Y:S02]  /*5970*/  IMAD.X R6, R0, 0x1, R5.reuse, P4 ;  /* 0x0000000100067824 */ /* 0x101fe400020e0605 */
[----:B------:R-:W-:-:S03]  /*5980*/  IMAD.X R5, R2, 0x1, R5, P6 ;  /* 0x0000000102057824 */ /* 0x000fc600030e0605 */
[----:B------:R0:W-:Y:S02]  /*5990*/  STL [R1+0xa7c], R6 ;  /* 0x000a7c0601007387 */ /* 0x0001e40000100800 */
[----:B0-----:R-:W-:-:S05]  /*59a0*/  IADD3 R6, P4, R7, R16, RZ ;  /* 0x0000001007067210 */ /* 0x001fca0007f9e0ff */
[----:B------:R0:W-:Y:S04]  /*59b0*/  STL [R1+0xa68], R6 ;  /* 0x000a680601007387 */ /* 0x0001e80000100800 */
[----:B------:R1:W-:Y:S01]  /*59c0*/  STL [R1+0xa74], R5 ;  /* 0x000a740501007387 */ /* 0x0003e20000100800 */
[----:B0-----:R-:W-:Y:S02]  /*59d0*/  SHF.R.S32.HI R6, RZ, 0x1f, R16 ;  /* 0x0000001fff067819 */ /* 0x001fe40000011410 */
[----:B-1----:R-:W-:Y:S02]  /*59e0*/  IADD3 R5, P6, R18, R16, RZ ;  /* 0x0000001012057210 */ /* 0x002fe40007fde0ff */
[----:B------:R-:W0:Y:S03]  /*59f0*/  LDC R18, c[0x0][0x238] ;  /* 0x00008e00ff127b82 */ /* 0x000e260000000800 */
[----:B------:R1:W-:Y:S02]  /*5a00*/  STL [R1+0xa60], R5 ;  /* 0x000a600501007387 */ /* 0x0003e40000100800 */
[----:B-1----:R-:W-:-:S05]  /*5a10*/  IMAD.X R5, R4, 0x1, R6, P5 ;  /* 0x0000000104057824 */ /* 0x002fca00028e0606 */
[----:B------:R1:W-:Y:S02]  /*5a20*/  STL [R1+0xa6c], R5 ;  /* 0x000a6c0501007387 */ /* 0x0003e40000100800 */
[----:B-1----:R-:W-:Y:S02]  /*5a30*/  IADD3 R5, P5, R11, R16, RZ ;  /* 0x000000100b057210 */ /* 0x002fe40007fbe0ff */
[----:B------:R-:W2:Y:S01]  /*5a40*/  LDL R16, [R1+0x638] ;  /* 0x0006380001107983 */ /* 0x000ea20000100800 */
[----:B0-----:R-:W-:-:S03]  /*5a50*/  IMAD R18, R18, 0x1c, RZ ;  /* 0x0000001c12127824 */ /* 0x001fc600078e02ff */
[----:B------:R0:W-:Y:S02]  /*5a60*/  STL [R1+0xa58], R5 ;  /* 0x000a580501007387 */ /* 0x0001e40000100800 */
[----:B0-----:R-:W-:-:S05]  /*5a70*/  IMAD.X R5, R3, 0x1, R6, P4 ;  /* 0x0000000103057824 */ /* 0x001fca00020e0606 */
[----:B------:R0:W-:Y:S02]  /*5a80*/  STL [R1+0xa64], R5 ;  /* 0x000a640501007387 */ /* 0x0001e40000100800 */
[----:B0-----:R-:W-:-:S05]  /*5a90*/  IADD3 R5, P4, R14, R18, RZ ;  /* 0x000000120e057210 */ /* 0x001fca0007f9e0ff */
[----:B------:R0:W-:Y:S02]  /*5aa0*/  STL [R1+0xa50], R5 ;  /* 0x000a500501007387 */ /* 0x0001e40000100800 */
[----:B0-----:R-:W-:-:S05]  /*5ab0*/  IMAD.X R5, R0, 0x1, R6, P6 ;  /* 0x0000000100057824 */ /* 0x001fca00030e0606 */
[----:B------:R0:W-:Y:S02]  /*5ac0*/  STL [R1+0xa5c], R5 ;  /* 0x000a5c0501007387 */ /* 0x0001e40000100800 */
[----:B0-----:R-:W-:Y:S02]  /*5ad0*/  IADD3 R5, P6, R7, R18, RZ ;  /* 0x0000001207057210 */ /* 0x001fe40007fde0ff */
[----:B------:R-:W-:-:S03]  /*5ae0*/  SHF.R.S32.HI R7, RZ, 0x1f, R18 ;  /* 0x0000001fff077819 */ /* 0x000fc60000011412 */
[----:B------:R0:W-:Y:S02]  /*5af0*/  STL [R1+0xa48], R5 ;  /* 0x000a480501007387 */ /* 0x0001e40000100800 */
[----:B0-----:R-:W-:-:S05]  /*5b00*/  IMAD.X R5, R2, 0x1, R6, P5 ;  /* 0x0000000102057824 */ /* 0x001fca00028e0606 */
[----:B------:R0:W-:Y:S02]  /*5b10*/  STL [R1+0xa54], R5 ;  /* 0x000a540501007387 */ /* 0x0001e40000100800 */
[----:B0-----:R-:W-:Y:S01]  /*5b20*/  IMAD.X R5, R4, 0x1, R7, P4 ;  /* 0x0000000104057824 */ /* 0x001fe200020e0607 */
[----:B--2---:R-:W-:-:S05]  /*5b30*/  IADD3 R6, P5, R16, R18, RZ ;  /* 0x0000001210067210 */ /* 0x004fca0007fbe0ff */
[----:B------:R0:W-:Y:S02]  /*5b40*/  STL [R1+0xa40], R6 ;  /* 0x000a400601007387 */ /* 0x0001e40000100800 */
[----:B0-----:R-:W-:Y:S02]  /*5b50*/  IADD3 R6, P4, R11, R18, RZ ;  /* 0x000000120b067210 */ /* 0x001fe40007f9e0ff */
[----:B------:R-:W2:Y:S04]  /*5b60*/  LDL R18, [R1+0x63c] ;  /* 0x00063c0001127983 */ /* 0x000ea80000100800 */
[----:B------:R0:W-:Y:S04]  /*5b70*/  STL [R1+0xa4c], R5 ;  /* 0x000a4c0501007387 */ /* 0x0001e80000100800 */
[----:B------:R1:W-:Y:S01]  /*5b80*/  STL [R1+0xa38], R6 ;  /* 0x000a380601007387 */ /* 0x0003e20000100800 */
[----:B0-----:R-:W-:Y:S01]  /*5b90*/  IMAD.X R5, R3, 0x1, R7, P6 ;  /* 0x0000000103057824 */ /* 0x001fe200030e0607 */
[----:B-1----:R-:W-:-:S04]  /*5ba0*/  IADD3 R6, P6, R14, R20, RZ ;  /* 0x000000140e067210 */ /* 0x002fc80007fde0ff */
[----:B------:R0:W-:Y:S04]  /*5bb0*/  STL [R1+0xa44], R5 ;  /* 0x000a440501007387 */ /* 0x0001e80000100800 */
[----:B------:R-:W-:Y:S01]  /*5bc0*/  STL [R1+0xa30], R6 ;  /* 0x000a300601007387 */ /* 0x000fe20000100800 */
[----:B0-----:R-:W-:Y:S01]  /*5bd0*/  IMAD.X R5, R0, 0x1, R7, P5 ;  /* 0x0000000100057824 */ /* 0x001fe200028e0607 */
[----:B------:R-:W-:-:S04]  /*5be0*/  SHF.R.S32.HI R8, RZ, 0x1f, R20 ;  /* 0x0000001fff087819 */ /* 0x000fc80000011414 */
[----:B------:R0:W-:Y:S02]  /*5bf0*/  STL [R1+0xa3c], R5 ;  /* 0x000a3c0501007387 */ /* 0x0001e40000100800 */
[----:B0-----:R-:W-:Y:S02]  /*5c00*/  IMAD.X R5, R2, 0x1, R7, P4 ;  /* 0x0000000102057824 */ /* 0x001fe400020e0607 */
[----:B------:R-:W-:Y:S01]  /*5c10*/  IMAD.X R7, R4, 0x1, R8, P6 ;  /* 0x0000000104077824 */ /* 0x000fe200030e0608 */
[----:B------:R-:W-:Y:S02]  /*5c20*/  SHF.R.S32.HI R9, RZ, 0x1f, R23 ;  /* 0x0000001fff097819 */ /* 0x000fe40000011417 */
[----:B------:R-:W-:Y:S02]  /*5c30*/  SHF.R.S32.HI R10, RZ, 0x1f, R25 ;  /* 0x0000001fff0a7819 */ /* 0x000fe40000011419 */
[----:B------:R-:W-:Y:S02]  /*5c40*/  R2UR UR48, R12 ;  /* 0x000000000c3072ca */ /* 0x000fe400000e0000 */
[----:B------:R-:W-:-:S02]  /*5c50*/  SHF.R.S32.HI R12, RZ, 0x1f, R27 ;  /* 0x0000001fff0c7819 */ /* 0x000fc4000001141b */
[----:B------:R-:W-:Y:S02]  /*5c60*/  R2UR UR49, R13 ;  /* 0x000000000d3172ca */ /* 0x000fe400000e0000 */
[----:B------:R-:W-:Y:S02]  /*5c70*/  SHF.R.S32.HI R13, RZ, 0x1f, R29 ;  /* 0x0000001fff0d7819 */ /* 0x000fe4000001141d */
[----:B------:R-:W-:Y:S02]  /*5c80*/  SHF.R.S32.HI R15, RZ, 0x1f, R15 ;  /* 0x0000001fff0f7819 */ /* 0x000fe4000001140f */
[----:B------:R-:W-:Y:S02]  /*5c90*/  SHF.R.S32.HI R17, RZ, 0x1f, R17 ;  /* 0x0000001fff117819 */ /* 0x000fe40000011411 */
[----:B------:R-:W-:Y:S02]  /*5ca0*/  SHF.R.S32.HI R19, RZ, 0x1f, R19 ;  /* 0x0000001fff137819 */ /* 0x000fe40000011413 */
[----:B--2---:R-:W-:-:S05]  /*5cb0*/  IADD3 R6, P5, R18, R20, RZ ;  /* 0x0000001412067210 */ /* 0x004fca0007fbe0ff */
[----:B------:R0:W-:Y:S04]  /*5cc0*/  STL [R1+0xa28], R6 ;  /* 0x000a280601007387 */ /* 0x0001e80000100800 */
[----:B------:R1:W-:Y:S01]  /*5cd0*/  STL [R1+0xa34], R5 ;  /* 0x000a340501007387 */ /* 0x0003e20000100800 */
[-C--:B0-----:R-:W-:Y:S02]  /*5ce0*/  IADD3 R6, P4, R16, R20.reuse, RZ ;  /* 0x0000001410067210 */ /* 0x081fe40007f9e0ff */
[----:B-1----:R-:W-:-:S03]  /*5cf0*/  IADD3 R5, P6, R11, R20, RZ ;  /* 0x000000140b057210 */ /* 0x002fc60007fde0ff */
[----:B------:R0:W-:Y:S04]  /*5d00*/  STL [R1+0xa20], R6 ;  /* 0x000a200601007387 */ /* 0x0001e80000100800 */
[----:B------:R1:W-:Y:S01]  /*5d10*/  STL [R1+0xa2c], R7 ;  /* 0x000a2c0701007387 */ /* 0x0003e20000100800 */
[----:B0-----:R-:W-:-:S03]  /*5d20*/  IMAD.X R6, R3, 0x1, R8, P5 ;  /* 0x0000000103067824 */ /* 0x001fc600028e0608 */
[----:B------:R0:W-:Y:S01]  /*5d30*/  STL [R1+0xa18], R5 ;  /* 0x000a180501007387 */ /* 0x0001e20000100800 */
[----:B-1----:R-:W-:-:S03]  /*5d40*/  IADD3 R7, P5, R14, R23, RZ ;  /* 0x000000170e077210 */ /* 0x002fc60007fbe0ff */
[----:B------:R1:W-:Y:S01]  /*5d50*/  STL [R1+0xa24], R6 ;  /* 0x000a240601007387 */ /* 0x0003e20000100800 */
[----:B0-----:R-:W-:-:S03]  /*5d60*/  IMAD.X R5, R0, 0x1, R8, P4 ;  /* 0x0000000100057824 */ /* 0x001fc600020e0608 */
[----:B------:R0:W-:Y:S01]  /*5d70*/  STL [R1+0xa10], R7 ;  /* 0x000a100701007387 */ /* 0x0001e20000100800 */
[----:B-1----:R-:W-:-:S03]  /*5d80*/  IADD3 R6, P4, R18, R23, RZ ;  /* 0x0000001712067210 */ /* 0x002fc60007f9e0ff */
[----:B------:R1:W-:Y:S04]  /*5d90*/  STL [R1+0xa1c], R5 ;  /* 0x000a1c0501007387 */ /* 0x0003e80000100800 */
[----:B------:R2:W-:Y:S01]  /*5da0*/  STL [R1+0xa08], R6 ;  /* 0x000a080601007387 */ /* 0x0005e20000100800 */
[----:B0-----:R-:W-:Y:S01]  /*5db0*/  IMAD.X R7, R2, 0x1, R8, P6 ;  /* 0x0000000102077824 */ /* 0x001fe200030e0608 */
[----:B-1----:R-:W-:-:S04]  /*5dc0*/  IADD3 R5, P6, R16, R23, RZ ;  /* 0x0000001710057210 */ /* 0x002fc80007fde0ff */
[----:B------:R0:W-:Y:S01]  /*5dd0*/  STL [R1+0xa14], R7 ;  /* 0x000a140701007387 */ /* 0x0001e20000100800 */
[----:B--2---:R-:W-:-:S03]  /*5de0*/  IMAD.X R6, R4, 0x1, R9, P5 ;  /* 0x0000000104067824 */ /* 0x004fc600028e0609 */
[----:B------:R1:W-:Y:S04]  /*5df0*/  STL [R1+0xa00], R5 ;  /* 0x000a000501007387 */ /* 0x0003e80000100800 */
[----:B------:R2:W-:Y:S01]  /*5e00*/  STL [R1+0xa0c], R6 ;  /* 0x000a0c0601007387 */ /* 0x0005e20000100800 */
[----:B0-----:R-:W-:Y:S01]  /*5e10*/  IADD3 R7, P5, R11, R23, RZ ;  /* 0x000000170b077210 */ /* 0x001fe20007fbe0ff */
[----:B-1----:R-:W-:-:S04]  /*5e20*/  IMAD.X R5, R3, 0x1, R9, P4 ;  /* 0x0000000103057824 */ /* 0x002fc800020e0609 */
[----:B------:R0:W-:Y:S01]  /*5e30*/  STL [R1+0x9f8], R7 ;  /* 0x0009f80701007387 */ /* 0x0001e20000100800 */
[----:B--2---:R-:W-:-:S03]  /*5e40*/  IADD3 R6, P4, R14, R25, RZ ;  /* 0x000000190e067210 */ /* 0x004fc60007f9e0ff */
        /* <DEDUP_REMOVED lines=34> */
[----:B------:R-:W-:Y:S01]  /*6070*/  STL [R1+0x9b0], R7 ;  /* 0x0009b00701007387 */ /* 0x000fe20000100800 */
[----:B--2---:R-:W-:-:S03]  /*6080*/  IADD3 R6, P4, R18, R29, RZ ;  /* 0x0000001d12067210 */ /* 0x004fc60007f9e0ff */
[----:B------:R-:W-:Y:S04]  /*6090*/  STL [R1+0x9bc], R5 ;  /* 0x0009bc0501007387 */ /* 0x000fe80000100800 */
[----:B------:R0:W-:Y:S02]  /*60a0*/  STL [R1+0x9a8], R6 ;  /* 0x0009a80601007387 */ /* 0x0001e40000100800 */
[----:B0-----:R-:W0:Y:S01]  /*60b0*/  LDC R6, c[0x0][0x238] ;  /* 0x00008e00ff067b82 */ /* 0x001e220000000800 */
[----:B------:R-:W-:Y:S01]  /*60c0*/  IMAD.X R7, R2, 0x1, R12, P6 ;  /* 0x0000000102077824 */ /* 0x000fe200030e060c */
[----:B------:R-:W-:Y:S01]  /*60d0*/  IADD3 R5, P6, R16, R29, RZ ;  /* 0x0000001d10057210 */ /* 0x000fe20007fde0ff */
[----:B------:R-:W-:-:S03]  /*60e0*/  IMAD.X R8, R4, 0x1, R13, P5 ;  /* 0x0000000104087824 */ /* 0x000fc600028e060d */
[----:B------:R1:W-:Y:S04]  /*60f0*/  STL [R1+0x9b4], R7 ;  /* 0x0009b40701007387 */ /* 0x0003e80000100800 */
[----:B------:R2:W-:Y:S01]  /*6100*/  STL [R1+0x9a0], R5 ;  /* 0x0009a00501007387 */ /* 0x0005e20000100800 */
[----:B-1----:R-:W-:-:S03]  /*6110*/  IADD3 R7, P5, R11, R29, RZ ;  /* 0x0000001d0b077210 */ /* 0x002fc60007fbe0ff */
[----:B------:R1:W-:Y:S01]  /*6120*/  STL [R1+0x9ac], R8 ;  /* 0x0009ac0801007387 */ /* 0x0003e20000100800 */
[--C-:B--2---:R-:W-:Y:S02]  /*6130*/  IMAD.X R5, R3, 0x1, R13.reuse, P4 ;  /* 0x0000000103057824 */ /* 0x104fe400020e060d */
[----:B0-----:R-:W-:Y:S01]  /*6140*/  IMAD R6, R6, 0x16, RZ ;  /* 0x0000001606067824 */ /* 0x001fe200078e02ff */
[----:B------:R0:W-:Y:S04]  /*6150*/  STL [R1+0x998], R7 ;  /* 0x0009980701007387 */ /* 0x0001e80000100800 */
[----:B-1----:R-:W-:Y:S01]  /*6160*/  IADD3 R8, P4, R14, R6, RZ ;  /* 0x000000060e087210 */ /* 0x002fe20007f9e0ff */
[----:B------:R1:W-:Y:S01]  /*6170*/  STL [R1+0x9a4], R5 ;  /* 0x0009a40501007387 */ /* 0x0003e20000100800 */
[----:B0-----:R-:W-:-:S03]  /*6180*/  IMAD.X R7, R0, 0x1, R13, P6 ;  /* 0x0000000100077824 */ /* 0x001fc600030e060d */
[----:B------:R-:W-:Y:S01]  /*6190*/  STL [R1+0x990], R8 ;  /* 0x0009900801007387 */ /* 0x000fe20000100800 */
[----:B-1----:R-:W-:-:S03]  /*61a0*/  IADD3 R5, P6, R18, R6, RZ ;  /* 0x0000000612057210 */ /* 0x002fc60007fde0ff */
[----:B------:R-:W-:Y:S04]  /*61b0*/  STL [R1+0x99c], R7 ;  /* 0x00099c0701007387 */ /* 0x000fe80000100800 */
[----:B------:R0:W-:Y:S02]  /*61c0*/  STL [R1+0x988], R5 ;  /* 0x0009880501007387 */ /* 0x0001e40000100800 */
[----:B0-----:R-:W0:Y:S01]  /*61d0*/  LDC R5, c[0x0][0x238] ;  /* 0x00008e00ff057b82 */ /* 0x001e220000000800 */
[----:B------:R-:W-:Y:S01]  /*61e0*/  IMAD.X R8, R2, 0x1, R13, P5 ;  /* 0x0000000102087824 */ /* 0x000fe200028e060d */
[----:B------:R-:W-:-:S04]  /*61f0*/  IADD3 R7, P5, R16, R6, RZ ;  /* 0x0000000610077210 */ /* 0x000fc80007fbe0ff */
[----:B------:R1:W-:Y:S04]  /*6200*/  STL [R1+0x994], R8 ;  /* 0x0009940801007387 */ /* 0x0003e80000100800 */
[----:B------:R2:W-:Y:S01]  /*6210*/  STL [R1+0x980], R7 ;  /* 0x0009800701007387 */ /* 0x0005e20000100800 */
[--C-:B-1----:R-:W-:Y:S01]  /*6220*/  IMAD.X R8, R4, 0x1, R15.reuse, P4 ;  /* 0x0000000104087824 */ /* 0x102fe200020e060f */
[----:B--2---:R-:W-:Y:S01]  /*6230*/  IADD3 R7, P4, R11, R6, RZ ;  /* 0x000000060b077210 */ /* 0x004fe20007f9e0ff */
[--C-:B------:R-:W-:Y:S02]  /*6240*/  IMAD.X R6, R3, 0x1, R15.reuse, P6 ;  /* 0x0000000103067824 */ /* 0x100fe400030e060f */
[----:B0-----:R-:W-:Y:S01]  /*6250*/  IMAD R5, R5, 0x15, RZ ;  /* 0x0000001505057824 */ /* 0x001fe200078e02ff */
[----:B------:R0:W-:Y:S04]  /*6260*/  STL [R1+0x98c], R8 ;  /* 0x00098c0801007387 */ /* 0x0001e80000100800 */
        /* <DEDUP_REMOVED lines=46> */
[----:B------:R-:W-:Y:S02]  /*6550*/  SHF.R.S32.HI R21, RZ, 0x1f, R21 ;  /* 0x0000001fff157819 */ /* 0x000fe40000011415 */
[----:B------:R-:W-:-:S02]  /*6560*/  IADD3 R7, P5, R16, R5, RZ ;  /* 0x0000000510077210 */ /* 0x000fc40007fbe0ff */
        /* <DEDUP_REMOVED lines=43> */
[----:B0-----:R-:W-:Y:S01]  /*6820*/  IMAD.SHL.U32 R6, R6, 0x10, RZ ;  /* 0x0000001006067824 */ /* 0x001fe200078e00ff */
        /* <DEDUP_REMOVED lines=31> */
[----:B------:R-:W-:Y:S04]  /*6a20*/  STL [R1+0x8b4], R8 ;  /* 0x0008b40801007387 */ /* 0x000fe80000100800 */
[----:B------:R1:W-:Y:S02]  /*6a30*/  STL [R1+0x8a0], R7 ;  /* 0x0008a00701007387 */ /* 0x0003e40000100800 */
[----:B-1----:R-:W-:Y:S01]  /*6a40*/  IMAD.X R7, R4, 0x1, R28, P6 ;  /* 0x0000000104077824 */ /* 0x002fe200030e061c */
[----:B------:R-:W-:Y:S01]  /*6a50*/  IADD3 R5, P6, R11, R5, RZ ;  /* 0x000000050b057210 */ /* 0x000fe20007fde0ff */
[----:B0-----:R-:W-:-:S03]  /*6a60*/  IMAD R6, R6, 0xe, RZ ;  /* 0x0000000e06067824 */ /* 0x001fc600078e02ff */
[----:B------:R0:W-:Y:S01]  /*6a70*/  STL [R1+0x8ac], R7 ;  /* 0x0008ac0701007387 */ /* 0x0001e20000100800 */
[----:B------:R-:W-:-:S03]  /*6a80*/  IMAD.X R8, R3, 0x1, R28, P5 ;  /* 0x0000000103087824 */ /* 0x000fc600028e061c */
[----:B------:R1:W-:Y:S01]  /*6a90*/  STL [R1+0x898], R5 ;  /* 0x0008980501007387 */ /* 0x0003e20000100800 */
[----:B0-----:R-:W-:-:S03]  /*6aa0*/  IADD3 R7, P5, R14, R6, RZ ;  /* 0x000000060e077210 */ /* 0x001fc60007fbe0ff */
[----:B------:R0:W-:Y:S01]  /*6ab0*/  STL [R1+0x8a4], R8 ;  /* 0x0008a40801007387 */ /* 0x0001e20000100800 */
[----:B-1----:R-:W-:-:S03]  /*6ac0*/  IMAD.X R5, R0, 0x1, R28, P4 ;  /* 0x0000000100057824 */ /* 0x002fc600020e061c */
[----:B------:R1:W-:Y:S01]  /*6ad0*/  STL [R1+0x890], R7 ;  /* 0x0008900701007387 */ /* 0x0003e20000100800 */
[----:B0-----:R-:W-:-:S03]  /*6ae0*/  IADD3 R8, P4, R18, R6, RZ ;  /* 0x0000000612087210 */ /* 0x001fc60007f9e0ff */
[----:B------:R-:W-:Y:S01]  /*6af0*/  STL [R1+0x89c], R5 ;  /* 0x00089c0501007387 */ /* 0x000fe20000100800 */
[----:B-1----:R-:W-:-:S03]  /*6b00*/  IMAD.X R7, R2, 0x1, R28, P6 ;  /* 0x0000000102077824 */ /* 0x002fc600030e061c */
[----:B------:R-:W-:Y:S04]  /*6b10*/  STL [R1+0x888], R8 ;  /* 0x0008880801007387 */ /* 0x000fe80000100800 */
[----:B------:R0:W-:Y:S02]  /*6b20*/  STL [R1+0x894], R7 ;  /* 0x0008940701007387 */ /* 0x0001e40000100800 */
[----:B0-----:R-:W0:Y:S01]  /*6b30*/  LDC R7, c[0x0][0x238] ;  /* 0x00008e00ff077b82 */ /* 0x001e220000000800 */
[----:B------:R-:W-:Y:S02]  /*6b40*/  SHF.R.S32.HI R5, RZ, 0x1f, R6 ;  /* 0x0000001fff057819 */ /* 0x000fe40000011406 */
[----:B------:R-:W-:-:S03]  /*6b50*/  IADD3 R8, P6, R16, R6, RZ ;  /* 0x0000000610087210 */ /* 0x000fc60007fde0ff */
[--C-:B------:R-:W-:Y:S01]  /*6b60*/  IMAD.X R10, R4, 0x1, R5.reuse, P5 ;  /* 0x00000001040a7824 */ /* 0x100fe200028e0605 */
[----:B------:R-:W-:Y:S01]  /*6b70*/  IADD3 R9, P5, R11, R6, RZ ;  /* 0x000000060b097210 */ /* 0x000fe20007fbe0ff */
[----:B------:R1:W-:Y:S04]  /*6b80*/  STL [R1+0x880], R8 ;  /* 0x0008800801007387 */ /* 0x0003e80000100800 */
[----:B------:R-:W-:Y:S01]  /*6b90*/  STL [R1+0x88c], R10 ;  /* 0x00088c0a01007387 */ /* 0x000fe20000100800 */
[--C-:B-1----:R-:W-:Y:S02]  /*6ba0*/  IMAD.X R8, R3, 0x1, R5.reuse, P4 ;  /* 0x0000000103087824 */ /* 0x102fe400020e0605 */
[----:B0-----:R-:W-:Y:S01]  /*6bb0*/  IMAD R7, R7, 0xd, RZ ;  /* 0x0000000d07077824 */ /* 0x001fe200078e02ff */
[----:B------:R0:W-:Y:S04]  /*6bc0*/  STL [R1+0x878], R9 ;  /* 0x0008780901007387 */ /* 0x0001e80000100800 */
[-C--:B------:R-:W-:Y:S01]  /*6bd0*/  IADD3 R6, P4, R14, R7.reuse, RZ ;  /* 0x000000070e067210 */ /* 0x080fe20007f9e0ff */
[----:B------:R1:W-:Y:S04]  /*6be0*/  STL [R1+0x884], R8 ;  /* 0x0008840801007387 */ /* 0x0003e80000100800 */
[----:B------:R2:W-:Y:S01]  /*6bf0*/  STL [R1+0x870], R6 ;  /* 0x0008700601007387 */ /* 0x0005e20000100800 */
[----:B0-----:R-:W-:Y:S01]  /*6c00*/  IMAD.X R9, R0, 0x1, R5, P6 ;  /* 0x0000000100097824 */ /* 0x001fe200030e0605 */
[----:B-1----:R-:W-:-:S04]  /*6c10*/  IADD3 R8, P6, R18, R7, RZ ;  /* 0x0000000712087210 */ /* 0x002fc80007fde0ff */
[----:B------:R-:W-:Y:S01]  /*6c20*/  STL [R1+0x87c], R9 ;  /* 0x00087c0901007387 */ /* 0x000fe20000100800 */
[----:B--2---:R-:W-:-:S03]  /*6c30*/  IMAD.X R6, R2, 0x1, R5, P5 ;  /* 0x0000000102067824 */ /* 0x004fc600028e0605 */
        /* <DEDUP_REMOVED lines=86> */
[----:B0-----:R-:W-:Y:S01]  /*71a0*/  IMAD.SHL.U32 R6, R6, 0x8, RZ ;  /* 0x0000000806067824 */ /* 0x001fe200078e00ff */
        /* <DEDUP_REMOVED lines=92> */
[----:B------:R2:W-:Y:S01]  /*7770*/  STL [R1+0x74c], R9 ;  /* 0x00074c0901007387 */ /* 0x0005e20000100800 */
[----:B-1----:R-:W-:-:S03]  /*7780*/  IMAD.X R8, R3, 0x1, R5, P6 ;  /* 0x0000000103087824 */ /* 0x002fc600030e0605 */
[----:B------:R1:W-:Y:S01]  /*7790*/  STL [R1+0x738], R6 ;  /* 0x0007380601007387 */ /* 0x0003e20000100800 */
[----:B0-----:R-:W-:-:S03]  /*77a0*/  IMAD R7, R7, 0x3, RZ ;  /* 0x0000000307077824 */ /* 0x001fc600078e02ff */
[----:B------:R0:W-:Y:S02]  /*77b0*/  STL [R1+0x744], R8 ;  /* 0x0007440801007387 */ /* 0x0001e40000100800 */
[-C--:B--2---:R-:W-:Y:S01]  /*77c0*/  IADD3 R9, P6, R14, R7.reuse, RZ ;  /* 0x000000070e097210 */ /* 0x084fe20007fde0ff */
[--C-:B-1----:R-:W-:Y:S02]  /*77d0*/  IMAD.X R6, R0, 0x1, R5.reuse, P5 ;  /* 0x0000000100067824 */ /* 0x102fe400028e0605 */
[----:B------:R-:W-:Y:S01]  /*77e0*/  IMAD.X R5, R2, 0x1, R5, P4 ;  /* 0x0000000102057824 */ /* 0x000fe200020e0605 */
[-C--:B0-----:R-:W-:Y:S01]  /*77f0*/  IADD3 R8, P5, R18, R7.reuse, RZ ;  /* 0x0000000712087210 */ /* 0x081fe20007fbe0ff */
[----:B------:R-:W-:Y:S04]  /*7800*/  STL [R1+0x730], R9 ;  /* 0x0007300901007387 */ /* 0x000fe80000100800 */
[----:B------:R-:W-:Y:S04]  /*7810*/  STL [R1+0x73c], R6 ;  /* 0x00073c0601007387 */ /* 0x000fe80000100800 */
[----:B------:R-:W-:Y:S04]  /*7820*/  STL [R1+0x728], R8 ;  /* 0x0007280801007387 */ /* 0x000fe80000100800 */
[----:B------:R0:W-:Y:S02]  /*7830*/  STL [R1+0x734], R5 ;  /* 0x0007340501007387 */ /* 0x0001e40000100800 */
[----:B0-----:R-:W0:Y:S01]  /*7840*/  LDC R5, c[0x0][0x238] ;  /* 0x00008e00ff057b82 */ /* 0x001e220000000800 */
[----:B------:R-:W-:-:S02]  /*7850*/  IADD3 R8, P4, R16, R7, RZ ;  /* 0x0000000710087210 */ /* 0x000fc40007f9e0ff */
[----:B------:R-:W-:-:S03]  /*7860*/  SHF.R.S32.HI R6, RZ, 0x1f, R7 ;  /* 0x0000001fff067819 */ /* 0x000fc60000011407 */
[----:B------:R1:W-:Y:S02]  /*7870*/  STL [R1+0x720], R8 ;  /* 0x0007200801007387 */ /* 0x0003e40000100800 */
[--C-:B------:R-:W-:Y:S02]  /*7880*/  IMAD.X R9, R3, 0x1, R6.reuse, P5 ;  /* 0x0000000103097824 */ /* 0x100fe400028e0606 */
[----:B-1----:R-:W-:Y:S01]  /*7890*/  IMAD.X R8, R4, 0x1, R6, P6 ;  /* 0x0000000104087824 */ /* 0x002fe200030e0606 */
[----:B------:R-:W-:Y:S01]  /*78a0*/  IADD3 R7, P6, R11, R7, RZ ;  /* 0x000000070b077210 */ /* 0x000fe20007fde0ff */
[----:B0-----:R-:W-:-:S03]  /*78b0*/  IMAD.SHL.U32 R5, R5, 0x2, RZ ;  /* 0x0000000205057824 */ /* 0x001fc600078e00ff */
[----:B------:R0:W-:Y:S04]  /*78c0*/  STL [R1+0x72c], R8 ;  /* 0x00072c0801007387 */ /* 0x0001e80000100800 */
[----:B------:R1:W-:Y:S01]  /*78d0*/  STL [R1+0x718], R7 ;  /* 0x0007180701007387 */ /* 0x0003e20000100800 */
[-C--:B0-----:R-:W-:Y:S02]  /*78e0*/  IADD3 R8, P5, R14, R5.reuse, RZ ;  /* 0x000000050e087210 */ /* 0x081fe40007fbe0ff */
[----:B------:R-:W-:Y:S01]  /*78f0*/  SHF.R.S32.HI R14, RZ, 0x1f, R5 ;  /* 0x0000001fff0e7819 */ /* 0x000fe20000011405 */
[--C-:B-1----:R-:W-:Y:S01]  /*7900*/  IMAD.X R7, R0, 0x1, R6.reuse, P4 ;  /* 0x0000000100077824 */ /* 0x102fe200020e0606 */
[----:B------:R0:W-:Y:S04]  /*7910*/  STL [R1+0x724], R9 ;  /* 0x0007240901007387 */ /* 0x0001e80000100800 */
[----:B------:R1:W-:Y:S04]  /*7920*/  STL [R1+0x710], R8 ;  /* 0x0007100801007387 */ /* 0x0003e80000100800 */
[----:B------:R2:W-:Y:S01]  /*7930*/  STL [R1+0x71c], R7 ;  /* 0x00071c0701007387 */ /* 0x0005e20000100800 */
[----:B0-----:R-:W-:Y:S01]  /*7940*/  IADD3 R9, P4, R18, R5, RZ ;  /* 0x0000000512097210 */ /* 0x001fe20007f9e0ff */
[----:B-1----:R-:W-:-:S02]  /*7950*/  IMAD.X R8, R2, 0x1, R6, P6 ;  /* 0x0000000102087824 */ /* 0x002fc400030e0606 */
[--C-:B------:R-:W-:Y:S01]  /*7960*/  IMAD.X R6, R4, 0x1, R14.reuse, P5 ;  /* 0x0000000104067824 */ /* 0x100fe200028e060e */
[-C--:B--2---:R-:W-:Y:S02]  /*7970*/  IADD3 R7, P6, R16, R5.reuse, RZ ;  /* 0x0000000510077210 */ /* 0x084fe40007fde0ff */
[----:B------:R-:W-:Y:S02]  /*7980*/  IADD3 R5, P5, R11, R5, RZ ;  /* 0x000000050b057210 */ /* 0x000fe40007fbe0ff */
[----:B------:R-:W0:Y:S01]  /*7990*/  LDC R11, c[0x0][0x238] ;  /* 0x00008e00ff0b7b82 */ /* 0x000e220000000800 */
[----:B------:R-:W-:Y:S04]  /*79a0*/  STL [R1+0x708], R9 ;  /* 0x0007080901007387 */ /* 0x000fe80000100800 */
[----:B------:R-:W-:Y:S04]  /*79b0*/  STL [R1+0x714], R8 ;  /* 0x0007140801007387 */ /* 0x000fe80000100800 */
[----:B------:R1:W-:Y:S04]  /*79c0*/  STL [R1+0x700], R7 ;  /* 0x0007000701007387 */ /* 0x0003e80000100800 */
[----:B------:R2:W-:Y:S04]  /*79d0*/  STL [R1+0x70c], R6 ;  /* 0x00070c0601007387 */ /* 0x0005e80000100800 */
[----:B------:R3:W-:Y:S01]  /*79e0*/  STL [R1+0x6f8], R5 ;  /* 0x0006f80501007387 */ /* 0x0007e20000100800 */
[----:B-1----:R-:W-:-:S02]  /*79f0*/  IMAD.X R7, R0, 0x1, R14, P6 ;  /* 0x0000000100077824 */ /* 0x002fc400030e060e */
[--C-:B--2---:R-:W-:Y:S01]  /*7a00*/  IMAD.X R6, R2, 0x1, R14.reuse, P5 ;  /* 0x0000000102067824 */ /* 0x104fe200028e060e */
[----:B0-----:R-:W-:Y:S01]  /*7a10*/  SHF.R.S32.HI R11, RZ, 0x1f, R11 ;  /* 0x0000001fff0b7819 */ /* 0x001fe2000001140b */
[----:B---3--:R-:W-:-:S05]  /*7a20*/  IMAD.X R5, R3, 0x1, R14, P4 ;  /* 0x0000000103057824 */ /* 0x008fca00020e060e */
[----:B------:R0:W-:Y:S04]  /*7a30*/  STL [R1+0x704], R5 ;  /* 0x0007040501007387 */ /* 0x0001e80000100800 */
[----:B------:R-:W-:Y:S04]  /*7a40*/  STL [R1+0x6fc], R7 ;  /* 0x0006fc0701007387 */ /* 0x000fe80000100800 */
[----:B------:R-:W-:Y:S01]  /*7a50*/  STL [R1+0x6f4], R6 ;  /* 0x0006f40601007387 */ /* 0x000fe20000100800 */
[--C-:B0-----:R-:W-:Y:S02]  /*7a60*/  IMAD.X R5, R4, 0x1, R11.reuse, P3 ;  /* 0x0000000104057824 */ /* 0x101fe400018e060b */
[----:B------:R-:W-:-:S02]  /*7a70*/  IMAD.X R4, R3, 0x1, R11, P2 ;  /* 0x0000000103047824 */ /* 0x000fc400010e060b */
[----:B------:R-:W2:Y:S04]  /*7a80*/  LDL.LU R3, [R1+0xac4] ;  /* 0x000ac40001037983 */ /* 0x000ea80000300800 */
[----:B------:R0:W-:Y:S02]  /*7a90*/  STL [R1+0x6ec], R5 ;  /* 0x0006ec0501007387 */ /* 0x0001e40000100800 */
[--C-:B0-----:R-:W-:Y:S02]  /*7aa0*/  IMAD.X R5, R0, 0x1, R11.reuse, P1 ;  /* 0x0000000100057824 */ /* 0x101fe400008e060b */
[----:B------:R0:W5:Y:S04]  /*7ab0*/  LDL.LU R0, [R1+0xac0] ;  /* 0x000ac00001007983 */ /* 0x0001680000300800 */
[----:B------:R1:W-:Y:S02]  /*7ac0*/  STL [R1+0x6e4], R4 ;  /* 0x0006e40401007387 */ /* 0x0003e40000100800 */
[----:B-1----:R-:W-:-:S02]  /*7ad0*/  IMAD.X R4, R2, 0x1, R11, P0 ;  /* 0x0000000102047824 */ /* 0x002fc400000e060b */
[----:B------:R-:W1:Y:S01]  /*7ae0*/  S2R R11, SR_TID.X ;  /* 0x00000000000b7919 */ /* 0x000e620000002100 */
[----:B------:R0:W5:Y:S04]  /*7af0*/  LDL.LU R2, [R1+0xabc] ;  /* 0x000abc0001027983 */ /* 0x0001680000300800 */
[----:B------:R-:W-:Y:S04]  /*7b00*/  STL [R1+0x6dc], R5 ;  /* 0x0006dc0501007387 */ /* 0x000fe80000100800 */
[----:B------:R-:W-:Y:S04]  /*7b10*/  STL [R1+0x108], RZ ;  /* 0x000108ff01007387 */ /* 0x000fe80000100800 */
[----:B------:R3:W-:Y:S04]  /*7b20*/  STL [R1+0x6d4], R4 ;  /* 0x0006d40401007387 */ /* 0x0007e80000100800 */
[----:B------:R-:W-:Y:S04]  /*7b30*/  STL [R1+0x10c], RZ ;  /* 0x00010cff01007387 */ /* 0x000fe80000100800 */
[----:B------:R-:W-:Y:S04]  /*7b40*/  STL [R1+0xe0], RZ ;  /* 0x0000e0ff01007387 */ /* 0x000fe80000100800 */
[----:B------:R-:W-:Y:S04]  /*7b50*/  STL [R1+0xe4], RZ ;  /* 0x0000e4ff01007387 */ /* 0x000fe80000100800 */
[----:B------:R-:W-:Y:S04]  /*7b60*/  STL [R1+0xe8], RZ ;  /* 0x0000e8ff01007387 */ /* 0x000fe80000100800 */
[----:B------:R-:W-:Y:S01]  /*7b70*/  STL [R1+0xec], RZ ;  /* 0x0000ecff01007387 */ /* 0x000fe20000100800 */
[----:B-1----:R-:W-:-:S03]  /*7b80*/  LOP3.LUT R14, R11, 0x3, RZ, 0xc0, !PT ;  /* 0x000000030b0e7812 */ /* 0x002fc600078ec0ff */
[----:B------:R-:W-:Y:S01]  /*7b90*/  STL [R1+0xc0], RZ ;  /* 0x0000c0ff01007387 */ /* 0x000fe20000100800 */
[----:B---3--:R-:W-:-:S03]  /*7ba0*/  LOP3.LUT R4, R11, 0x3, RZ, 0xc0, !PT ;  /* 0x000000030b047812 */ /* 0x008fc600078ec0ff */
[----:B------:R-:W-:Y:S01]  /*7bb0*/  STL [R1+0xc4], RZ ;  /* 0x0000c4ff01007387 */ /* 0x000fe20000100800 */
[----:B------:R-:W-:-:S03]  /*7bc0*/  SHF.R.U32.HI R5, RZ, 0x2, R11 ;  /* 0x00000002ff057819 */ /* 0x000fc6000001160b */
[----:B------:R-:W-:Y:S01]  /*7bd0*/  STL [R1+0xc8], RZ ;  /* 0x0000c8ff01007387 */ /* 0x000fe20000100800 */
[----:B------:R-:W-:-:S03]  /*7be0*/  LOP3.LUT R11, R11, 0x20, RZ, 0xc0, !PT ;  /* 0x000000200b0b7812 */ /* 0x000fc600078ec0ff */
[----:B------:R-:W-:Y:S04]  /*7bf0*/  STL [R1+0xcc], RZ ;  /* 0x0000ccff01007387 */ /* 0x000fe80000100800 */
[----:B------:R-:W-:Y:S01]  /*7c00*/  STL [R1+0xa0], RZ ;  /* 0x0000a0ff01007387 */ /* 0x000fe20000100800 */
[----:B------:R-:W-:-:S03]  /*7c10*/  IMAD.SHL.U32 R14, R14, 0x400, RZ ;  /* 0x000004000e0e7824 */ /* 0x000fc600078e00ff */
[----:B------:R-:W-:Y:S01]  /*7c20*/  STL [R1+0xa4], RZ ;  /* 0x0000a4ff01007387 */ /* 0x000fe20000100800 */
[----:B------:R-:W-:-:S03]  /*7c30*/  SGXT.U32 R5, R5, 0x3 ;  /* 0x000000030505781a */ /* 0x000fc60000000000 */
[----:B------:R-:W-:Y:S01]  /*7c40*/  STL [R1+0xa8], RZ ;  /* 0x0000a8ff01007387 */ /* 0x000fe20000100800 */
[----:B------:R-:W-:-:S03]  /*7c50*/  SHF.R.U32.HI R11, RZ, 0x1, R11 ;  /* 0x00000001ff0b7819 */ /* 0x000fc6000001160b */
[----:B------:R-:W-:Y:S04]  /*7c60*/  STL [R1+0xac], RZ ;  /* 0x0000acff01007387 */ /* 0x000fe80000100800 */
[----:B------:R-:W-:Y:S01]  /*7c70*/  STL [R1+0x80], RZ ;  /* 0x000080ff01007387 */ /* 0x000fe20000100800 */
[----:B------:R-:W-:-:S03]  /*7c80*/  IMAD.SHL.U32 R4, R4, 0x20, RZ ;  /* 0x0000002004047824 */ /* 0x000fc600078e00ff */
[----:B------:R-:W-:Y:S01]  /*7c90*/  STL [R1+0x84], RZ ;  /* 0x000084ff01007387 */ /* 0x000fe20000100800 */
[----:B------:R-:W-:-:S03]  /*7ca0*/  LOP3.LUT R11, R11, R14, R5, 0xfe, !PT ;  /* 0x0000000e0b0b7212 */ /* 0x000fc600078efe05 */
[----:B------:R-:W-:Y:S04]  /*7cb0*/  STL [R1+0x88], RZ ;  /* 0x000088ff01007387 */ /* 0x000fe80000100800 */
[----:B------:R-:W-:Y:S04]  /*7cc0*/  STL [R1+0x8c], RZ ;  /* 0x00008cff01007387 */ /* 0x000fe80000100800 */
[----:B------:R-:W-:Y:S04]  /*7cd0*/  STL [R1+0x70], RZ ;  /* 0x000070ff01007387 */ /* 0x000fe80000100800 */
[----:B------:R-:W-:Y:S01]  /*7ce0*/  STL [R1+0x74], RZ ;  /* 0x000074ff01007387 */ /* 0x000fe20000100800 */
[----:B------:R-:W-:-:S03]  /*7cf0*/  LOP3.LUT R11, R11, R4, RZ, 0xfc, !PT ;  /* 0x000000040b0b7212 */ /* 0x000fc600078efcff */
[----:B------:R-:W-:Y:S04]  /*7d00*/  STL [R1+0x78], RZ ;  /* 0x000078ff01007387 */ /* 0x000fe80000100800 */
[----:B------:R-:W-:Y:S04]  /*7d10*/  STL [R1+0x7c], RZ ;  /* 0x00007cff01007387 */ /* 0x000fe80000100800 */
[----:B------:R-:W-:Y:S04]  /*7d20*/  STL [R1+0x60], RZ ;  /* 0x000060ff01007387 */ /* 0x000fe80000100800 */
[----:B------:R-:W-:Y:S01]  /*7d30*/  STL [R1+0x64], RZ ;  /* 0x000064ff01007387 */ /* 0x000fe20000100800 */
[----:B------:R-:W-:-:S03]  /*7d40*/  LOP3.LUT R4, R11, 0x10, RZ, 0x3c, !PT ;  /* 0x000000100b047812 */ /* 0x000fc600078e3cff */
[----:B------:R-:W-:Y:S01]  /*7d50*/  STL [R1+0x68], RZ ;  /* 0x000068ff01007387 */ /* 0x000fe20000100800 */
[----:B------:R-:W-:-:S03]  /*7d60*/  USHF.L.U32 UR5, UR5, 0x5, URZ ;  /* 0x0000000505057899 */ /* 0x000fc6000800063f */
[----:B------:R-:W-:Y:S01]  /*7d70*/  STL [R1+0x6c], RZ ;  /* 0x00006cff01007387 */ /* 0x000fe20000100800 */
[C---:B------:R-:W-:Y:S02]  /*7d80*/  LOP3.LUT R6, R11.reuse, 0x20, RZ, 0x3c, !PT ;  /* 0x000000200b067812 */ /* 0x040fe400078e3cff */
[C---:B------:R-:W-:Y:S02]  /*7d90*/  LOP3.LUT R4, R11.reuse, 0x40, RZ, 0x3c, !PT ;  /* 0x000000400b047812 */ /* 0x040fe400078e3cff */
[C---:B------:R-:W-:Y:S02]  /*7da0*/  LOP3.LUT R6, R11.reuse, 0x50, RZ, 0x3c, !PT ;  /* 0x000000500b067812 */ /* 0x040fe400078e3cff */
[----:B------:R-:W-:Y:S01]  /*7db0*/  LOP3.LUT R4, R11, 0x70, RZ, 0x3c, !PT ;  /* 0x000000700b047812 */ /* 0x000fe200078e3cff */
[----:B------:R-:W-:Y:S02]  /*7dc0*/  USHF.R.S32.HI UR8, URZ, 0x5, UR8 ;  /* 0x000000053f087899 */ /* 0x000fe40008011408 */
[----:B------:R-:W-:Y:S01]  /*7dd0*/  USHF.R.S32.HI UR9, URZ, 0x1f, UR5 ;  /* 0x0000001f3f097899 */ /* 0x000fe20008011405 */
[----:B--2---:R-:W-:-:S02]  /*7de0*/  SHF.R.S32.HI R5, RZ, 0x1f, R3 ;  /* 0x0000001fff057819 */ /* 0x004fc40000011403 */
[----:B------:R0:W5:Y:S04]  /*7df0*/  LDL.LU R3, [R1+0xab8] ;  /* 0x000ab80001037983 */ /* 0x0001680000300800 */
[----:B------:R1:W-:Y:S02]  /*7e00*/  STL [R1+0x6d0], R5 ;  /* 0x0006d00501007387 */ /* 0x0003e40000100800 */
[C---:B-1----:R-:W-:Y:S02]  /*7e10*/  LOP3.LUT R5, R11.reuse, 0x30, RZ, 0x3c, !PT ;  /* 0x000000300b057812 */ /* 0x042fe400078e3cff */
[----:B0-----:R-:W-:-:S07]  /*7e20*/  LOP3.LUT R5, R11, 0x60, RZ, 0x3c, !PT ;  /* 0x000000600b057812 */ /* 0x001fce00078e3cff */
.L_x_2:
[----:B------:R-:W2:Y:S04]  /*7e30*/  LDL R5, [R1+0x63c] ;  /* 0x00063c0001057983 */ /* 0x000ea80000100800 */
[----:B------:R-:W3:Y:S04]  /*7e40*/  LDL R8, [R1+0x6a0] ;  /* 0x0006a00001087983 */ /* 0x000ee80000100800 */
[----:B------:R-:W4:Y:S04]  /*7e50*/  LDL R4, [R1+0x638] ;  /* 0x0006380001047983 */ /* 0x000f280000100800 */
[----:B------:R-:W-:Y:S04]  /*7e60*/  STL [R1+0x12cc], R9 ;  /* 0x0012cc0901007387 */ /* 0x000fe80000100800 */
        /* <DEDUP_REMOVED lines=30> */
[----:B------:R-:W-:Y:S01]  /*8050*/  STL [R1+0x1288], R29 ;  /* 0x0012881d01007387 */ /* 0x000fe20000100800 */
[----:B-----5:R-:W-:-:S03]  /*8060*/  ISETP.GT.AND P2, PT, R3, RZ, PT ;  /* 0x000000ff0300720c */ /* 0x020fc60003f44270 */
        /* <DEDUP_REMOVED lines=9> */
[----:B------:R0:W-:Y:S02]  /*8100*/  STL [R1+0x12d0], R29 ;  /* 0x0012d01d01007387 */ /* 0x0001e40000100800 */
[----:B0-----:R-:W-:-:S02]  /*8110*/  PRMT R29, RZ, 0x7610, R29 ;  /* 0x00007610ff1d7816 */ /* 0x001fc4000000001d */
[----:B--2---:R-:W-:-:S05]  /*8120*/  IADD3 R6, P0, R5, R0, RZ ;  /* 0x0000000005067210 */ /* 0x004fca0007f1e0ff */
[----:B---3--:R-:W-:-:S05]  /*8130*/  IMAD.X R7, R8, 0x1, R2, P0 ;  /* 0x0000000108077824 */ /* 0x008fca00000e0602 */
[----:B------:R-:W2:Y:S04]  /*8140*/  @P2 LDG.E.U8 R29, desc[UR6][R6.64] ;  /* 0x00000006061d2981 */ /* 0x000ea8000c1e1100 */
        /* <DEDUP_REMOVED lines=49> */
[----:B------:R-:W3:Y:S04]  /*8460*/  LDL R5, [R1+0x69c] ;  /* 0x00069c0001057983 */ /* 0x000ee80000100800 */
[----:B------:R-:W3:Y:S04]  /*8470*/  LDL R8, [R1+0x6e0] ;  /* 0x0006e00001087983 */ /* 0x000ee80000100800 */
[----:B--2---:R0:W-:Y:S04]  /*8480*/  STL [R1+0x5bc], R29 ;  /* 0x0005bc1d01007387 */ /* 0x0041e80000100800 */
[----:B0-----:R-:W2:Y:S04]  /*8490*/  LDL.LU R29, [R1+0x12d0] ;  /* 0x0012d000011d7983 */ /* 0x001ea80000300800 */
[----:B------:R-:W2:Y:S01]  /*84a0*/  LDL R7, [R1+0x634] ;  /* 0x0006340001077983 */ /* 0x000ea20000100800 */
[----:B----4-:R-:W-:-:S02]  /*84b0*/  IADD3 R4, P1, R4, R0, RZ ;  /* 0x0000000004047210 */ /* 0x010fc40007f3e0ff */
[----:B------:R-:W-:-:S03]  /*84c0*/  PRMT R9, RZ, 0x7610, R9 ;  /* 0x00007610ff097816 */ /* 0x000fc60000000009 */
[----:B---3--:R-:W-:-:S05]  /*84d0*/  IMAD.X R5, R5, 0x1, R2, P1 ;  /* 0x0000000105057824 */ /* 0x008fca00008e0602 */
[----:B------:R-:W3:Y:S01]  /*84e0*/  @P2 LDG.E.U8 R9, desc[UR6][R4.64] ;  /* 0x0000000604092981 */ /* 0x000ee2000c1e1100 */
[----:B--2---:R-:W-:-:S03]  /*84f0*/  IADD3 R6, P1, R7, R0, RZ ;  /* 0x0000000007067210 */ /* 0x004fc60007f3e0ff */
[----:B------:R-:W2:Y:S01]  /*8500*/  LDL R7, [R1+0x698] ;  /* 0x0006980001077983 */ /* 0x000ea20000100800 */
[----:B------:R-:W-:-:S03]  /*8510*/  PRMT R29, RZ, 0x7610, R29 ;  /* 0x00007610ff1d7816 */ /* 0x000fc6000000001d */
[----:B---3--:R0:W-:Y:S04]  /*8520*/  STL [R1+0x5c0], R9 ;  /* 0x0005c00901007387 */ /* 0x0081e80000100800 */
[----:B0-----:R-:W3:Y:S04]  /*8530*/  LDL.LU R9, [R1+0x12cc] ;  /* 0x0012cc0001097983 */ /* 0x001ee80000300800 */
[----:B------:R-:W4:Y:S01]  /*8540*/  LDL R5, [R1+0x640] ;  /* 0x0006400001057983 */ /* 0x000f220000100800 */
[----:B--2---:R-:W-:-:S05]  /*8550*/  IMAD.X R7, R7, 0x1, R2, P1 ;  /* 0x0000000107077824 */ /* 0x004fca00008e0602 */
[----:B------:R-:W2:Y:S01]  /*8560*/  @P2 LDG.E.U8 R29, desc[UR6][R6.64] ;  /* 0x00000006061d2981 */ /* 0x000ea2000c1e1100 */
[----:B----4-:R-:W-:-:S03]  /*8570*/  IADD3 R4, P0, R5, R0, RZ ;  /* 0x0000000005047210 */ /* 0x010fc60007f1e0ff */
[----:B------:R-:W4:Y:S04]  /*8580*/  LDL R5, [R1+0x6a4] ;  /* 0x0006a40001057983 */ /* 0x000f280000100800 */
[----:B--2---:R0:W-:Y:S04]  /*8590*/  STL [R1+0x5b8], R29 ;  /* 0x0005b81d01007387 */ /* 0x0041e80000100800 */
[----:B0-----:R-:W2:Y:S04]  /*85a0*/  LDL.LU R29, [R1+0x12c8] ;  /* 0x0012c800011d7983 */ /* 0x001ea80000300800 */
[----:B------:R-:W2:Y:S01]  /*85b0*/  LDL R7, [R1+0x6e8] ;  /* 0x0006e80001077983 */ /* 0x000ea20000100800 */
[----:B---3--:R-:W-:Y:S01]  /*85c0*/  PRMT R9, RZ, 0x7610, R9 ;  /* 0x00007610ff097816 */ /* 0x008fe20000000009 */
[----:B----4-:R-:W-:-:S05]  /*85d0*/  IMAD.X R5, R5, 0x1, R2, P0 ;  /* 0x0000000105057824 */ /* 0x010fca00000e0602 */
[----:B------:R-:W3:Y:S01]  /*85e0*/  @P2 LDG.E.U8 R9, desc[UR6][R4.64] ;  /* 0x0000000604092981 */ /* 0x000ee2000c1e1100 */
[----:B------:R-:W-:Y:S02]  /*85f0*/  ISETP.GT.AND P1, PT, R3, 0x1, PT ;  /* 0x000000010300780c */ /* 0x000fe40003f24270 */
[----:B------:R-:W-:Y:S01]  /*8600*/  PRMT R28, RZ, 0x7610, R28 ;  /* 0x00007610ff1c7816 */ /* 0x000fe2000000001c */
[----:B------:R-:W4:Y:S01]  /*8610*/  LDL R5, [R1+0x6d8] ;  /* 0x0006d80001057983 */ /* 0x000f220000100800 */
[----:B--2---:R-:W-:-:S03]  /*8620*/  IADD3 R6, P0, R0, R7, RZ ;  /* 0x0000000700067210 */ /* 0x004fc60007f1e0ff */
[----:B------:R-:W2:Y:S04]  /*8630*/  LDL R7, [R1+0x6e4] ;  /* 0x0006e40001077983 */ /* 0x000ea80000100800 */
[----:B---3--:R0:W-:Y:S04]  /*8640*/  STL [R1+0x5b4], R9 ;  /* 0x0005b40901007387 */ /* 0x0081e80000100800 */
[----:B0-----:R-:W3:Y:S01]  /*8650*/  LDL R9, [R1+0x6dc] ;  /* 0x0006dc0001097983 */ /* 0x001ee20000100800 */
[----:B--2---:R-:W-:-:S05]  /*8660*/  IMAD.X R7, R2, 0x1, R7, P0 ;  /* 0x0000000102077824 */ /* 0x004fca00000e0607 */
[----:B------:R-:W2:Y:S01]  /*8670*/  @P1 LDG.E.U8 R28, desc[UR6][R6.64] ;  /* 0x00000006061c1981 */ /* 0x000ea2000c1e1100 */
[C---:B------:R-:W-:Y:S02]  /*8680*/  IADD3 R8, P2, R0.reuse, R8, RZ ;  /* 0x0000000800087210 */ /* 0x040fe40007f5e0ff */
[----:B------:R-:W-:Y:S02]  /*8690*/  PRMT R29, RZ, 0x7610, R29 ;  /* 0x00007610ff1d7816 */ /* 0x000fe4000000001d */
[----:B----4-:R-:W-:Y:S02]  /*86a0*/  IADD3 R4, P0, R0, R5, RZ ;  /* 0x0000000500047210 */ /* 0x010fe40007f1e0ff */
[----:B------:R-:W4:Y:S01]  /*86b0*/  LDL R5, [R1+0x6d4] ;  /* 0x0006d40001057983 */ /* 0x000f220000100800 */
[----:B---3--:R-:W-:-:S05]  /*86c0*/  IMAD.X R9, R2, 0x1, R9, P2 ;  /* 0x0000000102097824 */ /* 0x008fca00010e0609 */
[----:B------:R-:W3:Y:S04]  /*86d0*/  @P1 LDG.E.U8 R29, desc[UR6][R8.64] ;  /* 0x00000006081d1981 */ /* 0x000ee8000c1e1100 */
[----:B--2---:R0:W-:Y:S04]  /*86e0*/  STL [R1+0x5ac], R28 ;  /* 0x0005ac1c01007387 */ /* 0x0041e80000100800 */
[----:B0-----:R-:W2:Y:S04]  /*86f0*/  LDL.LU R28, [R1+0x12c4] ;  /* 0x0012c400011c7983 */ /* 0x001ea80000300800 */
[----:B------:R-:W2:Y:S01]  /*8700*/  LDL R7, [R1+0x6f0] ;  /* 0x0006f00001077983 */ /* 0x000ea20000100800 */
[----:B------:R-:W-:Y:S01]  /*8710*/  PRMT R27, RZ, 0x7610, R27 ;  /* 0x00007610ff1b7816 */ /* 0x000fe2000000001b */
[----:B----4-:R-:W-:-:S05]  /*8720*/  IMAD.X R5, R2, 0x1, R5, P0 ;  /* 0x0000000102057824 */ /* 0x010fca00000e0605 */
[----:B------:R-:W4:Y:S04]  /*8730*/  @P1 LDG.E.U8 R27, desc[UR6][R4.64] ;  /* 0x00000006041b1981 */ /* 0x000f28000c1e1100 */
[----:B---3--:R0:W-:Y:S04]  /*8740*/  STL [R1+0x5b0], R29 ;  /* 0x0005b01d01007387 */ /* 0x0081e80000100800 */
[----:B0-----:R-:W3:Y:S04]  /*8750*/  LDL.LU R29, [R1+0x12c0] ;  /* 0x0012c000011d7983 */ /* 0x001ee80000300800 */
[----:B------:R-:W3:Y:S01]  /*8760*/  LDL R9, [R1+0x708] ;  /* 0x0007080001097983 */ /* 0x000ee20000100800 */
[----:B--2---:R-:W-:-:S03]  /*8770*/  IADD3 R6, P3, R0, R7, RZ ;  /* 0x0000000700067210 */ /* 0x004fc60007f7e0ff */
[----:B------:R-:W2:Y:S04]  /*8780*/  LDL R7, [R1+0x6ec] ;  /* 0x0006ec0001077983 */ /* 0x000ea80000100800 */
[----:B----4-:R0:W-:Y:S04]  /*8790*/  STL [R1+0x5a8], R27 ;  /* 0x0005a81b01007387 */ /* 0x0101e80000100800 */
[----:B0-----:R-:W4:Y:S04]  /*87a0*/  LDL.LU R27, [R1+0x12bc] ;  /* 0x0012bc00011b7983 */ /* 0x001f280000300800 */
[----:B------:R-:W4:Y:S01]  /*87b0*/  LDL R5, [R1+0x700] ;  /* 0x0007000001057983 */ /* 0x000f220000100800 */
[----:B---3--:R-:W-:Y:S01]  /*87c0*/  PRMT R29, RZ, 0x7610, R29 ;  /* 0x00007610ff1d7816 */ /* 0x008fe2000000001d */
[----:B--2---:R-:W-:-:S05]  /*87d0*/  IMAD.X R7, R2, 0x1, R7, P3 ;  /* 0x0000000102077824 */ /* 0x004fca00018e0607 */
[----:B------:R-:W2:Y:S01]  /*87e0*/  @P1 LDG.E.U8 R29, desc[UR6][R6.64] ;  /* 0x00000006061d1981 */ /* 0x000ea2000c1e1100 */
[----:B------:R-:W-:-:S03]  /*87f0*/  IADD3 R8, P2, R0, R9, RZ ;  /* 0x0000000900087210 */ /* 0x000fc60007f5e0ff */
[----:B------:R-:W3:Y:S01]  /*8800*/  LDL R9, [R1+0x704] ;  /* 0x0007040001097983 */ /* 0x000ee20000100800 */
[----:B----4-:R-:W-:-:S03]  /*8810*/  IADD3 R4, P3, R0, R5, RZ ;  /* 0x0000000500047210 */ /* 0x010fc60007f7e0ff */
[----:B------:R-:W4:Y:S04]  /*8820*/  LDL R5, [R1+0x6fc] ;  /* 0x0006fc0001057983 */ /* 0x000f280000100800 */
[----:B--2---:R0:W-:Y:S04]  /*8830*/  STL [R1+0x5a4], R29 ;  /* 0x0005a41d01007387 */ /* 0x0041e80000100800 */
[----:B0-----:R-:W2:Y:S01]  /*8840*/  LDL.LU R29, [R1+0x12b8] ;  /* 0x0012b800011d7983 */ /* 0x001ea20000300800 */
[----:B------:R-:W-:Y:S01]  /*8850*/  ISETP.GT.AND P0, PT, R3, 0x2, PT ;  /* 0x000000020300780c */ /* 0x000fe20003f04270 */
[C---:B---3--:R-:W-:Y:S01]  /*8860*/  IMAD.X R9, R2.reuse, 0x1, R9, P2 ;  /* 0x0000000102097824 */ /* 0x048fe200010e0609 */
[----:B------:R-:W-:Y:S01]  /*8870*/  PRMT R28, RZ, 0x7610, R28 ;  /* 0x00007610ff1c7816 */ /* 0x000fe2000000001c */
[----:B------:R-:W3:Y:S01]  /*8880*/  LDL R7, [R1+0x6f8] ;  /* 0x0006f80001077983 */ /* 0x000ee20000100800 */
[----:B----4-:R-:W-:-:S09]  /*8890*/  IMAD.X R5, R2, 0x1, R5, P3 ;  /* 0x0000000102057824 */ /* 0x010fd200018e0605 */
[----:B------:R-:W4:Y:S01]  /*88a0*/  @P0 LDG.E.U8 R28, desc[UR6][R8.64] ;  /* 0x00000006081c0981 */ /* 0x000f22000c1e1100 */
[----:B--2---:R-:W-:-:S06]  /*88b0*/  PRMT R29, RZ, 0x7610, R29 ;  /* 0x00007610ff1d7816 */ /* 0x004fcc000000001d */
[----:B------:R-:W2:Y:S01]  /*88c0*/  @P0 LDG.E.U8 R29, desc[UR6][R4.64] ;  /* 0x00000006041d0981 */ /* 0x000ea2000c1e1100 */
[----:B---3--:R-:W-:-:S03]  /*88d0*/  IADD3 R6, P1, R0, R7, RZ ;  /* 0x0000000700067210 */ /* 0x008fc60007f3e0ff */
[----:B----4-:R0:W-:Y:S04]  /*88e0*/  STL [R1+0x5a0], R28 ;  /* 0x0005a01c01007387 */ /* 0x0101e80000100800 */
[----:B0-----:R-:W3:Y:S04]  /*88f0*/  LDL.LU R28, [R1+0x12b4] ;  /* 0x0012b400011c7983 */ /* 0x001ee80000300800 */
[----:B------:R-:W4:Y:S04]  /*8900*/  LDL R9, [R1+0x720] ;  /* 0x0007200001097983 */ /* 0x000f280000100800 */
[----:B------:R-:W3:Y:S04]  /*8910*/  LDL R7, [R1+0x6f4] ;  /* 0x0006f40001077983 */ /* 0x000ee80000100800 */
[----:B--2---:R0:W-:Y:S04]  /*8920*/  STL [R1+0x59c], R29 ;  /* 0x00059c1d01007387 */ /* 0x0041e80000100800 */
[----:B0-----:R-:W2:Y:S04]  /*8930*/  LDL.LU R29, [R1+0x12b0] ;  /* 0x0012b000011d7983 */ /* 0x001ea80000300800 */
[----:B------:R-:W4:Y:S01]  /*8940*/  LDL R5, [R1+0x710] ;  /* 0x0007100001057983 */ /* 0x000f220000100800 */
[----:B---3--:R-:W-:Y:S01]  /*8950*/  IMAD.X R7, R2, 0x1, R7, P1 ;  /* 0x0000000102077824 */ /* 0x008fe200008e0607 */
[----:B--2---:R-:W-:-:S06]  /*8960*/  PRMT R29, RZ, 0x7610, R29 ;  /* 0x00007610ff1d7816 */ /* 0x004fcc000000001d */
[----:B------:R-:W2:Y:S01]  /*8970*/  @P0 LDG.E.U8 R29, desc[UR6][R6.64] ;  /* 0x00000006061d0981 */ /* 0x000ea2000c1e1100 */
[----:B----4-:R-:W-:-:S03]  /*8980*/  IADD3 R4, P2, R0, R5, RZ ;  /* 0x0000000500047210 */ /* 0x010fc60007f5e0ff */
[----:B------:R-:W3:Y:S04]  /*8990*/  LDL R5, [R1+0x70c] ;  /* 0x00070c0001057983 */ /* 0x000ee80000100800 */
[----:B--2---:R0:W-:Y:S04]  /*89a0*/  STL [R1+0x598], R29 ;  /* 0x0005981d01007387 */ /* 0x0041e80000100800 */
[----:B0-----:R-:W2:Y:S04]  /*89b0*/  LDL.LU R29, [R1+0x12ac] ;  /* 0x0012ac00011d7983 */ /* 0x001ea80000300800 */
[----:B------:R-:W4:Y:S01]  /*89c0*/  LDL R7, [R1+0x728] ;  /* 0x0007280001077983 */ /* 0x000f220000100800 */
[----:B------:R-:W-:Y:S01]  /*89d0*/  PRMT R8, RZ, 0x7610, R8 ;  /* 0x00007610ff087816 */ /* 0x000fe20000000008 */
[----:B---3--:R-:W-:-:S05]  /*89e0*/  IMAD.X R5, R2, 0x1, R5, P2 ;  /* 0x0000000102057824 */ /* 0x008fca00010e0605 */
[----:B------:R-:W3:Y:S01]  /*89f0*/  @P0 LDG.E.U8 R8, desc[UR6][R4.64] ;  /* 0x0000000604080981 */ /* 0x000ee2000c1e1100 */
[----:B------:R-:W-:Y:S02]  /*8a00*/  ISETP.GT.AND P1, PT, R3, 0x3, PT ;  /* 0x000000030300780c */ /* 0x000fe40003f24270 */
[----:B------:R-:W-:Y:S01]  /*8a10*/  PRMT R28, RZ, 0x7610, R28 ;  /* 0x00007610ff1c7816 */ /* 0x000fe2000000001c */
[----:B------:R-:W2:Y:S01]  /*8a20*/  LDL R5, [R1+0x718] ;  /* 0x0007180001057983 */ /* 0x000ea20000100800 */
[----:B----4-:R-:W-:-:S03]  /*8a30*/  IADD3 R6, P2, R0, R7, RZ ;  /* 0x0000000700067210 */ /* 0x010fc60007f5e0ff */
[----:B------:R-:W4:Y:S04]  /*8a40*/  LDL R7, [R1+0x724] ;  /* 0x0007240001077983 */ /* 0x000f280000100800 */
[----:B---3--:R0:W-:Y:S02]  /*8a50*/  STL [R1+0x594], R8 ;  /* 0x0005940801007387 */ /* 0x0081e40000100800 */
[----:B0-----:R-:W-:Y:S02]  /*8a60*/  IADD3 R8, P0, R0, R9, RZ ;  /* 0x0000000900087210 */ /* 0x001fe40007f1e0ff */
[----:B------:R-:W3:Y:S01]  /*8a70*/  LDL R9, [R1+0x71c] ;  /* 0x00071c0001097983 */ /* 0x000ee20000100800 */
[----:B----4-:R-:W-:-:S05]  /*8a80*/  IMAD.X R7, R2, 0x1, R7, P2 ;  /* 0x0000000102077824 */ /* 0x010fca00010e0607 */
[----:B------:R-:W4:Y:S01]  /*8a90*/  @P1 LDG.E.U8 R28, desc[UR6][R6.64] ;  /* 0x00000006061c1981 */ /* 0x000f22000c1e1100 */
[----:B--2---:R-:W-:Y:S02]  /*8aa0*/  PRMT R29, RZ, 0x7610, R29 ;  /* 0x00007610ff1d7816 */ /* 0x004fe4000000001d */
[----:B------:R-:W-:Y:S02]  /*8ab0*/  IADD3 R4, P2, R0, R5, RZ ;  /* 0x0000000500047210 */ /* 0x000fe40007f5e0ff */
[----:B------:R-:W2:Y:S01]  /*8ac0*/  LDL R5, [R1+0x714] ;  /* 0x0007140001057983 */ /* 0x000ea20000100800 */
[----:B---3--:R-:W-:-:S05]  /*8ad0*/  IMAD.X R9, R2, 0x1, R9, P0 ;  /* 0x0000000102097824 */ /* 0x008fca00000e0609 */
[----:B------:R-:W3:Y:S04]  /*8ae0*/  @P1 LDG.E.U8 R29, desc[UR6][R8.64] ;  /* 0x00000006081d1981 */ /* 0x000ee8000c1e1100 */
[----:B----4-:R0:W-:Y:S04]  /*8af0*/  STL [R1+0x58c], R28 ;  /* 0x00058c1c01007387 */ /* 0x0101e80000100800 */
[----:B0-----:R-:W4:Y:S04]  /*8b00*/  LDL.LU R28, [R1+0x12a8] ;  /* 0x0012a800011c7983 */ /* 0x001f280000300800 */
[----:B------:R-:W4:Y:S01]  /*8b10*/  LDL R7, [R1+0x730] ;  /* 0x0007300001077983 */ /* 0x000f220000100800 */
[----:B------:R-:W-:Y:S01]  /*8b20*/  PRMT R27, RZ, 0x7610, R27 ;  /* 0x00007610ff1b7816 */ /* 0x000fe2000000001b */
[----:B--2---:R-:W-:-:S02]  /*8b30*/  IMAD.X R5, R2, 0x1, R5, P2 ;  /* 0x0000000102057824 */ /* 0x004fc400010e0605 */
[----:B---3--:R0:W-:Y:S04]  /*8b40*/  STL [R1+0x590], R29 ;  /* 0x0005901d01007387 */ /* 0x0081e80000100800 */
[----:B------:R-:W2:Y:S04]  /*8b50*/  @P1 LDG.E.U8 R27, desc[UR6][R4.64] ;  /* 0x00000006041b1981 */ /* 0x000ea8000c1e1100 */
[----:B0-----:R-:W3:Y:S04]  /*8b60*/  LDL.LU R29, [R1+0x12a4] ;  /* 0x0012a400011d7983 */ /* 0x001ee80000300800 */
[----:B------:R-:W3:Y:S01]  /*8b70*/  LDL R9, [R1+0x748] ;  /* 0x0007480001097983 */ /* 0x000ee20000100800 */
[----:B----4-:R-:W-:-:S03]  /*8b80*/  IADD3 R6, P3, R0, R7, RZ ;  /* 0x0000000700067210 */ /* 0x010fc60007f7e0ff */
[----:B------:R-:W4:Y:S04]  /*8b90*/  LDL R7, [R1+0x72c] ;  /* 0x00072c0001077983 */ /* 0x000f280000100800 */
[----:B--2---:R0:W-:Y:S01]  /*8ba0*/  STL [R1+0x588], R27 ;  /* 0x0005881b01007387 */ /* 0x0041e20000100800 */
[----:B---3--:R-:W-:-:S03]  /*8bb0*/  PRMT R29, RZ, 0x7610, R29 ;  /* 0x00007610ff1d7816 */ /* 0x008fc6000000001d */
[----:B0-----:R-:W2:Y:S04]  /*8bc0*/  LDL.LU R27, [R1+0x12a0] ;  /* 0x0012a000011b7983 */ /* 0x001ea80000300800 */
[----:B------:R-:W3:Y:S01]  /*8bd0*/  LDL R5, [R1+0x740] ;  /* 0x0007400001057983 */ /* 0x000ee20000100800 */
[----:B----4-:R-:W-:-:S05]  /*8be0*/  IMAD.X R7, R2, 0x1, R7, P3 ;  /* 0x0000000102077824 */ /* 0x010fca00018e0607 */
[----:B------:R-:W4:Y:S01]  /*8bf0*/  @P1 LDG.E.U8 R29, desc[UR6][R6.64] ;  /* 0x00000006061d1981 */ /* 0x000f22000c1e1100 */
[----:B------:R-:W-:-:S03]  /*8c00*/  IADD3 R8, P2, R0, R9, RZ ;  /* 0x0000000900087210 */ /* 0x000fc60007f5e0ff */
[----:B------:R-:W2:Y:S01]  /*8c10*/  LDL R9, [R1+0x744] ;  /* 0x0007440001097983 */ /* 0x000ea20000100800 */
[----:B---3--:R-:W-:-:S03]  /*8c20*/  IADD3 R4, P3, R0, R5, RZ ;  /* 0x0000000500047210 */ /* 0x008fc60007f7e0ff */
[----:B------:R-:W3:Y:S04]  /*8c30*/  LDL R5, [R1+0x73c] ;  /* 0x00073c0001057983 */ /* 0x000ee80000100800 */
[----:B----4-:R0:W-:Y:S04]  /*8c40*/  STL [R1+0x584], R29 ;  /* 0x0005841d01007387 */ /* 0x0101e80000100800 */
[----:B0-----:R-:W4:Y:S01]  /*8c50*/  LDL.LU R29, [R1+0x129c] ;  /* 0x00129c00011d7983 */ /* 0x001f220000300800 */
[----:B------:R-:W-:Y:S01]  /*8c60*/  ISETP.GT.AND P0, PT, R3, 0x4, PT ;  /* 0x000000040300780c */ /* 0x000fe20003f04270 */
[C---:B--2---:R-:W-:Y:S01]  /*8c70*/  IMAD.X R9, R2.reuse, 0x1, R9, P2 ;  /* 0x0000000102097824 */ /* 0x044fe200010e0609 */
[----:B------:R-:W-:Y:S01]  /*8c80*/  PRMT R28, RZ, 0x7610, R28 ;  /* 0x00007610ff1c7816 */ /* 0x000fe2000000001c */
[----:B------:R-:W2:Y:S01]  /*8c90*/  LDL R7, [R1+0x738] ;  /* 0x0007380001077983 */ /* 0x000ea20000100800 */
[----:B---3--:R-:W-:-:S09]  /*8ca0*/  IMAD.X R5, R2, 0x1, R5, P3 ;  /* 0x0000000102057824 */ /* 0x008fd200018e0605 */
[----:B------:R-:W3:Y:S01]  /*8cb0*/  @P0 LDG.E.U8 R28, desc[UR6][R8.64] ;  /* 0x00000006081c0981 */ /* 0x000ee2000c1e1100 */
[----:B----4-:R-:W-:-:S06]  /*8cc0*/  PRMT R29, RZ, 0x7610, R29 ;  /* 0x00007610ff1d7816 */ /* 0x010fcc000000001d */
[----:B------:R-:W4:Y:S01]  /*8cd0*/  @P0 LDG.E.U8 R29, desc[UR6][R4.64] ;  /* 0x00000006041d0981 */ /* 0x000f22000c1e1100 */
[----:B--2---:R-:W-:-:S03]  /*8ce0*/  IADD3 R6, P1, R0, R7, RZ ;  /* 0x0000000700067210 */ /* 0x004fc60007f3e0ff */
[----:B---3--:R0:W-:Y:S04]  /*8cf0*/  STL [R1+0x580], R28 ;  /* 0x0005801c01007387 */ /* 0x0081e80000100800 */
[----:B0-----:R-:W2:Y:S04]  /*8d00*/  LDL.LU R28, [R1+0x1298] ;  /* 0x00129800011c7983 */ /* 0x001ea80000300800 */
[----:B------:R-:W3:Y:S04]  /*8d10*/  LDL R9, [R1+0x760] ;  /* 0x0007600001097983 */ /* 0x000ee80000100800 */
[----:B------:R-:W2:Y:S04]  /*8d20*/  LDL R7, [R1+0x734] ;  /* 0x0007340001077983 */ /* 0x000ea80000100800 */
[----:B----4-:R0:W-:Y:S04]  /*8d30*/  STL [R1+0x57c], R29 ;  /* 0x00057c1d01007387 */ /* 0x0101e80000100800 */
[----:B0-----:R-:W4:Y:S04]  /*8d40*/  LDL.LU R29, [R1+0x1294] ;  /* 0x00129400011d7983 */ /* 0x001f280000300800 */
[----:B------:R-:W3:Y:S01]  /*8d50*/  LDL R5, [R1+0x750] ;  /* 0x0007500001057983 */ /* 0x000ee20000100800 */
[----:B--2---:R-:W-:Y:S01]  /*8d60*/  IMAD.X R7, R2, 0x1, R7, P1 ;  /* 0x0000000102077824 */ /* 0x004fe200008e0607 */
[----:B----4-:R-:W-:-:S06]  /*8d70*/  PRMT R29, RZ, 0x7610, R29 ;  /* 0x00007610ff1d7816 */ /* 0x010fcc000000001d */
[----:B------:R-:W2:Y:S01]  /*8d80*/  @P0 LDG.E.U8 R29, desc[UR6][R6.64] ;  /* 0x00000006061d0981 */ /* 0x000ea2000c1e1100 */
[----:B---3--:R-:W-:-:S03]  /*8d90*/  IADD3 R4, P2, R0, R5, RZ ;  /* 0x0000000500047210 */ /* 0x008fc60007f5e0ff */
        /* <DEDUP_REMOVED lines=490> */
[----:B0-----:R-:W2:Y:S01]  /*ac40*/  LDL.LU R27, [R1+0x11c0] ;  /* 0x0011c000011b7983 */ /* 0x001ea20000300800 */
[----:B------:R-:W-:-:S03]  /*ac50*/  IADD3 R8, P2, R0, R9, RZ ;  /* 0x0000000900087210 */ /* 0x000fc60007f5e0ff */
[----:B------:R-:W3:Y:S04]  /*ac60*/  LDL R5, [R1+0x940] ;  /* 0x0009400001057983 */ /* 0x000ee80000100800 */
[----:B------:R-:W2:Y:S01]  /*ac70*/  LDL R9, [R1+0x944] ;  /* 0x0009440001097983 */ /* 0x000ea20000100800 */
[----:B----4-:R-:W-:-:S05]  /*ac80*/  IMAD.X R7, R2, 0x1, R7, P3 ;  /* 0x0000000102077824 */ /* 0x010fca00018e0607 */
[----:B------:R-:W4:Y:S01]  /*ac90*/  @P1 LDG.E.U8 R29, desc[UR6][R6.64] ;  /* 0x00000006061d1981 */ /* 0x000f22000c1e1100 */
[----:B------:R-:W-:Y:S02]  /*aca0*/  ISETP.GT.AND P0, PT, R3, 0x14, PT ;  /* 0x000000140300780c */ /* 0x000fe40003f04270 */
[----:B------:R-:W-:Y:S02]  /*acb0*/  PRMT R28, RZ, 0x7610, R28 ;  /* 0x00007610ff1c7816 */ /* 0x000fe4000000001c */
[----:B---3--:R-:W-:Y:S02]  /*acc0*/  IADD3 R4, P3, R0, R5, RZ ;  /* 0x0000000500047210 */ /* 0x008fe40007f7e0ff */
[----:B------:R-:W3:Y:S01]  /*acd0*/  LDL R5, [R1+0x93c] ;  /* 0x00093c0001057983 */ /* 0x000ee20000100800 */
[----:B--2---:R-:W-:-:S06]  /*ace0*/  IMAD.X R9, R2, 0x1, R9, P2 ;  /* 0x0000000102097824 */ /* 0x004fcc00010e0609 */
[----:B------:R-:W2:Y:S04]  /*acf0*/  @P0 LDG.E.U8 R28, desc[UR6][R8.64] ;  /* 0x00000006081c0981 */ /* 0x000ea8000c1e1100 */
[----:B----4-:R0:W-:Y:S04]  /*ad00*/  STL [R1+0x484], R29 ;  /* 0x0004841d01007387 */ /* 0x0101e80000100800 */
[----:B0-----:R-:W4:Y:S04]  /*ad10*/  LDL.LU R29, [R1+0x11bc] ;  /* 0x0011bc00011d7983 */ /* 0x001f280000300800 */
[----:B------:R-:W4:Y:S01]  /*ad20*/  LDL R7, [R1+0x938] ;  /* 0x0009380001077983 */ /* 0x000f220000100800 */
[----:B---3--:R-:W-:-:S03]  /*ad30*/  IMAD.X R5, R2, 0x1, R5, P3 ;  /* 0x0000000102057824 */ /* 0x008fc600018e0605 */
[----:B--2---:R0:W-:Y:S04]  /*ad40*/  STL [R1+0x480], R28 ;  /* 0x0004801c01007387 */ /* 0x0041e80000100800 */
[----:B0-----:R-:W2:Y:S04]  /*ad50*/  LDL.LU R28, [R1+0x11b8] ;  /* 0x0011b800011c7983 */ /* 0x001ea80000300800 */
[----:B------:R-:W3:Y:S01]  /*ad60*/  LDL R9, [R1+0x960] ;  /* 0x0009600001097983 */ /* 0x000ee20000100800 */
[----:B----4-:R-:W-:Y:S02]  /*ad70*/  PRMT R29, RZ, 0x7610, R29 ;  /* 0x00007610ff1d7816 */ /* 0x010fe4000000001d */
[----:B------:R-:W-:-:S04]  /*ad80*/  IADD3 R6, P1, R0, R7, RZ ;  /* 0x0000000700067210 */ /* 0x000fc80007f3e0ff */
[----:B------:R-:W4:Y:S04]  /*ad90*/  @P0 LDG.E.U8 R29, desc[UR6][R4.64] ;  /* 0x00000006041d0981 */ /* 0x000f28000c1e1100 */
[----:B------:R-:W3:Y:S01]  /*ada0*/  LDL R7, [R1+0x934] ;  /* 0x0009340001077983 */ /* 0x000ee20000100800 */
[----:B--2---:R-:W-:-:S03]  /*adb0*/  PRMT R28, RZ, 0x7610, R28 ;  /* 0x00007610ff1c7816 */ /* 0x004fc6000000001c */
[----:B----4-:R0:W-:Y:S01]  /*adc0*/  STL [R1+0x47c], R29 ;  /* 0x00047c1d01007387 */ /* 0x0101e20000100800 */
[----:B---3--:R-:W-:-:S05]  /*add0*/  IMAD.X R7, R2, 0x1, R7, P1 ;  /* 0x0000000102077824 */ /* 0x008fca00008e0607 */
[----:B------:R-:W2:Y:S04]  /*ade0*/  @P0 LDG.E.U8 R28, desc[UR6][R6.64] ;  /* 0x00000006061c0981 */ /* 0x000ea8000c1e1100 */
[----:B0-----:R-:W3:Y:S04]  /*adf0*/  LDL.LU R29, [R1+0x11b4] ;  /* 0x0011b400011d7983 */ /* 0x001ee80000300800 */
[----:B------:R-:W4:Y:S02]  /*ae00*/  LDL R5, [R1+0x950] ;  /* 0x0009500001057983 */ /* 0x000f240000100800 */
[----:B----4-:R-:W-:-:S02]  /*ae10*/  IADD3 R4, P2, R0, R5, RZ ;  /* 0x0000000500047210 */ /* 0x010fc40007f5e0ff */
[----:B------:R-:W4:Y:S04]  /*ae20*/  LDL R5, [R1+0x94c] ;  /* 0x00094c0001057983 */ /* 0x000f280000100800 */
[----:B--2---:R0:W-:Y:S04]  /*ae30*/  STL [R1+0x474], R28 ;  /* 0x0004741c01007387 */ /* 0x0041e80000100800 */
[----:B0-----:R-:W2:Y:S04]  /*ae40*/  LDL.LU R28, [R1+0x11b0] ;  /* 0x0011b000011c7983 */ /* 0x001ea80000300800 */
[----:B------:R-:W3:Y:S01]  /*ae50*/  LDL R7, [R1+0x968] ;  /* 0x0009680001077983 */ /* 0x000ee20000100800 */
[----:B------:R-:W-:Y:S01]  /*ae60*/  PRMT R8, RZ, 0x7610, R8 ;  /* 0x00007610ff087816 */ /* 0x000fe20000000008 */
[----:B----4-:R-:W-:-:S05]  /*ae70*/  IMAD.X R5, R2, 0x1, R5, P2 ;  /* 0x0000000102057824 */ /* 0x010fca00010e0605 */
[----:B------:R-:W4:Y:S01]  /*ae80*/  @P0 LDG.E.U8 R8, desc[UR6][R4.64] ;  /* 0x0000000604080981 */ /* 0x000f22000c1e1100 */
[----:B------:R-:W-:Y:S02]  /*ae90*/  ISETP.GT.AND P1, PT, R3, 0x15, PT ;  /* 0x000000150300780c */ /* 0x000fe40003f24270 */
[----:B------:R-:W-:Y:S01]  /*aea0*/  PRMT R27, RZ, 0x7610, R27 ;  /* 0x00007610ff1b7816 */ /* 0x000fe2000000001b */
[----:B------:R-:W2:Y:S01]  /*aeb0*/  LDL R5, [R1+0x958] ;  /* 0x0009580001057983 */ /* 0x000ea20000100800 */
[----:B---3--:R-:W-:-:S03]  /*aec0*/  IADD3 R6, P2, R0, R7, RZ ;  /* 0x0000000700067210 */ /* 0x008fc60007f5e0ff */
[----:B------:R-:W3:Y:S04]  /*aed0*/  LDL R7, [R1+0x964] ;  /* 0x0009640001077983 */ /* 0x000ee80000100800 */
[----:B----4-:R0:W-:Y:S02]  /*aee0*/  STL [R1+0x470], R8 ;  /* 0x0004700801007387 */ /* 0x0101e40000100800 */
[----:B0-----:R-:W-:Y:S02]  /*aef0*/  IADD3 R8, P0, R0, R9, RZ ;  /* 0x0000000900087210 */ /* 0x001fe40007f1e0ff */
[----:B------:R-:W4:Y:S01]  /*af00*/  LDL R9, [R1+0x95c] ;  /* 0x00095c0001097983 */ /* 0x000f220000100800 */
[----:B---3--:R-:W-:-:S05]  /*af10*/  IMAD.X R7, R2, 0x1, R7, P2 ;  /* 0x0000000102077824 */ /* 0x008fca00010e0607 */
[----:B------:R-:W3:Y:S01]  /*af20*/  @P1 LDG.E.U8 R27, desc[UR6][R6.64] ;  /* 0x00000006061b1981 */ /* 0x000ee2000c1e1100 */
[----:B------:R-:W-:Y:S02]  /*af30*/  PRMT R26, RZ, 0x7610, R26 ;  /* 0x00007610ff1a7816 */ /* 0x000fe4000000001a */
[----:B--2---:R-:W-:Y:S02]  /*af40*/  IADD3 R4, P2, R0, R5, RZ ;  /* 0x0000000500047210 */ /* 0x004fe40007f5e0ff */
[----:B------:R-:W2:Y:S01]  /*af50*/  LDL R5, [R1+0x954] ;  /* 0x0009540001057983 */ /* 0x000ea20000100800 */
[----:B----4-:R-:W-:-:S05]  /*af60*/  IMAD.X R9, R2, 0x1, R9, P0 ;  /* 0x0000000102097824 */ /* 0x010fca00000e0609 */
[----:B------:R-:W4:Y:S04]  /*af70*/  @P1 LDG.E.U8 R26, desc[UR6][R8.64] ;  /* 0x00000006081a1981 */ /* 0x000f28000c1e1100 */
[----:B---3--:R0:W-:Y:S04]  /*af80*/  STL [R1+0x468], R27 ;  /* 0x0004681b01007387 */ /* 0x0081e80000100800 */
[----:B0-----:R-:W3:Y:S04]  /*af90*/  LDL.LU R27, [R1+0x11ac] ;  /* 0x0011ac00011b7983 */ /* 0x001ee80000300800 */
[----:B------:R-:W3:Y:S01]  /*afa0*/  LDL R7, [R1+0x970] ;  /* 0x0009700001077983 */ /* 0x000ee20000100800 */
[----:B------:R-:W-:Y:S01]  /*afb0*/  PRMT R24, RZ, 0x7610, R24 ;  /* 0x00007610ff187816 */ /* 0x000fe20000000018 */
[----:B--2---:R-:W-:-:S05]  /*afc0*/  IMAD.X R5, R2, 0x1, R5, P2 ;  /* 0x0000000102057824 */ /* 0x004fca00010e0605 */
[----:B------:R-:W2:Y:S04]  /*afd0*/  @P1 LDG.E.U8 R24, desc[UR6][R4.64] ;  /* 0x0000000604181981 */ /* 0x000ea8000c1e1100 */
[----:B----4-:R0:W-:Y:S04]  /*afe0*/  STL [R1+0x46c], R26 ;  /* 0x00046c1a01007387 */ /* 0x0101e80000100800 */
[----:B0-----:R-:W4:Y:S04]  /*aff0*/  LDL.LU R26, [R1+0x11a8] ;  /* 0x0011a800011a7983 */ /* 0x001f280000300800 */
[----:B------:R-:W4:Y:S01]  /*b000*/  LDL R9, [R1+0x988] ;  /* 0x0009880001097983 */ /* 0x000f220000100800 */
[----:B---3--:R-:W-:-:S03]  /*b010*/  IADD3 R6, P3, R0, R7, RZ ;  /* 0x0000000700067210 */ /* 0x008fc60007f7e0ff */
[----:B------:R-:W3:Y:S01]  /*b020*/  LDL R7, [R1+0x96c] ;  /* 0x00096c0001077983 */ /* 0x000ee20000100800 */
[----:B------:R-:W-:-:S03]  /*b030*/  PRMT R25, RZ, 0x7610, R25 ;  /* 0x00007610ff197816 */ /* 0x000fc60000000019 */
[----:B--2---:R0:W-:Y:S04]  /*b040*/  STL [R1+0x464], R24 ;  /* 0x0004641801007387 */ /* 0x0041e80000100800 */
[----:B0-----:R-:W2:Y:S04]  /*b050*/  LDL.LU R24, [R1+0x11a4] ;  /* 0x0011a40001187983 */ /* 0x001ea80000300800 */
[----:B------:R-:W2:Y:S01]  /*b060*/  LDL R5, [R1+0x980] ;  /* 0x0009800001057983 */ /* 0x000ea20000100800 */
[----:B----4-:R-:W-:-:S03]  /*b070*/  IADD3 R8, P2, R0, R9, RZ ;  /* 0x0000000900087210 */ /* 0x010fc60007f5e0ff */
[----:B------:R-:W4:Y:S01]  /*b080*/  LDL R9, [R1+0x984] ;  /* 0x0009840001097983 */ /* 0x000f220000100800 */
[----:B---3--:R-:W-:-:S05]  /*b090*/  IMAD.X R7, R2, 0x1, R7, P3 ;  /* 0x0000000102077824 */ /* 0x008fca00018e0607 */
[----:B------:R-:W3:Y:S01]  /*b0a0*/  @P1 LDG.E.U8 R25, desc[UR6][R6.64] ;  /* 0x0000000606191981 */ /* 0x000ee2000c1e1100 */
[----:B------:R-:W-:Y:S02]  /*b0b0*/  ISETP.GT.AND P0, PT, R3, 0x16, PT ;  /* 0x000000160300780c */ /* 0x000fe40003f04270 */
[----:B------:R-:W-:Y:S02]  /*b0c0*/  PRMT R23, RZ, 0x7610, R23 ;  /* 0x00007610ff177816 */ /* 0x000fe40000000017 */
[----:B--2---:R-:W-:Y:S02]  /*b0d0*/  IADD3 R4, P3, R0, R5, RZ ;  /* 0x0000000500047210 */ /* 0x004fe40007f7e0ff */
[----:B------:R-:W2:Y:S01]  /*b0e0*/  LDL R5, [R1+0x97c] ;  /* 0x00097c0001057983 */ /* 0x000ea20000100800 */
[----:B----4-:R-:W-:-:S06]  /*b0f0*/  IMAD.X R9, R2, 0x1, R9, P2 ;  /* 0x0000000102097824 */ /* 0x010fcc00010e0609 */
        /* <DEDUP_REMOVED lines=8> */
[----:B0-----:R-:W4:Y:S01]  /*b180*/  LDL.LU R23, [R1+0x119c] ;  /* 0x00119c0001177983 */ /* 0x001f220000300800 */
[----:B------:R-:W-:-:S03]  /*b190*/  PRMT R21, RZ, 0x7610, R21 ;  /* 0x00007610ff157816 */ /* 0x000fc60000000015 */
[----:B------:R-:W4:Y:S01]  /*b1a0*/  LDL R9, [R1+0x9a0] ;  /* 0x0009a00001097983 */ /* 0x000f220000100800 */
[----:B---3--:R-:W-:-:S03]  /*b1b0*/  IADD3 R6, P1, R0, R7, RZ ;  /* 0x0000000700067210 */ /* 0x008fc60007f3e0ff */
[----:B------:R-:W3:Y:S04]  /*b1c0*/  LDL R7, [R1+0x974] ;  /* 0x0009740001077983 */ /* 0x000ee80000100800 */
[----:B--2---:R0:W-:Y:S04]  /*b1d0*/  STL [R1+0x38], R22 ;  /* 0x0000381601007387 */ /* 0x0041e80000100800 */
[----:B0-----:R-:W2:Y:S04]  /*b1e0*/  LDL.LU R22, [R1+0x1198] ;  /* 0x0011980001167983 */ /* 0x001ea80000300800 */
[----:B------:R-:W4:Y:S01]  /*b1f0*/  LDL R5, [R1+0x990] ;  /* 0x0009900001057983 */ /* 0x000f220000100800 */
[----:B---3--:R-:W-:-:S05]  /*b200*/  IMAD.X R7, R2, 0x1, R7, P1 ;  /* 0x0000000102077824 */ /* 0x008fca00008e0607 */
[----:B------:R-:W3:Y:S01]  /*b210*/  @P0 LDG.E.U8 R21, desc[UR6][R6.64] ;  /* 0x0000000606150981 */ /* 0x000ee2000c1e1100 */
[----:B----4-:R-:W-:-:S03]  /*b220*/  IADD3 R4, P2, R0, R5, RZ ;  /* 0x0000000500047210 */ /* 0x010fc60007f5e0ff */
[----:B------:R-:W4:Y:S04]  /*b230*/  LDL R5, [R1+0x98c] ;  /* 0x00098c0001057983 */ /* 0x000f280000100800 */
[----:B---3--:R0:W-:Y:S04]  /*b240*/  STL [R1+0x34], R21 ;  /* 0x0000341501007387 */ /* 0x0081e80000100800 */
[----:B0-----:R-:W3:Y:S04]  /*b250*/  LDL.LU R21, [R1+0x1194] ;  /* 0x0011940001157983 */ /* 0x001ee80000300800 */
[----:B------:R-:W2:Y:S01]  /*b260*/  LDL R7, [R1+0x9a8] ;  /* 0x0009a80001077983 */ /* 0x000ea20000100800 */
[----:B------:R-:W-:Y:S01]  /*b270*/  PRMT R8, RZ, 0x7610, R8 ;  /* 0x00007610ff087816 */ /* 0x000fe20000000008 */
[----:B----4-:R-:W-:-:S05]  /*b280*/  IMAD.X R5, R2, 0x1, R5, P2 ;  /* 0x0000000102057824 */ /* 0x010fca00010e0605 */
[----:B------:R-:W4:Y:S01]  /*b290*/  @P0 LDG.E.U8 R8, desc[UR6][R4.64] ;  /* 0x0000000604080981 */ /* 0x000f22000c1e1100 */
[----:B------:R-:W-:Y:S02]  /*b2a0*/  ISETP.GT.AND P1, PT, R3, 0x17, PT ;  /* 0x000000170300780c */ /* 0x000fe40003f24270 */
[----:B------:R-:W-:Y:S01]  /*b2b0*/  PRMT R20, RZ, 0x7610, R20 ;  /* 0x00007610ff147816 */ /* 0x000fe20000000014 */
[----:B------:R-:W3:Y:S01]  /*b2c0*/  LDL R5, [R1+0x998] ;  /* 0x0009980001057983 */ /* 0x000ee20000100800 */
[----:B--2---:R-:W-:-:S03]  /*b2d0*/  IADD3 R6, P2, R0, R7, RZ ;  /* 0x0000000700067210 */ /* 0x004fc60007f5e0ff */
[----:B------:R-:W2:Y:S04]  /*b2e0*/  LDL R7, [R1+0x9a4] ;  /* 0x0009a40001077983 */ /* 0x000ea80000100800 */
[----:B----4-:R0:W-:Y:S02]  /*b2f0*/  STL [R1+0x30], R8 ;  /* 0x0000300801007387 */ /* 0x0101e40000100800 */
[----:B0-----:R-:W-:Y:S02]  /*b300*/  IADD3 R8, P0, R0, R9, RZ ;  /* 0x0000000900087210 */ /* 0x001fe40007f1e0ff */
[----:B------:R-:W4:Y:S01]  /*b310*/  LDL R9, [R1+0x99c] ;  /* 0x00099c0001097983 */ /* 0x000f220000100800 */
[----:B--2---:R-:W-:-:S05]  /*b320*/  IMAD.X R7, R2, 0x1, R7, P2 ;  /* 0x0000000102077824 */ /* 0x004fca00010e0607 */
[----:B------:R-:W2:Y:S01]  /*b330*/  @P1 LDG.E.U8 R20, desc[UR6][R6.64] ;  /* 0x0000000606141981 */ /* 0x000ea2000c1e1100 */
[----:B------:R-:W-:Y:S02]  /*b340*/  PRMT R19, RZ, 0x7610, R19 ;  /* 0x00007610ff137816 */ /* 0x000fe40000000013 */
[----:B---3--:R-:W-:Y:S02]  /*b350*/  IADD3 R4, P2, R0, R5, RZ ;  /* 0x0000000500047210 */ /* 0x008fe40007f5e0ff */
[----:B------:R-:W3:Y:S01]  /*b360*/  LDL R5, [R1+0x994] ;  /* 0x0009940001057983 */ /* 0x000ee20000100800 */
[----:B----4-:R-:W-:-:S05]  /*b370*/  IMAD.X R9, R2, 0x1, R9, P0 ;  /* 0x0000000102097824 */ /* 0x010fca00000e0609 */
[----:B------:R-:W4:Y:S04]  /*b380*/  @P1 LDG.E.U8 R19, desc[UR6][R8.64] ;  /* 0x0000000608131981 */ /* 0x000f28000c1e1100 */
[----:B--2---:R0:W-:Y:S04]  /*b390*/  STL [R1+0x28], R20 ;  /* 0x0000281401007387 */ /* 0x0041e80000100800 */
[----:B0-----:R-:W2:Y:S04]  /*b3a0*/  LDL.LU R20, [R1+0x1190] ;  /* 0x0011900001147983 */ /* 0x001ea80000300800 */
[----:B------:R-:W2:Y:S01]  /*b3b0*/  LDL R7, [R1+0x9b0] ;  /* 0x0009b00001077983 */ /* 0x000ea20000100800 */
[----:B------:R-:W-:Y:S01]  /*b3c0*/  PRMT R18, RZ, 0x7610, R18 ;  /* 0x00007610ff127816 */ /* 0x000fe20000000012 */
[----:B---3--:R-:W-:-:S02]  /*b3d0*/  IMAD.X R5, R2, 0x1, R5, P2 ;  /* 0x0000000102057824 */ /* 0x008fc400010e0605 */
[----:B----4-:R0:W-:Y:S04]  /*b3e0*/  STL [R1+0x2c], R19 ;  /* 0x00002c1301007387 */ /* 0x0101e80000100800 */
[----:B------:R-:W3:Y:S04]  /*b3f0*/  @P1 LDG.E.U8 R18, desc[UR6][R4.64] ;  /* 0x0000000604121981 */ /* 0x000ee8000c1e1100 */
[----:B0-----:R-:W4:Y:S04]  /*b400*/  LDL.LU R19, [R1+0x118c] ;  /* 0x00118c0001137983 */ /* 0x001f280000300800 */
[----:B------:R-:W4:Y:S01]  /*b410*/  LDL R9, [R1+0x9c8] ;  /* 0x0009c80001097983 */ /* 0x000f220000100800 */
[----:B--2---:R-:W-:-:S03]  /*b420*/  IADD3 R6, P3, R0, R7, RZ ;  /* 0x0000000700067210 */ /* 0x004fc60007f7e0ff */
[----:B------:R-:W2:Y:S01]  /*b430*/  LDL R7, [R1+0x9ac] ;  /* 0x0009ac0001077983 */ /* 0x000ea20000100800 */
[----:B------:R-:W-:-:S03]  /*b440*/  PRMT R17, RZ, 0x7610, R17 ;  /* 0x00007610ff117816 */ /* 0x000fc60000000011 */
[----:B---3--:R0:W-:Y:S04]  /*b450*/  STL [R1+0x24], R18 ;  /* 0x0000241201007387 */ /* 0x0081e80000100800 */
[----:B0-----:R-:W3:Y:S01]  /*b460*/  LDL.LU R18, [R1+0x1188] ;  /* 0x0011880001127983 */ /* 0x001ee20000300800 */
[----:B----4-:R-:W-:-:S03]  /*b470*/  IADD3 R8, P2, R0, R9, RZ ;  /* 0x0000000900087210 */ /* 0x010fc60007f5e0ff */
[----:B------:R-:W4:Y:S04]  /*b480*/  LDL R5, [R1+0x9c0] ;  /* 0x0009c00001057983 */ /* 0x000f280000100800 */
[----:B------:R-:W3:Y:S01]  /*b490*/  LDL R9, [R1+0x9c4] ;  /* 0x0009c40001097983 */ /* 0x000ee20000100800 */
[----:B--2---:R-:W-:-:S05]  /*b4a0*/  IMAD.X R7, R2, 0x1, R7, P3 ;  /* 0x0000000102077824 */ /* 0x004fca00018e0607 */
[----:B------:R-:W2:Y:S01]  /*b4b0*/  @P1 LDG.E.U8 R17, desc[UR6][R6.64] ;  /* 0x0000000606111981 */ /* 0x000ea2000c1e1100 */
[----:B------:R-:W-:Y:S02]  /*b4c0*/  ISETP.GT.AND P0, PT, R3, 0x18, PT ;  /* 0x000000180300780c */ /* 0x000fe40003f04270 */
[----:B------:R-:W-:Y:S02]  /*b4d0*/  PRMT R16, RZ, 0x7610, R16 ;  /* 0x00007610ff107816 */ /* 0x000fe40000000010 */
[----:B----4-:R-:W-:Y:S02]  /*b4e0*/  IADD3 R4, P3, R0, R5, RZ ;  /* 0x0000000500047210 */ /* 0x010fe40007f7e0ff */
[----:B------:R-:W4:Y:S01]  /*b4f0*/  LDL R5, [R1+0x9bc] ;  /* 0x0009bc0001057983 */ /* 0x000f220000100800 */
[----:B---3--:R-:W-:-:S06]  /*b500*/  IMAD.X R9, R2, 0x1, R9, P2 ;  /* 0x0000000102097824 */ /* 0x008fcc00010e0609 */
        /* <DEDUP_REMOVED lines=8> */
[----:B0-----:R-:W3:Y:S01]  /*b590*/  LDL.LU R16, [R1+0x1180] ;  /* 0x0011800001107983 */ /* 0x001ee20000300800 */
[----:B------:R-:W-:-:S03]  /*b5a0*/  PRMT R14, RZ, 0x7610, R14 ;  /* 0x00007610ff0e7816 */ /* 0x000fc6000000000e */
[----:B------:R-:W3:Y:S01]  /*b5b0*/  LDL R9, [R1+0x9e0] ;  /* 0x0009e00001097983 */ /* 0x000ee20000100800 */
[----:B--2---:R-:W-:-:S03]  /*b5c0*/  IADD3 R6, P1, R0, R7, RZ ;  /* 0x0000000700067210 */ /* 0x004fc60007f3e0ff */
[----:B------:R-:W2:Y:S04]  /*b5d0*/  LDL R7, [R1+0x9b4] ;  /* 0x0009b40001077983 */ /* 0x000ea80000100800 */
[----:B----4-:R0:W-:Y:S04]  /*b5e0*/  STL [R1+0x18], R15 ;  /* 0x0000180f01007387 */ /* 0x0101e80000100800 */
[----:B0-----:R-:W4:Y:S04]  /*b5f0*/  LDL.LU R15, [R1+0x117c] ;  /* 0x00117c00010f7983 */ /* 0x001f280000300800 */
[----:B------:R-:W3:Y:S01]  /*b600*/  LDL R5, [R1+0x9d0] ;  /* 0x0009d00001057983 */ /* 0x000ee20000100800 */
[----:B--2---:R-:W-:-:S05]  /*b610*/  IMAD.X R7, R2, 0x1, R7, P1 ;  /* 0x0000000102077824 */ /* 0x004fca00008e0607 */
        /* <DEDUP_REMOVED lines=19> */
[----:B------:R-:W-:Y:S02]  /*b750*/  PRMT R12, RZ, 0x7610, R12 ;  /* 0x00007610ff0c7816 */ /* 0x000fe4000000000c */
[----:B--2---:R-:W-:Y:S02]  /*b760*/  IADD3 R4, P2, R0, R5, RZ ;  /* 0x0000000500047210 */ /* 0x004fe40007f5e0ff */
        /* <DEDUP_REMOVED lines=13> */
[----:B------:R-:W4:Y:S01]  /*b840*/  LDL R7, [R1+0x9ec] ;  /* 0x0009ec0001077983 */ /* 0x000f220000100800 */
[----:B------:R-:W-:-:S03]  /*b850*/  PRMT R10, RZ, 0x7610, R10 ;  /* 0x00007610ff0a7816 */ /* 0x000fc6000000000a */
[----:B--2---:R0:W-:Y:S04]  /*b860*/  STL [R1+0x4], R11 ;  /* 0x0000040b01007387 */ /* 0x0041e80000100800 */
[----:B0-----:R-:W2:Y:S01]  /*b870*/  LDL.LU R11, [R1+0x116c] ;  /* 0x00116c00010b7983 */ /* 0x001ea20000300800 */
[----:B---3--:R-:W-:-:S03]  /*b880*/  IADD3 R8, P2, R0, R9, RZ ;  /* 0x0000000900087210 */ /* 0x008fc60007f5e0ff */
[----:B------:R-:W3:Y:S04]  /*b890*/  LDL R9, [R1+0xa04] ;  /* 0x000a040001097983 */ /* 0x000ee80000100800 */
[----:B------:R-:W2:Y:S01]  /*b8a0*/  LDL R5, [R1+0xa00] ;  /* 0x000a000001057983 */ /* 0x000ea20000100800 */
[----:B----4-:R-:W-:-:S05]  /*b8b0*/  IMAD.X R7, R2, 0x1, R7, P3 ;  /* 0x0000000102077824 */ /* 0x010fca00018e0607 */
[----:B------:R-:W4:Y:S01]  /*b8c0*/  @P1 LDG.E.U8 R10, desc[UR6][R6.64] ;  /* 0x00000006060a1981 */ /* 0x000f22000c1e1100 */
[----:B------:R-:W-:Y:S02]  /*b8d0*/  ISETP.GT.AND P0, PT, R3, 0x1a, PT ;  /* 0x0000001a0300780c */ /* 0x000fe40003f04270 */
[----:B------:R-:W-:Y:S01]  /*b8e0*/  PRMT R29, RZ, 0x7610, R29 ;  /* 0x00007610ff1d7816 */ /* 0x000fe2000000001d */
[----:B---3--:R-:W-:Y:S01]  /*b8f0*/  IMAD.X R9, R2, 0x1, R9, P2 ;  /* 0x0000000102097824 */ /* 0x008fe200010e0609 */
[----:B--2---:R-:W-:-:S09]  /*b900*/  IADD3 R4, P3, R0, R5, RZ ;  /* 0x0000000500047210 */ /* 0x004fd20007f7e0ff */
[----:B------:R-:W2:Y:S04]  /*b910*/  @P0 LDG.E.U8 R29, desc[UR6][R8.64] ;  /* 0x00000006081d0981 */ /* 0x000ea8000c1e1100 */
[----:B------:R-:W3:Y:S04]  /*b920*/  LDL R5, [R1+0x9fc] ;  /* 0x0009fc0001057983 */ /* 0x000ee80000100800 */
[----:B----4-:R0:W-:Y:S04]  /*b930*/  STL [R1], R10 ;  /* 0x0000000a01007387 */ /* 0x0101e80000100800 */
[----:B0-----:R-:W4:Y:S04]  /*b940*/  LDL.LU R10, [R1+0x1168] ;  /* 0x00116800010a7983 */ /* 0x001f280000300800 */
[----:B------:R-:W4:Y:S04]  /*b950*/  LDL R7, [R1+0x9f8] ;  /* 0x0009f80001077983 */ /* 0x000f280000100800 */
[----:B------:R-:W4:Y:S04]  /*b960*/  LDL R9, [R1+0xa28] ;  /* 0x000a280001097983 */ /* 0x000f280000100800 */
[----:B--2---:R0:W-:Y:S01]  /*b970*/  STL [R1+0x1128], R29 ;  /* 0x0011281d01007387 */ /* 0x0041e20000100800 */
[----:B------:R-:W-:Y:S01]  /*b980*/  PRMT R28, RZ, 0x7610, R28 ;  /* 0x00007610ff1c7816 */ /* 0x000fe2000000001c */
[----:B---3--:R-:W-:Y:S01]  /*b990*/  IMAD.X R5, R2, 0x1, R5, P3 ;  /* 0x0000000102057824 */ /* 0x008fe200018e0605 */
[----:B------:R-:W-:Y:S01]  /*b9a0*/  PRMT R27, RZ, 0x7610, R27 ;  /* 0x00007610ff1b7816 */ /* 0x000fe2000000001b */
[----:B------:R-:W2:Y:S04]  /*b9b0*/  LDL R8, [R1+0xa20] ;  /* 0x000a200001087983 */ /* 0x000ea80000100800 */
[----:B------:R-:W3:Y:S04]  /*b9c0*/  @P0 LDG.E.U8 R28, desc[UR6][R4.64] ;  /* 0x00000006041c0981 */ /* 0x000ee8000c1e1100 */
[----:B0-----:R-:W2:Y:S01]  /*b9d0*/  LDL R29, [R1+0xa10] ;  /* 0x000a1000011d7983 */ /* 0x001ea20000100800 */
[----:B----4-:R-:W-:-:S03]  /*b9e0*/  IADD3 R6, P1, R0, R7, RZ ;  /* 0x0000000700067210 */ /* 0x010fc60007f3e0ff */
[----:B------:R-:W4:Y:S04]  /*b9f0*/  LDL R7, [R1+0x9f4] ;  /* 0x0009f40001077983 */ /* 0x000f280000100800 */
[----:B---3--:R0:W-:Y:S04]  /*ba00*/  STL [R1+0x112c], R28 ;  /* 0x00112c1c01007387 */ /* 0x0081e80000100800 */
[----:B------:R-:W3:Y:S01]  /*ba10*/  LDL R5, [R1+0xa0c] ;  /* 0x000a0c0001057983 */ /* 0x000ee20000100800 */
[----:B--2---:R-:W-:-:S03]  /*ba20*/  IADD3 R4, P2, R0, R29, RZ ;  /* 0x0000001d00047210 */ /* 0x004fc60007f5e0ff */
[----:B------:R-:W2:Y:S04]  /*ba30*/  LDL R29, [R1+0xa18] ;  /* 0x000a1800011d7983 */ /* 0x000ea80000100800 */
[----:B0-----:R-:W2:Y:S01]  /*ba40*/  LDL R28, [R1+0xa1c] ;  /* 0x000a1c00011c7983 */ /* 0x001ea20000100800 */
[----:B----4-:R-:W-:-:S05]  /*ba50*/  IMAD.X R7, R2, 0x1, R7, P1 ;  /* 0x0000000102077824 */ /* 0x010fca00008e0607 */
[----:B------:R-:W4:Y:S01]  /*ba60*/  @P0 LDG.E.U8 R27, desc[UR6][R6.64] ;  /* 0x00000006061b0981 */ /* 0x000f22000c1e1100 */
[----:B------:R-:W-:Y:S01]  /*ba70*/  PRMT R26, RZ, 0x7610, R26 ;  /* 0x00007610ff1a7816 */ /* 0x000fe2000000001a */
[----:B---3--:R-:W-:-:S05]  /*ba80*/  IMAD.X R5, R2, 0x1, R5, P2 ;  /* 0x0000000102057824 */ /* 0x008fca00010e0605 */
[----:B------:R-:W3:Y:S04]  /*ba90*/  @P0 LDG.E.U8 R26, desc[UR6][R4.64] ;  /* 0x00000006041a0981 */ /* 0x000ee8000c1e1100 */
[----:B----4-:R0:W-:Y:S04]  /*baa0*/  STL [R1+0x1130], R27 ;  /* 0x0011301b01007387 */ /* 0x0101e80000100800 */
[----:B0-----:R-:W4:Y:S01]  /*bab0*/  LDL R27, [R1+0xa24] ;  /* 0x000a2400011b7983 */ /* 0x001f220000100800 */
[----:B------:R-:W-:Y:S02]  /*bac0*/  ISETP.GT.AND P1, PT, R3, 0x1b, PT ;  /* 0x0000001b0300780c */ /* 0x000fe40003f24270 */
[----:B------:R-:W-:-:S02]  /*bad0*/  IADD3 R6, P2, R0, R9, RZ ;  /* 0x0000000900067210 */ /* 0x000fc40007f5e0ff */
[----:B------:R-:W-:Y:S01]  /*bae0*/  PRMT R24, RZ, 0x7610, R24 ;  /* 0x00007610ff187816 */ /* 0x000fe20000000018 */
[----:B---3--:R0:W-:Y:S04]  /*baf0*/  STL [R1+0x1134], R26 ;  /* 0x0011341a01007387 */ /* 0x0081e80000100800 */
[----:B0-----:R-:W3:Y:S01]  /*bb00*/  LDL R26, [R1+0xa14] ;  /* 0x000a1400011a7983 */ /* 0x001ee20000100800 */
[----:B----4-:R-:W-:Y:S01]  /*bb10*/  IMAD.X R7, R2, 0x1, R27, P2 ;  /* 0x0000000102077824 */ /* 0x010fe200010e061b */
[C---:B------:R-:W-:Y:S02]  /*bb20*/  IADD3 R8, P0, R0.reuse, R8, RZ ;  /* 0x0000000800087210 */ /* 0x040fe40007f1e0ff */
[----:B------:R-:W4:Y:S04]  /*bb30*/  LDL R27, [R1+0xa44] ;  /* 0x000a4400011b7983 */ /* 0x000f280000100800 */
[----:B------:R-:W4:Y:S01]  /*bb40*/  @P1 LDG.E.U8 R24, desc[UR6][R6.64] ;  /* 0x0000000606181981 */ /* 0x000f22000c1e1100 */
[----:B--2---:R-:W-:-:S03]  /*bb50*/  IADD3 R4, P2, R0, R29, RZ ;  /* 0x0000001d00047210 */ /* 0x004fc60007f5e0ff */
[----:B------:R-:W2:Y:S04]  /*bb60*/  LDL R29, [R1+0xa2c] ;  /* 0x000a2c00011d7983 */ /* 0x000ea80000100800 */
[----:B------:R-:W2:Y:S01]  /*bb70*/  LDL R7, [R1+0xa30] ;  /* 0x000a300001077983 */ /* 0x000ea20000100800 */
[----:B------:R-:W-:Y:S01]  /*bb80*/  PRMT R25, RZ, 0x7610, R25 ;  /* 0x00007610ff197816 */ /* 0x000fe20000000019 */
[C---:B------:R-:W-:Y:S02]  /*bb90*/  IMAD.X R9, R2.reuse, 0x1, R28, P0 ;  /* 0x0000000102097824 */ /* 0x040fe400000e061c */
[----:B------:R-:W2:Y:S04]  /*bba0*/  LDL R28, [R1+0xa40] ;  /* 0x000a4000011c7983 */ /* 0x000ea80000100800 */
[----:B------:R-:W2:Y:S01]  /*bbb0*/  @P1 LDG.E.U8 R25, desc[UR6][R8.64] ;  /* 0x0000000608191981 */ /* 0x000ea2000c1e1100 */
[----:B------:R-:W-:Y:S01]  /*bbc0*/  PRMT R23, RZ, 0x7610, R23 ;  /* 0x00007610ff177816 */ /* 0x000fe20000000017 */
[----:B---3--:R-:W-:Y:S01]  /*bbd0*/  IMAD.X R5, R2, 0x1, R26, P2 ;  /* 0x0000000102057824 */ /* 0x008fe200010e061a */
[----:B------:R-:W-:-:S04]  /*bbe0*/  PRMT R22, RZ, 0x7610, R22 ;  /* 0x00007610ff167816 */ /* 0x000fc80000000016 */
[----:B------:R0:W3:Y:S04]  /*bbf0*/  @P1 LDG.E.U8 R23, desc[UR6][R4.64] ;  /* 0x0000000604171981 */ /* 0x0000e8000c1e1100 */
[----:B----4-:R1:W-:Y:S04]  /*bc00*/  STL [R1+0x1138], R24 ;  /* 0x0011381801007387 */ /* 0x0103e80000100800 */
[----:B------:R-:W4:Y:S04]  /*bc10*/  LDL R9, [R1+0xa48] ;  /* 0x000a480001097983 */ /* 0x000f280000100800 */
[----:B------:R-:W4:Y:S01]  /*bc20*/  LDL R26, [R1+0xa3c] ;  /* 0x000a3c00011a7983 */ /* 0x000f220000100800 */
[----:B--2---:R-:W-:-:S05]  /*bc30*/  IADD3 R6, P3, R0, R7, RZ ;  /* 0x0000000700067210 */ /* 0x004fca0007f7e0ff */
[----:B------:R-:W-:-:S05]  /*bc40*/  IMAD.X R7, R2, 0x1, R29, P3 ;  /* 0x0000000102077824 */ /* 0x000fca00018e061d */
[----:B------:R-:W2:Y:S01]  /*bc50*/  @P1 LDG.E.U8 R22, desc[UR6][R6.64] ;  /* 0x0000000606161981 */ /* 0x000ea2000c1e1100 */
[----:B------:R-:W-:Y:S02]  /*bc60*/  ISETP.GT.AND P0, PT, R3, 0x1c, PT ;  /* 0x0000001c0300780c */ /* 0x000fe40003f04270 */
[----:B------:R-:W-:Y:S01]  /*bc70*/  PRMT R21, RZ, 0x7610, R21 ;  /* 0x00007610ff157816 */ /* 0x000fe20000000015 */
[----:B------:R2:W-:Y:S04]  /*bc80*/  STL [R1+0x113c], R25 ;  /* 0x00113c1901007387 */ /* 0x0005e80000100800 */
[----:B-1----:R-:W2:Y:S01]  /*bc90*/  LDL R24, [R1+0xa38] ;  /* 0x000a380001187983 */ /* 0x002ea20000100800 */
[----:B0-----:R-:W-:-:S03]  /*bca0*/  IADD3 R4, P3, R0, R28, RZ ;  /* 0x0000001c00047210 */ /* 0x001fc60007f7e0ff */
[----:B---3--:R0:W-:Y:S04]  /*bcb0*/  STL [R1+0x1140], R23 ;  /* 0x0011401701007387 */ /* 0x0081e80000100800 */
[----:B------:R-:W3:Y:S04]  /*bcc0*/  LDL R29, [R1+0xa50] ;  /* 0x000a5000011d7983 */ /* 0x000ee80000100800 */
[----:B------:R-:W3:Y:S01]  /*bcd0*/  LDL R28, [R1+0xa34] ;  /* 0x000a3400011c7983 */ /* 0x000ee20000100800 */
[----:B----4-:R-:W-:-:S05]  /*bce0*/  IADD3 R8, P2, R0, R9, RZ ;  /* 0x0000000900087210 */ /* 0x010fca0007f5e0ff */
[----:B------:R-:W-:-:S05]  /*bcf0*/  IMAD.X R9, R2, 0x1, R27, P2 ;  /* 0x0000000102097824 */ /* 0x000fca00010e061b */
[----:B------:R3:W4:Y:S01]  /*bd00*/  @P0 LDG.E.U8 R21, desc[UR6][R8.64] ;  /* 0x0000000608150981 */ /* 0x000722000c1e1100 */
[----:B------:R-:W-:-:S03]  /*bd10*/  IMAD.X R5, R2, 0x1, R26, P3 ;  /* 0x0000000102057824 */ /* 0x000fc600018e061a */
[----:B--2---:R1:W-:Y:S04]  /*bd20*/  STL [R1+0x1144], R22 ;  /* 0x0011441601007387 */ /* 0x0043e80000100800 */
[----:B------:R-:W2:Y:S04]  /*bd30*/  LDL R26, [R1+0xa4c] ;  /* 0x000a4c00011a7983 */ /* 0x000ea80000100800 */
[----:B------:R-:W2:Y:S01]  /*bd40*/  LDL R27, [R1+0xa68] ;  /* 0x000a6800011b7983 */ /* 0x000ea20000100800 */
[----:B------:R-:W-:Y:S02]  /*bd50*/  IADD3 R6, P2, R0, R24, RZ ;  /* 0x0000001800067210 */ /* 0x000fe40007f5e0ff */
[----:B------:R-:W-:-:S02]  /*bd60*/  PRMT R20, RZ, 0x7610, R20 ;  /* 0x00007610ff147816 */ /* 0x000fc40000000014 */
[----:B------:R-:W-:Y:S02]  /*bd70*/  PRMT R19, RZ, 0x7610, R19 ;  /* 0x00007610ff137816 */ /* 0x000fe40000000013 */
[----:B---3--:R-:W-:Y:S02]  /*bd80*/  IADD3 R8, P3, R0, R29, RZ ;  /* 0x0000001d00087210 */ /* 0x008fe40007f7e0ff */
[----:B------:R3:W3:Y:S01]  /*bd90*/  @P0 LDG.E.U8 R20, desc[UR6][R4.64] ;  /* 0x0000000604140981 */ /* 0x0006e2000c1e1100 */
[----:B------:R-:W-:Y:S01]  /*bda0*/  PRMT R18, RZ, 0x7610, R18 ;  /* 0x00007610ff127816 */ /* 0x000fe20000000012 */
[----:B------:R-:W-:-:S05]  /*bdb0*/  IMAD.X R7, R2, 0x1, R28, P2 ;  /* 0x0000000102077824 */ /* 0x000fca00010e061c */
[----:B------:R-:W3:Y:S04]  /*bdc0*/  @P0 LDG.E.U8 R19, desc[UR6][R6.64] ;  /* 0x0000000606130981 */ /* 0x000ee8000c1e1100 */
[----:B----4-:R4:W-:Y:S04]  /*bdd0*/  STL [R1+0x1124], R21 ;  /* 0x0011241501007387 */ /* 0x0109e80000100800 */
[----:B------:R-:W4:Y:S04]  /*bde0*/  LDL R25, [R1+0xa64] ;  /* 0x000a640001197983 */ /* 0x000f280000100800 */
[----:B------:R-:W4:Y:S04]  /*bdf0*/  LDL R24, [R1+0xa60] ;  /* 0x000a600001187983 */ /* 0x000f280000100800 */
[----:B0-----:R-:W4:Y:S01]  /*be00*/  LDL R23, [R1+0xa5c] ;  /* 0x000a5c0001177983 */ /* 0x001f220000100800 */
[----:B--2---:R-:W-:Y:S01]  /*be10*/  IMAD.X R9, R2, 0x1, R26, P3 ;  /* 0x0000000102097824 */ /* 0x004fe200018e061a */
[----:B------:R-:W-:-:S02]  /*be20*/  ISETP.GT.AND P1, PT, R3, 0x1d, PT ;  /* 0x0000001d0300780c */ /* 0x000fc40003f24270 */
[----:B---3--:R-:W-:Y:S01]  /*be30*/  IADD3 R4, P2, R0, R27, RZ ;  /* 0x0000001b00047210 */ /* 0x008fe20007f5e0ff */
[----:B-1----:R-:W2:Y:S04]  /*be40*/  LDL R22, [R1+0xa58] ;  /* 0x000a580001167983 */ /* 0x002ea80000100800 */
[----:B------:R-:W3:Y:S01]  /*be50*/  @P0 LDG.E.U8 R18, desc[UR6][R8.64] ;  /* 0x0000000608120981 */ /* 0x000ee2000c1e1100 */
[----:B------:R-:W-:Y:S02]  /*be60*/  PRMT R17, RZ, 0x7610, R17 ;  /* 0x00007610ff117816 */ /* 0x000fe40000000011 */
[----:B------:R-:W-:Y:S01]  /*be70*/  PRMT R16, RZ, 0x7610, R16 ;  /* 0x00007610ff107816 */ /* 0x000fe20000000010 */
[----:B----4-:R-:W4:Y:S04]  /*be80*/  LDL R21, [R1+0xa54] ;  /* 0x000a540001157983 */ /* 0x010f280000100800 */
[----:B------:R-:W-:Y:S04]  /*be90*/  STL [R1+0x1148], R20 ;  /* 0x0011481401007387 */ /* 0x000fe80000100800 */
[----:B------:R0:W-:Y:S01]  /*bea0*/  STL [R1+0x114c], R19 ;  /* 0x00114c1301007387 */ /* 0x0001e20000100800 */
[----:B------:R-:W-:Y:S01]  /*beb0*/  IMAD.X R5, R2, 0x1, R25, P2 ;  /* 0x0000000102057824 */ /* 0x000fe200010e0619 */
[----:B------:R-:W-:-:S04]  /*bec0*/  IADD3 R6, P0, R0, R24, RZ ;  /* 0x0000001800067210 */ /* 0x000fc80007f1e0ff */
[----:B------:R2:W4:Y:S01]  /*bed0*/  @P1 LDG.E.U8 R17, desc[UR6][R4.64] ;  /* 0x0000000604111981 */ /* 0x000522000c1e1100 */
[----:B------:R-:W-:-:S05]  /*bee0*/  IMAD.X R7, R2, 0x1, R23, P0 ;  /* 0x0000000102077824 */ /* 0x000fca00000e0617 */
[----:B------:R-:W4:Y:S04]  /*bef0*/  @P1 LDG.E.U8 R16, desc[UR6][R6.64] ;  /* 0x0000000606101981 */ /* 0x000f28000c1e1100 */
[----:B---3--:R1:W-:Y:S04]  /*bf00*/  STL [R1+0x1150], R18 ;  /* 0x0011501201007387 */ /* 0x0083e80000100800 */
[----:B0-----:R-:W3:Y:S04]  /*bf10*/  LDL R19, [R1+0xa70] ;  /* 0x000a700001137983 */ /* 0x001ee80000100800 */
[----:B-1----:R-:W3:Y:S01]  /*bf20*/  LDL R18, [R1+0xa6c] ;  /* 0x000a6c0001127983 */ /* 0x002ee20000100800 */
[----:B--2---:R-:W-:-:S02]  /*bf30*/  IADD3 R4, P0, R0, R22, RZ ;  /* 0x0000001600047210 */ /* 0x004fc40007f1e0ff */
[----:B------:R-:W-:-:S03]  /*bf40*/  PRMT R15, RZ, 0x7610, R15 ;  /* 0x00007610ff0f7816 */ /* 0x000fc6000000000f */
[----:B----4-:R-:W-:-:S05]  /*bf50*/  IMAD.X R5, R2, 0x1, R21, P0 ;  /* 0x0000000102057824 */ /* 0x010fca00000e0615 */
[----:B------:R-:W2:Y:S01]  /*bf60*/  @P1 LDG.E.U8 R15, desc[UR6][R4.64] ;  /* 0x00000006040f1981 */ /* 0x000ea2000c1e1100 */
[----:B------:R-:W-:-:S03]  /*bf70*/  PRMT R14, RZ, 0x7610, R14 ;  /* 0x00007610ff0e7816 */ /* 0x000fc6000000000e */
[----:B------:R0:W-:Y:S04]  /*bf80*/  STL [R1+0x1154], R17 ;  /* 0x0011541101007387 */ /* 0x0001e80000100800 */
[----:B------:R-:W4:Y:S04]  /*bf90*/  LDL R26, [R1+0xa88] ;  /* 0x000a8800011a7983 */ /* 0x000f280000100800 */
[----:B0-----:R-:W4:Y:S04]  /*bfa0*/  LDL R17, [R1+0xa84] ;  /* 0x000a840001117983 */ /* 0x001f280000100800 */
[----:B------:R0:W-:Y:S04]  /*bfb0*/  STL [R1+0x1158], R16 ;  /* 0x0011581001007387 */ /* 0x0001e80000100800 */
[----:B------:R-:W4:Y:S01]  /*bfc0*/  LDL R25, [R1+0xa80] ;  /* 0x000a800001197983 */ /* 0x000f220000100800 */
[----:B---3--:R-:W-:-:S03]  /*bfd0*/  IADD3 R6, P0, R0, R19, RZ ;  /* 0x0000001300067210 */ /* 0x008fc60007f1e0ff */
[----:B------:R-:W3:Y:S02]  /*bfe0*/  LDL R24, [R1+0xa7c] ;  /* 0x000a7c0001187983 */ /* 0x000ee40000100800 */
[----:B------:R-:W-:Y:S02]  /*bff0*/  IMAD.X R7, R2, 0x1, R18, P0 ;  /* 0x0000000102077824 */ /* 0x000fe400000e0612 */
[----:B------:R-:W3:Y:S04]  /*c000*/  LDL R23, [R1+0xa78] ;  /* 0x000a780001177983 */ /* 0x000ee80000100800 */
[----:B------:R-:W3:Y:S04]  /*c010*/  LDL R22, [R1+0xa74] ;  /* 0x000a740001167983 */ /* 0x000ee80000100800 */
[----:B------:R-:W3:Y:S01]  /*c020*/  @P1 LDG.E.U8 R14, desc[UR6][R6.64] ;  /* 0x00000006060e1981 */ /* 0x000ee2000c1e1100 */
[----:B------:R-:W-:-:S02]  /*c030*/  ISETP.GT.AND P2, PT, R3, 0x1e, PT ;  /* 0x0000001e0300780c */ /* 0x000fc40003f44270 */
[----:B------:R-:W-:Y:S01]  /*c040*/  PRMT R13, RZ, 0x7610, R13 ;  /* 0x00007610ff0d7816 */ /* 0x000fe2000000000d */
[----:B------:R-:W3:Y:S04]  /*c050*/  LDL R21, [R1+0xa90] ;  /* 0x000a900001157983 */ /* 0x000ee80000100800 */
[----:B------:R-:W3:Y:S01]  /*c060*/  LDL R20, [R1+0xa8c] ;  /* 0x000a8c0001147983 */ /* 0x000ee20000100800 */
[----:B------:R-:W-:-:S03]  /*c070*/  PRMT R12, RZ, 0x7610, R12 ;  /* 0x00007610ff0c7816 */ /* 0x000fc6000000000c */
[----:B--2---:R1:W-:Y:S04]  /*c080*/  STL [R1+0x115c], R15 ;  /* 0x00115c0f01007387 */ /* 0x0043e80000100800 */
[----:B------:R-:W2:Y:S04]  /*c090*/  LDL R19, [R1+0xaa8] ;  /* 0x000aa80001137983 */ /* 0x000ea80000100800 */
[----:B------:R-:W2:Y:S01]  /*c0a0*/  LDL R18, [R1+0xaa4] ;  /* 0x000aa40001127983 */ /* 0x000ea20000100800 */
[----:B------:R-:W-:Y:S02]  /*c0b0*/  PRMT R11, RZ, 0x7610, R11 ;  /* 0x00007610ff0b7816 */ /* 0x000fe4000000000b */
[----:B----4-:R-:W-:-:S05]  /*c0c0*/  IADD3 R4, P0, R0, R26, RZ ;  /* 0x0000001a00047210 */ /* 0x010fca0007f1e0ff */
[----:B------:R-:W-:-:S05]  /*c0d0*/  IMAD.X R5, R2, 0x1, R17, P0 ;  /* 0x0000000102057824 */ /* 0x000fca00000e0611 */
[----:B------:R4:W2:Y:S02]  /*c0e0*/  @P2 LDG.E.U8 R13, desc[UR6][R4.64] ;  /* 0x00000006040d2981 */ /* 0x0008a4000c1e1100 */
[----:B----4-:R-:W-:-:S05]  /*c0f0*/  IADD3 R4, P0, R0, R25, RZ ;  /* 0x0000001900047210 */ /* 0x010fca0007f1e0ff */
[----:B---3--:R-:W-:-:S05]  /*c100*/  IMAD.X R5, R2, 0x1, R24, P0 ;  /* 0x0000000102057824 */ /* 0x008fca00000e0618 */
[----:B------:R3:W4:Y:S04]  /*c110*/  @P2 LDG.E.U8 R12, desc[UR6][R4.64] ;  /* 0x00000006040c2981 */ /* 0x000728000c1e1100 */
[----:B------:R1:W-:Y:S04]  /*c120*/  STL [R1+0x1160], R14 ;  /* 0x0011600e01007387 */ /* 0x0003e80000100800 */
[----:B------:R-:W4:Y:S01]  /*c130*/  LDL R17, [R1+0xaa0] ;  /* 0x000aa00001117983 */ /* 0x000f220000100800 */
[----:B---3--:R-:W-:-:S03]  /*c140*/  IADD3 R4, P0, R0, R23, RZ ;  /* 0x0000001700047210 */ /* 0x008fc60007f1e0ff */
[----:B0-----:R-:W3:Y:S02]  /*c150*/  LDL R16, [R1+0xa9c] ;  /* 0x000a9c0001107983 */ /* 0x001ee40000100800 */
[----:B------:R-:W-:Y:S02]  /*c160*/  IMAD.X R5, R2, 0x1, R22, P0 ;  /* 0x0000000102057824 */ /* 0x000fe400000e0616 */
[----:B-1----:R-:W3:Y:S04]  /*c170*/  LDL R15, [R1+0xa98] ;  /* 0x000a9800010f7983 */ /* 0x002ee80000100800 */
[----:B------:R0:W3:Y:S04]  /*c180*/  @P2 LDG.E.U8 R11, desc[UR6][R4.64] ;  /* 0x00000006040b2981 */ /* 0x0000e8000c1e1100 */
[----:B------:R-:W3:Y:S01]  /*c190*/  LDL R14, [R1+0xa94] ;  /* 0x000a9400010e7983 */ /* 0x000ee20000100800 */
[----:B------:R-:W-:-:S02]  /*c1a0*/  PRMT R10, RZ, 0x7610, R10 ;  /* 0x00007610ff0a7816 */ /* 0x000fc4000000000a */
[----:B0-----:R-:W-:Y:S02]  /*c1b0*/  IADD3 R4, P0, R0, R21, RZ ;  /* 0x0000001500047210 */ /* 0x001fe40007f1e0ff */
[----:B------:R-:W-:-:S03]  /*c1c0*/  ISETP.GT.AND P1, PT, R3, 0x1f, PT ;  /* 0x0000001f0300780c */ /* 0x000fc60003f24270 */
[----:B------:R-:W-:-:S05]  /*c1d0*/  IMAD.X R5, R2, 0x1, R20, P0 ;  /* 0x0000000102057824 */ /* 0x000fca00000e0614 */
[----:B------:R2:W3:Y:S01]  /*c1e0*/  @P2 LDG.E.U8 R10, desc[UR6][R4.64] ;  /* 0x00000006040a2981 */ /* 0x0004e2000c1e1100 */
[----:B------:R-:W-:Y:S02]  /*c1f0*/  PRMT R9, RZ, 0x7610, R9 ;  /* 0x00007610ff097816 */ /* 0x000fe40000000009 */
[----:B--2---:R-:W-:-:S05]  /*c200*/  IADD3 R4, P0, R0, R19, RZ ;  /* 0x0000001300047210 */ /* 0x004fca0007f1e0ff */
[----:B------:R-:W-:-:S05]  /*c210*/  IMAD.X R5, R2, 0x1, R18, P0 ;  /* 0x0000000102057824 */ /* 0x000fca00000e0612 */
[----:B------:R0:W2:Y:S01]  /*c220*/  @P1 LDG.E.U8 R9, desc[UR6][R4.64] ;  /* 0x0000000604091981 */ /* 0x0000a2000c1e1100 */
[----:B------:R-:W-:Y:S02]  /*c230*/  PRMT R8, RZ, 0x7610, R8 ;  /* 0x00007610ff087816 */ /* 0x000fe40000000008 */
[----:B------:R-:W-:Y:S01]  /*c240*/  PRMT R6, RZ, 0x7610, R6 ;  /* 0x00007610ff067816 */ /* 0x000fe20000000006 */
[----:B------:R-:W-:Y:S04]  /*c250*/  STL [R1+0x1100], R13 ;  /* 0x0011000d01007387 */ /* 0x000fe80000100800 */
[----:B----4-:R1:W-:Y:S01]  /*c260*/  STL [R1+0x1104], R12 ;  /* 0x0011040c01007387 */ /* 0x0103e20000100800 */
[----:B0-----:R-:W-:-:S05]  /*c270*/  IADD3 R4, P0, R0, R17, RZ ;  /* 0x0000001100047210 */ /* 0x001fca0007f1e0ff */
[----:B---3--:R-:W-:-:S05]  /*c280*/  IMAD.X R5, R2, 0x1, R16, P0 ;  /* 0x0000000102057824 */ /* 0x008fca00000e0610 */
[----:B------:R0:W3:Y:S04]  /*c290*/  @P1 LDG.E.U8 R8, desc[UR6][R4.64] ;  /* 0x0000000604081981 */ /* 0x0000e8000c1e1100 */
[----:B------:R4:W-:Y:S04]  /*c2a0*/  STL [R1+0x1108], R11 ;  /* 0x0011080b01007387 */ /* 0x0009e80000100800 */
[----:B-1----:R-:W3:Y:S01]  /*c2b0*/  LDL R12, [R1+0xab0] ;  /* 0x000ab000010c7983 */ /* 0x002ee20000100800 */
[----:B0-----:R-:W-:-:S03]  /*c2c0*/  IADD3 R4, P0, R0, R15, RZ ;  /* 0x0000000f00047210 */ /* 0x001fc60007f1e0ff */
[----:B----4-:R-:W4:Y:S02]  /*c2d0*/  LDL R11, [R1+0xaac] ;  /* 0x000aac00010b7983 */ /* 0x010f240000100800 */
[----:B------:R-:W-:-:S05]  /*c2e0*/  IMAD.X R5, R2, 0x1, R14, P0 ;  /* 0x0000000102057824 */ /* 0x000fca00000e060e */
[----:B------:R0:W4:Y:S01]  /*c2f0*/  @P1 LDG.E.U8 R6, desc[UR6][R4.64] ;  /* 0x0000000604061981 */ /* 0x000122000c1e1100 */
[----:B------:R-:W-:-:S03]  /*c300*/  PRMT R7, RZ, 0x7610, R7 ;  /* 0x00007610ff077816 */ /* 0x000fc60000000007 */
[----:B------:R1:W-:Y:S04]  /*c310*/  STL [R1+0x110c], R10 ;  /* 0x00110c0a01007387 */ /* 0x0003e80000100800 */
[----:B------:R-:W-:Y:S04]  /*c320*/  STL [R1+0x10e0], R3 ;  /* 0x0010e00301007387 */ /* 0x000fe80000100800 */
[----:B--2---:R-:W-:Y:S04]  /*c330*/  STL [R1+0x10d8], R9 ;  /* 0x0010d80901007387 */ /* 0x004fe80000100800 */
[----:B---3--:R-:W-:Y:S04]  /*c340*/  STL [R1+0x10dc], R8 ;  /* 0x0010dc0801007387 */ /* 0x008fe80000100800 */
[----:B------:R-:W2:Y:S01]  /*c350*/  LDL.LU R16, [R1+0x5b8] ;  /* 0x0005b80001107983 */ /* 0x000ea20000300800 */
[----:B0-----:R-:W-:-:S03]  /*c360*/  IADD3 R4, P0, R0, R12, RZ ;  /* 0x0000000c00047210 */ /* 0x001fc60007f1e0ff */
[----:B------:R-:W3:Y:S04]  /*c370*/  LDL.LU R17, [R1+0x5c0] ;  /* 0x0005c00001117983 */ /* 0x000ee80000300800 */
[----:B------:R-:W3:Y:S01]  /*c380*/  LDL.LU R18, [R1+0x5bc] ;  /* 0x0005bc0001127983 */ /* 0x000ee20000300800 */
[----:B----4-:R-:W-:-:S03]  /*c390*/  IMAD.X R5, R2, 0x1, R11, P0 ;  /* 0x0000000102057824 */ /* 0x010fc600000e060b */
[----:B------:R-:W4:Y:S04]  /*c3a0*/  LDL.LU R19, [R1+0x5b4] ;  /* 0x0005b40001137983 */ /* 0x000f280000300800 */
[----:B------:R-:W4:Y:S04]  /*c3b0*/  LDL.LU R20, [R1+0x538] ;  /* 0x0005380001147983 */ /* 0x000f280000300800 */
[----:B------:R-:W4:Y:S04]  /*c3c0*/  @P1 LDG.E.U8 R7, desc[UR6][R4.64] ;  /* 0x0000000604071981 */ /* 0x000f28000c1e1100 */
[----:B------:R-:W4:Y:S04]  /*c3d0*/  LDL.LU R21, [R1+0x53c] ;  /* 0x00053c0001157983 */ /* 0x000f280000300800 */
[----:B------:R-:W4:Y:S04]  /*c3e0*/  LDL.LU R22, [R1+0x540] ;  /* 0x0005400001167983 */ /* 0x000f280000300800 */
[----:B------:R-:W4:Y:S04]  /*c3f0*/  LDL.LU R23, [R1+0x534] ;  /* 0x0005340001177983 */ /* 0x000f280000300800 */
[----:B------:R-:W4:Y:S04]  /*c400*/  LDL.LU R25, [R1+0x4b8] ;  /* 0x0004b80001197983 */ /* 0x000f280000300800 */
[----:B------:R-:W4:Y:S04]  /*c410*/  LDL.LU R24, [R1+0x4bc] ;  /* 0x0004bc0001187983 */ /* 0x000f280000300800 */
[----:B------:R-:W4:Y:S04]  /*c420*/  LDL.LU R26, [R1+0x4c0] ;  /* 0x0004c000011a7983 */ /* 0x000f280000300800 */
[----:B------:R-:W-:Y:S04]  /*c430*/  STL [R1+0x10e4], R6 ;  /* 0x0010e40601007387 */ /* 0x000fe80000100800 */
[----:B------:R-:W-:Y:S04]  /*c440*/  STL [R1+0xabc], R0 ;  /* 0x000abc0001007387 */ /* 0x000fe80000100800 */
[----:B------:R-:W4:Y:S04]  /*c450*/  LDL.LU R28, [R1+0x4b4] ;  /* 0x0004b400011c7983 */ /* 0x000f280000300800 */
[----:B------:R-:W4:Y:S04]  /*c460*/  LDL.LU R27, [R1+0x14] ;  /* 0x00001400011b7983 */ /* 0x000f280000300800 */
[----:B------:R-:W4:Y:S01]  /*c470*/  LDL.LU R29, [R1+0x18] ;  /* 0x00001800011d7983 */ /* 0x000f220000300800 */
[----:B-1----:R-:W0:Y:S03]  /*c480*/  S2R R10, SR_TID.X ;  /* 0x00000000000a7919 */ /* 0x002e260000002100 */
[----:B------:R-:W-:Y:S04]  /*c490*/  STL [R1+0xab8], R2 ;  /* 0x000ab80201007387 */ /* 0x000fe80000100800 */
[----:B------:R-:W-:Y:S04]  /*c4a0*/  STL [R1+0x10b0], R2 ;  /* 0x0010b00201007387 */ /* 0x000fe80000100800 */
[----:B------:R-:W-:Y:S04]  /*c4b0*/  STL [R1+0x10c0], R2 ;  /* 0x0010c00201007387 */ /* 0x000fe80000100800 */
[----:B------:R-:W-:Y:S04]  /*c4c0*/  STL [R1+0x10cc], R2 ;  /* 0x0010cc0201007387 */ /* 0x000fe80000100800 */
[----:B------:R-:W-:Y:S04]  /*c4d0*/  STL [R1+0x10d0], R2 ;  /* 0x0010d00201007387 */ /* 0x000fe80000100800 */
[----:B------:R0:W-:Y:S02]  /*c4e0*/  STL [R1+0x10d4], R2 ;  /* 0x0010d40201007387 */ /* 0x0001e40000100800 */
[----:B0-----:R-:W-:Y:S01]  /*c4f0*/  LOP3.LUT R2, R10, 0x3f, RZ, 0xc0, !PT ;  /* 0x0000003f0a027812 */ /* 0x001fe200078ec0ff */
[----:B------:R-:W-:Y:S06]  /*c500*/  BAR.SYNC.DEFER_BLOCKING 0x0 ;  /* 0x0000000000007b1d */ /* 0x000fec0000010000 */
[----:B------:R0:W-:Y:S04]  /*c510*/  STL [R1+0x1164], R10 ;  /* 0x0011640a01007387 */ /* 0x0001e80000100800 */
[----:B--2---:R1:W-:Y:S04]  /*c520*/  STS.U8 [R2+UR4], R16 ;  /* 0x0000001002007988 */ /* 0x0043e80008000004 */
[----:B---3--:R2:W-:Y:S04]  /*c530*/  STS.U8 [R2+UR4+0x40], R17 ;  /* 0x0000401102007988 */ /* 0x0085e80008000004 */
[----:B------:R3:W-:Y:S04]  /*c540*/  STS.U8 [R2+UR4+0x80], R18 ;  /* 0x0000801202007988 */ /* 0x0007e80008000004 */
[----:B----4-:R4:W-:Y:S04]  /*c550*/  STS.U8 [R2+UR4+0xc0], R19 ;  /* 0x0000c01302007988 */ /* 0x0109e80008000004 */
[----:B------:R-:W-:Y:S04]  /*c560*/  STS.U8 [R2+UR4+0x840], R20 ;  /* 0x0008401402007988 */ /* 0x000fe80008000004 */
[----:B------:R-:W-:Y:S04]  /*c570*/  STL [R1+0x10e8], R7 ;  /* 0x0010e80701007387 */ /* 0x000fe80000100800 */
[----:B0-----:R-:W4:Y:S04]  /*c580*/  LDL.LU R10, [R1+0x1c] ;  /* 0x00001c00010a7983 */ /* 0x001f280000300800 */
[----:B------:R-:W4:Y:S04]  /*c590*/  LDL.LU R14, [R1+0x10] ;  /* 0x00001000010e7983 */ /* 0x000f280000300800 */
[----:B------:R0:W-:Y:S04]  /*c5a0*/  STS.U8 [R2+UR4+0x800], R21 ;  /* 0x0008001502007988 */ /* 0x0001e80008000004 */
[----:B------:R-:W4:Y:S04]  /*c5b0*/  LDL.LU R15, [R1+0x5a8] ;  /* 0x0005a800010f7983 */ /* 0x000f280000300800 */
[----:B------:R-:W-:Y:S04]  /*c5c0*/  STS.U8 [R2+UR4+0x8c0], R22 ;  /* 0x0008c01602007988 */ /* 0x000fe80008000004 */
[----:B------:R-:W4:Y:S04]  /*c5d0*/  LDL.LU R13, [R1+0x5b0] ;  /* 0x0005b000010d7983 */ /* 0x000f280000300800 */
[----:B------:R-:W-:Y:S04]  /*c5e0*/  STS.U8 [R2+UR4+0x880], R23 ;  /* 0x0008801702007988 */ /* 0x000fe80008000004 */
[----:B-1----:R-:W4:Y:S04]  /*c5f0*/  LDL.LU R16, [R1+0x5ac] ;  /* 0x0005ac0001107983 */ /* 0x002f280000300800 */
[----:B------:R-:W-:Y:S04]  /*c600*/  STS.U8 [R2+UR4+0x1000], R25 ;  /* 0x0010001902007988 */ /* 0x000fe80008000004 */
[----:B--2---:R-:W2:Y:S04]  /*c610*/  LDL.LU R17, [R1+0x5a4] ;  /* 0x0005a40001117983 */ /* 0x004ea80000300800 */
[----:B------:R-:W-:Y:S04]  /*c620*/  STS.U8 [R2+UR4+0x1040], R24 ;  /* 0x0010401802007988 */ /* 0x000fe80008000004 */
[----:B---3--:R-:W3:Y:S04]  /*c630*/  LDL.LU R18, [R1+0x528] ;  /* 0x0005280001127983 */ /* 0x008ee80000300800 */
[----:B------:R-:W-:Y:S04]  /*c640*/  STS.U8 [R2+UR4+0x1080], R26 ;  /* 0x0010801a02007988 */ /* 0x000fe80008000004 */
[----:B----4-:R-:W4:Y:S04]  /*c650*/  LDL.LU R19, [R1+0x530] ;  /* 0x0005300001137983 */ /* 0x010f280000300800 */
[----:B------:R1:W-:Y:S04]  /*c660*/  STS.U8 [R2+UR4+0x10c0], R28 ;  /* 0x0010c01c02007988 */ /* 0x0003e80008000004 */
[----:B0-----:R-:W4:Y:S04]  /*c670*/  LDL.LU R21, [R1+0x52c] ;  /* 0x00052c0001157983 */ /* 0x001f280000300800 */
[----:B-1----:R-:W4:Y:S04]  /*c680*/  LDL.LU R28, [R1+0x524] ;  /* 0x00052400011c7983 */ /* 0x002f280000300800 */
[----:B------:R-:W-:Y:S04]  /*c690*/  STS.U8 [R2+UR4+0x1840], R27 ;  /* 0x0018401b02007988 */ /* 0x000fe80008000004 */
[----:B------:R0:W-:Y:S04]  /*c6a0*/  STS.U8 [R2+UR4+0x1800], R29 ;  /* 0x0018001d02007988 */ /* 0x0001e80008000004 */
[----:B------:R-:W4:Y:S04]  /*c6b0*/  LDL.LU R3, [R1+0x4a8] ;  /* 0x0004a80001037983 */ /* 0x000f280000300800 */
[----:B------:R-:W4:Y:S01]  /*c6c0*/  LDL.LU R20, [R1+0x4b0] ;  /* 0x0004b00001147983 */ /* 0x000f220000300800 */
[----:B0-----:R-:W0:Y:S03]  /*c6d0*/  S2R R29, SR_TID.X ;  /* 0x00000000001d7919 */ /* 0x001e260000002100 */
[----:B------:R-:W4:Y:S04]  /*c6e0*/  LDL.LU R22, [R1+0x4ac] ;  /* 0x0004ac0001167983 */ /* 0x000f280000300800 */
[----:B------:R-:W4:Y:S04]  /*c6f0*/  LDL.LU R23, [R1+0x4a4] ;  /* 0x0004a40001177983 */ /* 0x000f280000300800 */
[----:B------:R-:W4:Y:S04]  /*c700*/  LDL.LU R25, [R1+0x4] ;  /* 0x0000040001197983 */ /* 0x000f280000300800 */
[----:B------:R-:W4:Y:S04]  /*c710*/  LDL.LU R24, [R1+0xc] ;  /* 0x00000c0001187983 */ /* 0x000f280000300800 */
[----:B------:R-:W4:Y:S04]  /*c720*/  LDL.LU R26, [R1+0x8] ;  /* 0x00000800011a7983 */ /* 0x000f280000300800 */
[----:B------:R-:W4:Y:S04]  /*c730*/  LDL.LU R7, [R1] ;  /* 0x0000000001077983 */ /* 0x000f280000300800 */
[----:B------:R-:W4:Y:S01]  /*c740*/  LDL.LU R4, [R1+0x598] ;  /* 0x0005980001047983 */ /* 0x000f220000300800 */
[----:B0-----:R-:W-:-:S03]  /*c750*/  LOP3.LUT R29, R29, 0x3f, RZ, 0xc0, !PT ;  /* 0x0000003f1d1d7812 */ /* 0x001fc600078ec0ff */
[----:B------:R-:W4:Y:S01]  /*c760*/  LDL.LU R5, [R1+0x59c] ;  /* 0x00059c0001057983 */ /* 0x000f220000300800 */
[----:B------:R-:W-:-:S03]  /*c770*/  LOP3.LUT R27, R29, 0x8, RZ, 0x3c, !PT ;  /* 0x000000081d1b7812 */ /* 0x000fc600078e3cff */
[----:B------:R-:W4:Y:S04]  /*c780*/  LDL.LU R0, [R1+0x5a0] ;  /* 0x0005a00001007983 */ /* 0x000f280000300800 */
[----:B------:R-:W4:Y:S04]  /*c790*/  LDL.LU R6, [R1+0x594] ;  /* 0x0005940001067983 */ /* 0x000f280000300800 */
[----:B------:R-:W4:Y:S04]  /*c7a0*/  LDL.LU R8, [R1+0x518] ;  /* 0x0005180001087983 */ /* 0x000f280000300800 */
[----:B------:R-:W4:Y:S04]  /*c7b0*/  LDL.LU R9, [R1+0x51c] ;  /* 0x00051c0001097983 */ /* 0x000f280000300800 */
[----:B------:R-:W4:Y:S04]  /*c7c0*/  LDL.LU R11, [R1+0x520] ;  /* 0x00052000010b7983 */ /* 0x000f280000300800 */
[----:B------:R-:W4:Y:S04]  /*c7d0*/  LDL.LU R12, [R1+0x514] ;  /* 0x00051400010c7983 */ /* 0x000f280000300800 */
[----:B------:R0:W-:Y:S04]  /*c7e0*/  STS.U8 [R2+UR4+0x18c0], R10 ;  /* 0x0018c00a02007988 */ /* 0x0001e80008000004 */
[----:B------:R1:W-:Y:S04]  /*c7f0*/  STS.U8 [R2+UR4+0x1880], R14 ;  /* 0x0018800e02007988 */ /* 0x0003e80008000004 */
[----:B0-----:R-:W4:Y:S04]  /*c800*/  LDL.LU R10, [R1+0x1164] ;  /* 0x00116400010a7983 */ /* 0x001f280000300800 */
[----:B------:R0:W-:Y:S04]  /*c810*/  STS.U8 [R27+UR4+0x100], R15 ;  /* 0x0001000f1b007988 */ /* 0x0001e80008000004 */
[----:B-1----:R-:W4:Y:S04]  /*c820*/  LDL.LU R14, [R1+0x1160] ;  /* 0x00116000010e7983 */ /* 0x002f280000300800 */
[----:B------:R1:W-:Y:S04]  /*c830*/  STS.U8 [R27+UR4+0x140], R13 ;  /* 0x0001400d1b007988 */ /* 0x0003e80008000004 */
[----:B0-----:R-:W4:Y:S04]  /*c840*/  LDL.LU R15, [R1+0x115c] ;  /* 0x00115c00010f7983 */ /* 0x001f280000300800 */
[----:B------:R0:W-:Y:S04]  /*c850*/  STS.U8 [R27+UR4+0x180], R16 ;  /* 0x000180101b007988 */ /* 0x0001e80008000004 */
[----:B-1----:R-:W4:Y:S04]  /*c860*/  LDL.LU R13, [R1+0x498] ;  /* 0x00049800010d7983 */ /* 0x002f280000300800 */
[----:B--2---:R1:W-:Y:S04]  /*c870*/  STS.U8 [R27+UR4+0x1c0], R17 ;  /* 0x0001c0111b007988 */ /* 0x0043e80008000004 */
[----:B0-----:R-:W2:Y:S04]  /*c880*/  LDL.LU R16, [R1+0x1158] ;  /* 0x0011580001107983 */ /* 0x001ea80000300800 */
[----:B---3--:R0:W-:Y:S04]  /*c890*/  STS.U8 [R27+UR4+0x940], R18 ;  /* 0x000940121b007988 */ /* 0x0081e80008000004 */
[----:B-1----:R-:W3:Y:S04]  /*c8a0*/  LDL.LU R17, [R1+0x1154] ;  /* 0x0011540001117983 */ /* 0x002ee80000300800 */
[----:B----4-:R1:W-:Y:S04]  /*c8b0*/  STS.U8 [R27+UR4+0x900], R19 ;  /* 0x000900131b007988 */ /* 0x0103e80008000004 */
[----:B0-----:R-:W4:Y:S04]  /*c8c0*/  LDL.LU R18, [R1+0x1150] ;  /* 0x0011500001127983 */ /* 0x001f280000300800 */
[----:B------:R-:W-:Y:S04]  /*c8d0*/  STS.U8 [R27+UR4+0x9c0], R21 ;  /* 0x0009c0151b007988 */ /* 0x000fe80008000004 */
[----:B-1----:R-:W2:Y:S04]  /*c8e0*/  LDL.LU R19, [R1+0x114c] ;  /* 0x00114c0001137983 */ /* 0x002ea80000300800 */
[----:B------:R0:W-:Y:S04]  /*c8f0*/  STS.U8 [R27+UR4+0x980], R28 ;  /* 0x0009801c1b007988 */ /* 0x0001e80008000004 */
[----:B0-----:R-:W3:Y:S01]  /*c900*/  LDL.LU R28, [R1+0x49c] ;  /* 0x00049c00011c7983 */ /* 0x001ee20000300800 */
[----:B------:R-:W-:-:S03]  /*c910*/  LOP3.LUT R29, R29, 0x10, RZ, 0x3c, !PT ;  /* 0x000000101d1d7812 */ /* 0x000fc600078e3cff */
[----:B------:R0:W-:Y:S04]  /*c920*/  STS.U8 [R27+UR4+0x1100], R3 ;  /* 0x001100031b007988 */ /* 0x0001e80008000004 */
[----:B------:R1:W-:Y:S04]  /*c930*/  STS.U8 [R27+UR4+0x1140], R20 ;  /* 0x001140141b007988 */ /* 0x0003e80008000004 */
[----:B------:R1:W-:Y:S04]  /*c940*/  STS.U8 [R27+UR4+0x1180], R22 ;  /* 0x001180161b007988 */ /* 0x0003e80008000004 */
[----:B------:R-:W4:Y:S04]  /*c950*/  LDL.LU R21, [R1+0x4a0] ;  /* 0x0004a00001157983 */ /* 0x000f280000300800 */
[----:B------:R1:W-:Y:S04]  /*c960*/  STS.U8 [R27+UR4+0x11c0], R23 ;  /* 0x0011c0171b007988 */ /* 0x0003e80008000004 */
[----:B0-----:R-:W2:Y:S04]  /*c970*/  LDL.LU R3, [R1+0x494] ;  /* 0x0004940001037983 */ /* 0x001ea80000300800 */
[----:B------:R0:W-:Y:S04]  /*c980*/  STS.U8 [R27+UR4+0x1940], R25 ;  /* 0x001940191b007988 */ /* 0x0001e80008000004 */
[----:B-1----:R-:W2:Y:S04]  /*c990*/  LDL.LU R20, [R1+0x1148] ;  /* 0x0011480001147983 */ /* 0x002ea80000300800 */
[----:B------:R1:W-:Y:S04]  /*c9a0*/  STS.U8 [R27+UR4+0x1900], R24 ;  /* 0x001900181b007988 */ /* 0x0003e80008000004 */
[----:B------:R-:W2:Y:S04]  /*c9b0*/  LDL.LU R22, [R1+0x1144] ;  /* 0x0011440001167983 */ /* 0x000ea80000300800 */
[----:B------:R1:W-:Y:S04]  /*c9c0*/  STS.U8 [R27+UR4+0x19c0], R26 ;  /* 0x0019c01a1b007988 */ /* 0x0003e80008000004 */
[----:B------:R-:W2:Y:S04]  /*c9d0*/  LDL.LU R23, [R1+0x1140] ;  /* 0x0011400001177983 */ /* 0x000ea80000300800 */
[----:B------:R1:W-:Y:S04]  /*c9e0*/  STS.U8 [R27+UR4+0x1980], R7 ;  /* 0x001980071b007988 */ /* 0x0003e80008000004 */
[----:B0-----:R-:W2:Y:S04]  /*c9f0*/  LDL.LU R25, [R1+0x113c] ;  /* 0x00113c0001197983 */ /* 0x001ea80000300800 */
[----:B------:R0:W-:Y:S04]  /*ca00*/  STS.U8 [R29+UR4+0x200], R4 ;  /* 0x000200041d007988 */ /* 0x0001e80008000004 */
[----:B-1----:R-:W2:Y:S04]  /*ca10*/  LDL.LU R24, [R1+0x1138] ;  /* 0x0011380001187983 */ /* 0x002ea80000300800 */
[----:B------:R1:W-:Y:S04]  /*ca20*/  STS.U8 [R29+UR4+0x240], R5 ;  /* 0x000240051d007988 */ /* 0x0003e80008000004 */
[----:B------:R-:W2:Y:S04]  /*ca30*/  LDL.LU R26, [R1+0x1134] ;  /* 0x00113400011a7983 */ /* 0x000ea80000300800 */
[----:B------:R-:W-:Y:S04]  /*ca40*/  STS.U8 [R29+UR4+0x280], R0 ;  /* 0x000280001d007988 */ /* 0x000fe80008000004 */
[----:B------:R-:W2:Y:S04]  /*ca50*/  LDL.LU R27, [R1+0x1130] ;  /* 0x00113000011b7983 */ /* 0x000ea80000300800 */
[----:B------:R-:W-:Y:S04]  /*ca60*/  STS.U8 [R29+UR4+0x2c0], R6 ;  /* 0x0002c0061d007988 */ /* 0x000fe80008000004 */
[----:B------:R-:W-:Y:S04]  /*ca70*/  STS.U8 [R29+UR4+0xa40], R8 ;  /* 0x000a40081d007988 */ /* 0x000fe80008000004 */
[----:B------:R-:W2:Y:S04]  /*ca80*/  LDL.LU R7, [R1+0x590] ;  /* 0x0005900001077983 */ /* 0x000ea80000300800 */
[----:B------:R-:W-:Y:S04]  /*ca90*/  STS.U8 [R29+UR4+0xa00], R9 ;  /* 0x000a00091d007988 */ /* 0x000fe80008000004 */
[----:B0-----:R-:W2:Y:S04]  /*caa0*/  LDL.LU R4, [R1+0x58c] ;  /* 0x00058c0001047983 */ /* 0x001ea80000300800 */
[----:B------:R0:W-:Y:S04]  /*cab0*/  STS.U8 [R29+UR4+0xac0], R11 ;  /* 0x000ac00b1d007988 */ /* 0x0001e80008000004 */
[----:B-1----:R-:W2:Y:S04]  /*cac0*/  LDL.LU R5, [R1+0x584] ;  /* 0x0005840001057983 */ /* 0x002ea80000300800 */
[----:B0-----:R-:W2:Y:S04]  /*cad0*/  LDL.LU R11, [R1+0x508] ;  /* 0x00050800010b7983 */ /* 0x001ea80000300800 */
[----:B------:R-:W2:Y:S04]  /*cae0*/  LDL.LU R0, [R1+0x510] ;  /* 0x0005100001007983 */ /* 0x000ea80000300800 */
[----:B------:R-:W2:Y:S04]  /*caf0*/  LDL.LU R6, [R1+0x50c] ;  /* 0x00050c0001067983 */ /* 0x000ea80000300800 */
[----:B------:R-:W2:Y:S04]  /*cb00*/  LDL.LU R8, [R1+0x504] ;  /* 0x0005040001087983 */ /* 0x000ea80000300800 */
[----:B------:R0:W-:Y:S04]  /*cb10*/  STS.U8 [R29+UR4+0xa80], R12 ;  /* 0x000a800c1d007988 */ /* 0x0001e80008000004 */
[----:B------:R-:W2:Y:S04]  /*cb20*/  LDL.LU R9, [R1+0x488] ;  /* 0x0004880001097983 */ /* 0x000ea80000300800 */
[----:B0-----:R-:W2:Y:S04]  /*cb30*/  LDL.LU R12, [R1+0x490] ;  /* 0x00049000010c7983 */ /* 0x001ea80000300800 */
[----:B------:R0:W-:Y:S04]  /*cb40*/  STS.U8 [R29+UR4+0x1200], R13 ;  /* 0x0012000d1d007988 */ /* 0x0001e80008000004 */
[----:B0-----:R-:W2:Y:S04]  /*cb50*/  LDL.LU R13, [R1+0x48c] ;  /* 0x00048c00010d7983 */ /* 0x001ea80000300800 */
[----:B---3--:R0:W-:Y:S04]  /*cb60*/  STS.U8 [R29+UR4+0x1240], R28 ;  /* 0x0012401c1d007988 */ /* 0x0081e80008000004 */
[----:B0-----:R-:W3:Y:S04]  /*cb70*/  LDL.LU R28, [R1+0x112c] ;  /* 0x00112c00011c7983 */ /* 0x001ee80000300800 */
[----:B----4-:R0:W-:Y:S04]  /*cb80*/  STS.U8 [R29+UR4+0x1280], R21 ;  /* 0x001280151d007988 */ /* 0x0101e80008000004 */
[----:B--2---:R-:W-:Y:S04]  /*cb90*/  STS.U8 [R29+UR4+0x12c0], R3 ;  /* 0x0012c0031d007988 */ /* 0x004fe80008000004 */
[----:B0-----:R-:W2:Y:S04]  /*cba0*/  LDL.LU R21, [R1+0x484] ;  /* 0x0004840001157983 */ /* 0x001ea80000300800 */
[----:B------:R-:W-:Y:S04]  /*cbb0*/  STL [R1+0x10ac], R27 ;  /* 0x0010ac1b01007387 */ /* 0x000fe80000100800 */
[----:B------:R-:W-:Y:S04]  /*cbc0*/  STL [R1+0x10bc], R27 ;  /* 0x0010bc1b01007387 */ /* 0x000fe80000100800 */
[----:B------:R-:W-:Y:S04]  /*cbd0*/  STS.U8 [R29+UR4+0x1a40], R27 ;  /* 0x001a401b1d007988 */ /* 0x000fe80008000004 */
[----:B------:R0:W-:Y:S04]  /*cbe0*/  STL [R1+0x10ec], R27 ;  /* 0x0010ec1b01007387 */ /* 0x0001e80000100800 */
[----:B0-----:R-:W4:Y:S04]  /*cbf0*/  LDL.LU R27, [R1+0x588] ;  /* 0x00058800011b7983 */ /* 0x001f280000300800 */
[----:B---3--:R0:W-:Y:S04]  /*cc00*/  STS.U8 [R29+UR4+0x1a00], R28 ;  /* 0x001a001c1d007988 */ /* 0x0081e80008000004 */
[----:B0-----:R-:W3:Y:S01]  /*cc10*/  LDL.LU R29, [R1+0x1128] ;  /* 0x00112800011d7983 */ /* 0x001ee20000300800 */
[----:B------:R-:W0:Y:S03]  /*cc20*/  S2R R3, SR_TID.X ;  /* 0x0000000000037919 */ /* 0x000e260000002100 */
[----:B------:R-:W-:Y:S04]  /*cc30*/  STL [R1+0x10b4], R28 ;  /* 0x0010b41c01007387 */ /* 0x000fe80000100800 */
[----:B------:R-:W-:Y:S04]  /*cc40*/  STL [R1+0x10c4], R28 ;  /* 0x0010c41c01007387 */ /* 0x000fe80000100800 */
[----:B------:R1:W-:Y:S01]  /*cc50*/  STL [R1+0x10f0], R28 ;  /* 0x0010f01c01007387 */ /* 0x0003e20000100800 */
[----:B0-----:R-:W-:-:S04]  /*cc60*/  LOP3.LUT R3, R3, 0x3f, RZ, 0xc0, !PT ;  /* 0x0000003f03037812 */ /* 0x001fc800078ec0ff */
[C---:B-1----:R-:W-:Y:S02]  /*cc70*/  LOP3.LUT R28, R3.reuse, 0x10, RZ, 0x3c, !PT ;  /* 0x00000010031c7812 */ /* 0x042fe400078e3cff */
[----:B------:R-:W-:-:S03]  /*cc80*/  LOP3.LUT R3, R3, 0x18, RZ, 0x3c, !PT ;  /* 0x0000001803037812 */ /* 0x000fc600078e3cff */
[----:B---3--:R-:W-:Y:S04]  /*cc90*/  STS.U8 [R28+UR4+0x1ac0], R29 ;  /* 0x001ac01d1c007988 */ /* 0x008fe80008000004 */
[----:B------:R-:W-:Y:S04]  /*cca0*/  STS.U8 [R28+UR4+0x1a80], R26 ;  /* 0x001a801a1c007988 */ /* 0x000fe80008000004 */
[----:B----4-:R-:W-:Y:S04]  /*ccb0*/  STS.U8 [R3+UR4+0x300], R27 ;  /* 0x0003001b03007988 */ /* 0x010fe80008000004 */
[----:B------:R-:W-:Y:S04]  /*ccc0*/  STS.U8 [R3+UR4+0x340], R7 ;  /* 0x0003400703007988 */ /* 0x000fe80008000004 */
[----:B------:R-:W-:Y:S04]  /*ccd0*/  STS.U8 [R3+UR4+0x380], R4 ;  /* 0x0003800403007988 */ /* 0x000fe80008000004 */
[----:B------:R-:W-:Y:S04]  /*cce0*/  STS.U8 [R3+UR4+0x3c0], R5 ;  /* 0x0003c00503007988 */ /* 0x000fe80008000004 */
[----:B------:R0:W-:Y:S04]  /*ccf0*/  STS.U8 [R3+UR4+0xb40], R11 ;  /* 0x000b400b03007988 */ /* 0x0001e80008000004 */
[----:B------:R-:W-:Y:S04]  /*cd00*/  STL [R1+0x10b8], R29 ;  /* 0x0010b81d01007387 */ /* 0x000fe80000100800 */
[----:B------:R-:W-:Y:S04]  /*cd10*/  STS.U8 [R3+UR4+0xb00], R0 ;  /* 0x000b000003007988 */ /* 0x000fe80008000004 */
[----:B------:R-:W-:Y:S04]  /*cd20*/  STL [R1+0x10c8], R29 ;  /* 0x0010c81d01007387 */ /* 0x000fe80000100800 */
[----:B------:R-:W-:Y:S04]  /*cd30*/  STS.U8 [R3+UR4+0xbc0], R6 ;  /* 0x000bc00603007988 */ /* 0x000fe80008000004 */
[----:B------:R-:W-:Y:S04]  /*cd40*/  STL [R1+0x10f4], R29 ;  /* 0x0010f41d01007387 */ /* 0x000fe80000100800 */
[----:B------:R-:W-:Y:S04]  /*cd50*/  STS.U8 [R3+UR4+0xb80], R8 ;  /* 0x000b800803007988 */ /* 0x000fe80008000004 */
[----:B------:R-:W-:Y:S04]  /*cd60*/  STL [R1+0x10f8], R26 ;  /* 0x0010f81a01007387 */ /* 0x000fe80000100800 */
[----:B------:R-:W-:Y:S04]  /*cd70*/  STS.U8 [R3+UR4+0x1300], R9 ;  /* 0x0013000903007988 */ /* 0x000fe80008000004 */
[----:B0-----:R-:W3:Y:S04]  /*cd80*/  LDL.LU R11, [R1+0x578] ;  /* 0x00057800010b7983 */ /* 0x001ee80000300800 */
[----:B------:R0:W-:Y:S04]  /*cd90*/  STS.U8 [R3+UR4+0x1340], R12 ;  /* 0x0013400c03007988 */ /* 0x0001e80008000004 */
[----:B------:R1:W-:Y:S04]  /*cda0*/  STS.U8 [R3+UR4+0x1380], R13 ;  /* 0x0013800d03007988 */ /* 0x0003e80008000004 */
[----:B--2---:R2:W-:Y:S04]  /*cdb0*/  STS.U8 [R3+UR4+0x13c0], R21 ;  /* 0x0013c01503007988 */ /* 0x0045e80008000004 */
[----:B0-----:R-:W4:Y:S04]  /*cdc0*/  LDL.LU R12, [R1+0x57c] ;  /* 0x00057c00010c7983 */ /* 0x001f280000300800 */
[----:B-1----:R-:W4:Y:S04]  /*cdd0*/  LDL.LU R13, [R1+0x580] ;  /* 0x00058000010d7983 */ /* 0x002f280000300800 */
[----:B--2---:R-:W2:Y:S04]  /*cde0*/  LDL.LU R21, [R1+0x574] ;  /* 0x0005740001157983 */ /* 0x004ea80000300800 */
[----:B------:R-:W2:Y:S04]  /*cdf0*/  LDL.LU R29, [R1+0x474] ;  /* 0x00047400011d7983 */ /* 0x000ea80000300800 */
[----:B------:R-:W2:Y:S04]  /*ce00*/  LDL.LU R28, [R1+0x47c] ;  /* 0x00047c00011c7983 */ /* 0x000ea80000300800 */
[----:B------:R-:W2:Y:S04]  /*ce10*/  LDL.LU R0, [R1+0x480] ;  /* 0x0004800001007983 */ /* 0x000ea80000300800 */
[----:B------:R-:W2:Y:S04]  /*ce20*/  LDL.LU R8, [R1+0x470] ;  /* 0x0004700001087983 */ /* 0x000ea80000300800 */
[----:B------:R-:W-:Y:S04]  /*ce30*/  STS.U8 [R3+UR4+0x1b40], R23 ;  /* 0x001b401703007988 */ /* 0x000fe80008000004 */
[----:B------:R0:W-:Y:S04]  /*ce40*/  STL [R1+0x10fc], R23 ;  /* 0x0010fc1701007387 */ /* 0x0001e80000100800 */
[----:B------:R-:W-:Y:S01]  /*ce50*/  STS.U8 [R3+UR4+0x1b00], R25 ;  /* 0x001b001903007988 */ /* 0x000fe20008000004 */
[----:B------:R-:W-:-:S03]  /*ce60*/  LOP3.LUT R6, R10, 0x3f, RZ, 0xc0, !PT ;  /* 0x0000003f0a067812 */ /* 0x000fc600078ec0ff */
[----:B0-----:R-:W2:Y:S04]  /*ce70*/  LDL.LU R23, [R1+0x4f4] ;  /* 0x0004f40001177983 */ /* 0x001ea80000300800 */
[----:B------:R0:W-:Y:S04]  /*ce80*/  STL [R1+0x1110], R25 ;  /* 0x0011101901007387 */ /* 0x0001e80000100800 */
[----:B------:R-:W-:Y:S04]  /*ce90*/  STS.U8 [R3+UR4+0x1bc0], R24 ;  /* 0x001bc01803007988 */ /* 0x000fe80008000004 */
[----:B0-----:R-:W2:Y:S04]  /*cea0*/  LDL.LU R25, [R1+0x500] ;  /* 0x0005000001197983 */ /* 0x001ea80000300800 */
[----:B------:R0:W-:Y:S04]  /*ceb0*/  STL [R1+0x1114], R24 ;  /* 0x0011141801007387 */ /* 0x0001e80000100800 */
[----:B------:R1:W-:Y:S01]  /*cec0*/  STS.U8 [R3+UR4+0x1b80], R22 ;  /* 0x001b801603007988 */ /* 0x0003e20008000004 */
[----:B------:R-:W-:-:S03]  /*ced0*/  LOP3.LUT R26, R6, 0x20, RZ, 0x3c, !PT ;  /* 0x00000020061a7812 */ /* 0x000fc600078e3cff */
[----:B0-----:R-:W2:Y:S04]  /*cee0*/  LDL.LU R24, [R1+0x4fc] ;  /* 0x0004fc0001187983 */ /* 0x001ea80000300800 */
[----:B------:R-:W2:Y:S04]  /*cef0*/  LDL.LU R27, [R1+0x568] ;  /* 0x00056800011b7983 */ /* 0x000ea80000300800 */
[----:B-1----:R-:W2:Y:S04]  /*cf00*/  LDL.LU R3, [R1+0x570] ;  /* 0x0005700001037983 */ /* 0x002ea80000300800 */
[----:B------:R0:W-:Y:S04]  /*cf10*/  STL [R1+0x1118], R22 ;  /* 0x0011181601007387 */ /* 0x0001e80000100800 */
[----:B0-----:R-:W2:Y:S04]  /*cf20*/  LDL.LU R22, [R1+0x4f8] ;  /* 0x0004f80001167983 */ /* 0x001ea80000300800 */
[----:B------:R-:W2:Y:S04]  /*cf30*/  LDL.LU R7, [R1+0x56c] ;  /* 0x00056c0001077983 */ /* 0x000ea80000300800 */
[----:B------:R-:W2:Y:S04]  /*cf40*/  LDL.LU R4, [R1+0x564] ;  /* 0x0005640001047983 */ /* 0x000ea80000300800 */
[----:B------:R-:W2:Y:S04]  /*cf50*/  LDL.LU R5, [R1+0x4e8] ;  /* 0x0004e80001057983 */ /* 0x000ea80000300800 */
[----:B------:R-:W2:Y:S04]  /*cf60*/  LDL.LU R9, [R1+0x4f0] ;  /* 0x0004f00001097983 */ /* 0x000ea80000300800 */
[----:B------:R-:W2:Y:S04]  /*cf70*/  LDL.LU R10, [R1+0x4ec] ;  /* 0x0004ec00010a7983 */ /* 0x000ea80000300800 */
[----:B---3--:R0:W-:Y:S04]  /*cf80*/  STS.U8 [R26+UR4+0x400], R11 ;  /* 0x0004000b1a007988 */ /* 0x0081e80008000004 */
[----:B0-----:R-:W3:Y:S04]  /*cf90*/  LDL.LU R11, [R1+0x4e4] ;  /* 0x0004e400010b7983 */ /* 0x001ee80000300800 */
[----:B----4-:R0:W-:Y:S04]  /*cfa0*/  STS.U8 [R26+UR4+0x440], R12 ;  /* 0x0004400c1a007988 */ /* 0x0101e80008000004 */
[----:B------:R1:W-:Y:S04]  /*cfb0*/  STS.U8 [R26+UR4+0x480], R13 ;  /* 0x0004800d1a007988 */ /* 0x0003e80008000004 */
[----:B--2---:R2:W-:Y:S04]  /*cfc0*/  STS.U8 [R26+UR4+0x4c0], R21 ;  /* 0x0004c0151a007988 */ /* 0x0045e80008000004 */
[----:B0-----:R-:W4:Y:S04]  /*cfd0*/  LDL.LU R12, [R1+0x464] ;  /* 0x00046400010c7983 */ /* 0x001f280000300800 */
[----:B-1----:R-:W4:Y:S04]  /*cfe0*/  LDL.LU R13, [R1+0x46c] ;  /* 0x00046c00010d7983 */ /* 0x002f280000300800 */
[----:B--2---:R-:W2:Y:S01]  /*cff0*/  LDL.LU R21, [R1+0x1124] ;  /* 0x0011240001157983 */ /* 0x004ea20000300800 */
[----:B------:R-:W-:-:S03]  /*d000*/  LOP3.LUT R6, R6, 0x28, RZ, 0x3c, !PT ;  /* 0x0000002806067812 */ /* 0x000fc600078e3cff */
[----:B------:R-:W-:Y:S04]  /*d010*/  STS.U8 [R26+UR4+0xc40], R22 ;  /* 0x000c40161a007988 */ /* 0x000fe80008000004 */
[----:B------:R-:W-:Y:S04]  /*d020*/  STS.U8 [R26+UR4+0xc00], R24 ;  /* 0x000c00181a007988 */ /* 0x000fe80008000004 */
[----:B------:R-:W-:Y:S04]  /*d030*/  STS.U8 [R26+UR4+0xcc0], R25 ;  /* 0x000cc0191a007988 */ /* 0x000fe80008000004 */
[----:B------:R-:W-:Y:S04]  /*d040*/  STS.U8 [R26+UR4+0xc80], R23 ;  /* 0x000c80171a007988 */ /* 0x000fe80008000004 */
[----:B------:R-:W-:Y:S04]  /*d050*/  STS.U8 [R26+UR4+0x1400], R29 ;  /* 0x0014001d1a007988 */ /* 0x000fe80008000004 */
[----:B------:R-:W-:Y:S04]  /*d060*/  STS.U8 [R26+UR4+0x1440], R28 ;  /* 0x0014401c1a007988 */ /* 0x000fe80008000004 */
[----:B------:R0:W-:Y:S04]  /*d070*/  STS.U8 [R26+UR4+0x1480], R0 ;  /* 0x001480001a007988 */ /* 0x0001e80008000004 */
[----:B------:R1:W-:Y:S04]  /*d080*/  STS.U8 [R26+UR4+0x14c0], R8 ;  /* 0x0014c0081a007988 */ /* 0x0003e80008000004 */
[----:B------:R-:W-:Y:S04]  /*d090*/  STS.U8 [R26+UR4+0x1c40], R19 ;  /* 0x001c40131a007988 */ /* 0x000fe80008000004 */
[----:B0-----:R-:W4:Y:S04]  /*d0a0*/  LDL.LU R0, [R1+0x468] ;  /* 0x0004680001007983 */ /* 0x001f280000300800 */
[----:B------:R-:W-:Y:S04]  /*d0b0*/  STS.U8 [R26+UR4+0x1c00], R20 ;  /* 0x001c00141a007988 */ /* 0x000fe80008000004 */
[----:B-1----:R-:W4:Y:S04]  /*d0c0*/  LDL.LU R8, [R1+0x460] ;  /* 0x0004600001087983 */ /* 0x002f280000300800 */
[----:B------:R-:W-:Y:S04]  /*d0d0*/  STL [R1+0x111c], R19 ;  /* 0x00111c1301007387 */ /* 0x000fe80000100800 */
[----:B------:R-:W-:Y:S04]  /*d0e0*/  STL [R1+0x1120], R20 ;  /* 0x0011201401007387 */ /* 0x000fe80000100800 */
[----:B--2---:R-:W-:Y:S04]  /*d0f0*/  STS.U8 [R26+UR4+0x1cc0], R21 ;  /* 0x001cc0151a007988 */ /* 0x004fe80008000004 */
[----:B------:R-:W-:Y:S04]  /*d100*/  STS.U8 [R26+UR4+0x1c80], R18 ;  /* 0x001c80121a007988 */ /* 0x000fe80008000004 */
[----:B------:R-:W-:Y:S04]  /*d110*/  STS.U8 [R6+UR4+0x500], R27 ;  /* 0x0005001b06007988 */ /* 0x000fe80008000004 */
[----:B------:R0:W-:Y:S04]  /*d120*/  STS.U8 [R6+UR4+0x540], R3 ;  /* 0x0005400306007988 */ /* 0x0001e80008000004 */
[----:B------:R-:W-:Y:S04]  /*d130*/  STS.U8 [R6+UR4+0x580], R7 ;  /* 0x0005800706007988 */ /* 0x000fe80008000004 */
[----:B------:R-:W-:Y:S04]  /*d140*/  STS.U8 [R6+UR4+0x5c0], R4 ;  /* 0x0005c00406007988 */ /* 0x000fe80008000004 */
[----:B0-----:R-:W2:Y:S04]  /*d150*/  LDL.LU R3, [R1+0x558] ;  /* 0x0005580001037983 */ /* 0x001ea80000300800 */
[----:B------:R0:W-:Y:S04]  /*d160*/  STS.U8 [R6+UR4+0xd40], R5 ;  /* 0x000d400506007988 */ /* 0x0001e80008000004 */
[----:B------:R1:W-:Y:S04]  /*d170*/  STS.U8 [R6+UR4+0xd00], R9 ;  /* 0x000d000906007988 */ /* 0x0003e80008000004 */
[----:B0-----:R-:W2:Y:S04]  /*d180*/  LDL.LU R5, [R1+0x55c] ;  /* 0x00055c0001057983 */ /* 0x001ea80000300800 */
[----:B-1----:R-:W2:Y:S04]  /*d190*/  LDL.LU R9, [R1+0x560] ;  /* 0x0005600001097983 */ /* 0x002ea80000300800 */
[----:B------:R-:W2:Y:S04]  /*d1a0*/  LDL.LU R20, [R1+0x554] ;  /* 0x0005540001147983 */ /* 0x000ea80000300800 */
[----:B------:R-:W2:Y:S04]  /*d1b0*/  LDL.LU R19, [R1+0x4d8] ;  /* 0x0004d80001137983 */ /* 0x000ea80000300800 */
[----:B------:R-:W2:Y:S04]  /*d1c0*/  LDL.LU R22, [R1+0x4dc] ;  /* 0x0004dc0001167983 */ /* 0x000ea80000300800 */
[----:B------:R-:W2:Y:S04]  /*d1d0*/  LDL.LU R24, [R1+0x4e0] ;  /* 0x0004e00001187983 */ /* 0x000ea80000300800 */
[----:B------:R0:W-:Y:S04]  /*d1e0*/  STS.U8 [R6+UR4+0xdc0], R10 ;  /* 0x000dc00a06007988 */ /* 0x0001e80008000004 */
[----:B------:R-:W2:Y:S04]  /*d1f0*/  LDL.LU R25, [R1+0x4d4] ;  /* 0x0004d40001197983 */ /* 0x000ea80000300800 */
[----:B---3--:R1:W-:Y:S04]  /*d200*/  STS.U8 [R6+UR4+0xd80], R11 ;  /* 0x000d800b06007988 */ /* 0x0083e80008000004 */
[----:B0-----:R-:W3:Y:S04]  /*d210*/  LDL.LU R10, [R1+0x34] ;  /* 0x00003400010a7983 */ /* 0x001ee80000300800 */
[----:B----4-:R0:W-:Y:S04]  /*d220*/  STS.U8 [R6+UR4+0x1500], R12 ;  /* 0x0015000c06007988 */ /* 0x0101e80008000004 */
[----:B-1----:R-:W4:Y:S04]  /*d230*/  LDL.LU R11, [R1+0x38] ;  /* 0x00003800010b7983 */ /* 0x002f280000300800 */
[----:B------:R1:W-:Y:S04]  /*d240*/  STS.U8 [R6+UR4+0x1540], R13 ;  /* 0x0015400d06007988 */ /* 0x0003e80008000004 */
[----:B0-----:R-:W4:Y:S04]  /*d250*/  LDL.LU R12, [R1+0x3c] ;  /* 0x00003c00010c7983 */ /* 0x001f280000300800 */
[----:B-1----:R-:W4:Y:S01]  /*d260*/  LDL.LU R13, [R1+0x30] ;  /* 0x00003000010d7983 */ /* 0x002f220000300800 */
[----:B------:R-:W-:-:S03]  /*d270*/  LOP3.LUT R23, R2, 0x30, RZ, 0x3c, !PT ;  /* 0x0000003002177812 */ /* 0x000fc600078e3cff */
[----:B------:R-:W4:Y:S04]  /*d280*/  LDL.LU R4, [R1+0x548] ;  /* 0x0005480001047983 */ /* 0x000f280000300800 */
[----:B------:R0:W-:Y:S04]  /*d290*/  STS.U8 [R6+UR4+0x1580], R0 ;  /* 0x0015800006007988 */ /* 0x0001e80008000004 */
[----:B------:R1:W-:Y:S04]  /*d2a0*/  STS.U8 [R6+UR4+0x15c0], R8 ;  /* 0x0015c00806007988 */ /* 0x0003e80008000004 */
[----:B0-----:R-:W4:Y:S04]  /*d2b0*/  LDL.LU R0, [R1+0x550] ;  /* 0x0005500001007983 */ /* 0x001f280000300800 */
[----:B------:R-:W4:Y:S04]  /*d2c0*/  LDL.LU R26, [R1+0x54c] ;  /* 0x00054c00011a7983 */ /* 0x000f280000300800 */
[----:B------:R-:W-:Y:S04]  /*d2d0*/  STS.U8 [R6+UR4+0x1d40], R15 ;  /* 0x001d400f06007988 */ /* 0x000fe80008000004 */
[----:B-1----:R-:W4:Y:S04]  /*d2e0*/  LDL.LU R8, [R1+0x544] ;  /* 0x0005440001087983 */ /* 0x002f280000300800 */
[----:B------:R-:W-:Y:S04]  /*d2f0*/  STS.U8 [R6+UR4+0x1d00], R16 ;  /* 0x001d001006007988 */ /* 0x000fe80008000004 */
[----:B------:R-:W4:Y:S04]  /*d300*/  LDL.LU R29, [R1+0x4c8] ;  /* 0x0004c800011d7983 */ /* 0x000f280000300800 */
[----:B------:R-:W-:Y:S04]  /*d310*/  STS.U8 [R6+UR4+0x1dc0], R17 ;  /* 0x001dc01106007988 */ /* 0x000fe80008000004 */
[----:B------:R-:W4:Y:S04]  /*d320*/  LDL.LU R28, [R1+0x4d0] ;  /* 0x0004d000011c7983 */ /* 0x000f280000300800 */
[----:B------:R0:W-:Y:S04]  /*d330*/  STS.U8 [R6+UR4+0x1d80], R14 ;  /* 0x001d800e06007988 */ /* 0x0001e80008000004 */
[----:B------:R-:W4:Y:S04]  /*d340*/  LDL.LU R27, [R1+0x4cc] ;  /* 0x0004cc00011b7983 */ /* 0x000f280000300800 */
[----:B------:R-:W4:Y:S04]  /*d350*/  LDL.LU R7, [R1+0x4c4] ;  /* 0x0004c40001077983 */ /* 0x000f280000300800 */
[----:B0-----:R-:W4:Y:S04]  /*d360*/  LDL.LU R6, [R1+0x24] ;  /* 0x0000240001067983 */ /* 0x001f280000300800 */
[----:B--2---:R0:W-:Y:S04]  /*d370*/  STS.U8 [R23+UR4+0x600], R3 ;  /* 0x0006000317007988 */ /* 0x0041e80008000004 */
[----:B0-----:R-:W2:Y:S04]  /*d380*/  LDL.LU R3, [R1+0x2c] ;  /* 0x00002c0001037983 */ /* 0x001ea80000300800 */
[----:B------:R-:W-:Y:S04]  /*d390*/  STS.U8 [R23+UR4+0x640], R5 ;  /* 0x0006400517007988 */ /* 0x000fe80008000004 */
[----:B------:R0:W-:Y:S04]  /*d3a0*/  STS.U8 [R23+UR4+0x680], R9 ;  /* 0x0006800917007988 */ /* 0x0001e80008000004 */
[----:B------:R1:W-:Y:S04]  /*d3b0*/  STS.U8 [R23+UR4+0x6c0], R20 ;  /* 0x0006c01417007988 */ /* 0x0003e80008000004 */
[----:B------:R1:W-:Y:S04]  /*d3c0*/  STS.U8 [R23+UR4+0xe40], R19 ;  /* 0x000e401317007988 */ /* 0x0003e80008000004 */
[----:B0-----:R-:W2:Y:S04]  /*d3d0*/  LDL.LU R9, [R1+0x28] ;  /* 0x0000280001097983 */ /* 0x001ea80000300800 */
[----:B------:R-:W2:Y:S04]  /*d3e0*/  LDL.LU R5, [R1+0x20] ;  /* 0x0000200001057983 */ /* 0x000ea80000300800 */
[----:B-1----:R-:W2:Y:S04]  /*d3f0*/  LDL.LU R20, [R1+0x1120] ;  /* 0x0011200001147983 */ /* 0x002ea80000300800 */
[----:B------:R-:W2:Y:S04]  /*d400*/  LDL.LU R19, [R1+0x111c] ;  /* 0x00111c0001137983 */ /* 0x000ea80000300800 */
[----:B------:R0:W-:Y:S04]  /*d410*/  STS.U8 [R23+UR4+0xe00], R22 ;  /* 0x000e001617007988 */ /* 0x0001e80008000004 */
[----:B------:R1:W-:Y:S04]  /*d420*/  STS.U8 [R23+UR4+0xec0], R24 ;  /* 0x000ec01817007988 */ /* 0x0003e80008000004 */
[----:B------:R3:W-:Y:S04]  /*d430*/  STS.U8 [R23+UR4+0xe80], R25 ;  /* 0x000e801917007988 */ /* 0x0007e80008000004 */
[----:B0-----:R-:W2:Y:S04]  /*d440*/  LDL.LU R22, [R1+0x1118] ;  /* 0x0011180001167983 */ /* 0x001ea80000300800 */
[----:B-1----:R-:W2:Y:S04]  /*d450*/  LDL.LU R24, [R1+0x1114] ;  /* 0x0011140001187983 */ /* 0x002ea80000300800 */
[----:B---3--:R-:W3:Y:S04]  /*d460*/  LDL.LU R25, [R1+0x1110] ;  /* 0x0011100001197983 */ /* 0x008ee80000300800 */
[----:B------:R0:W-:Y:S04]  /*d470*/  STS.U8 [R23+UR4+0x1600], R10 ;  /* 0x0016000a17007988 */ /* 0x0001e80008000004 */
[----:B----4-:R1:W-:Y:S04]  /*d480*/  STS.U8 [R23+UR4+0x1640], R11 ;  /* 0x0016400b17007988 */ /* 0x0103e80008000004 */
[----:B------:R4:W-:Y:S04]  /*d490*/  STS.U8 [R23+UR4+0x1680], R12 ;  /* 0x0016800c17007988 */ /* 0x0009e80008000004 */
[----:B0-----:R-:W2:Y:S04]  /*d4a0*/  LDL.LU R10, [R1+0x110c] ;  /* 0x00110c00010a7983 */ /* 0x001ea80000300800 */
[----:B-1----:R-:W3:Y:S04]  /*d4b0*/  LDL.LU R11, [R1+0x1108] ;  /* 0x00110800010b7983 */ /* 0x002ee80000300800 */
[----:B----4-:R-:W4:Y:S04]  /*d4c0*/  LDL.LU R12, [R1+0x1104] ;  /* 0x00110400010c7983 */ /* 0x010f280000300800 */
[----:B------:R0:W-:Y:S04]  /*d4d0*/  STS.U8 [R23+UR4+0x16c0], R13 ;  /* 0x0016c00d17007988 */ /* 0x0001e80008000004 */
[----:B0-----:R-:W2:Y:S01]  /*d4e0*/  LDL.LU R13, [R1+0x1100] ;  /* 0x00110000010d7983 */ /* 0x001ea20000300800 */
[----:B------:R-:W-:-:S03]  /*d4f0*/  LOP3.LUT R2, R2, 0x38, RZ, 0x3c, !PT ;  /* 0x0000003802027812 */ /* 0x000fc600078e3cff */
[----:B---3--:R-:W-:Y:S04]  /*d500*/  STS.U8 [R23+UR4+0x1e40], R11 ;  /* 0x001e400b17007988 */ /* 0x008fe80008000004 */
[----:B----4-:R-:W-:Y:S04]  /*d510*/  STS.U8 [R23+UR4+0x1e00], R12 ;  /* 0x001e000c17007988 */ /* 0x010fe80008000004 */
[----:B--2---:R-:W-:Y:S04]  /*d520*/  STS.U8 [R23+UR4+0x1ec0], R13 ;  /* 0x001ec00d17007988 */ /* 0x004fe80008000004 */
[----:B------:R0:W-:Y:S04]  /*d530*/  STS.U8 [R23+UR4+0x1e80], R10 ;  /* 0x001e800a17007988 */ /* 0x0001e80008000004 */
[----:B------:R1:W-:Y:S04]  /*d540*/  STS.U8 [R2+UR4+0x700], R4 ;  /* 0x0007000402007988 */ /* 0x0003e80008000004 */
[----:B------:R2:W-:Y:S04]  /*d550*/  STS.U8 [R2+UR4+0x740], R0 ;  /* 0x0007400002007988 */ /* 0x0005e80008000004 */
[----:B0-----:R-:W3:Y:S04]  /*d560*/  LDL.LU R23, [R1+0x10fc] ;  /* 0x0010fc0001177983 */ /* 0x001ee80000300800 */
[----:B-1----:R-:W4:Y:S04]  /*d570*/  LDL R4, [R1+0x650] ;  /* 0x0006500001047983 */ /* 0x002f280000100800 */
[----:B------:R0:W-:Y:S04]  /*d580*/  STS.U8 [R2+UR4+0x780], R26 ;  /* 0x0007801a02007988 */ /* 0x0001e80008000004 */
[----:B--2---:R-:W2:Y:S04]  /*d590*/  LDL.LU R0, [R1+0x658] ;  /* 0x0006580001007983 */ /* 0x004ea80000300800 */
[----:B------:R-:W-:Y:S04]  /*d5a0*/  STS.U8 [R2+UR4+0x7c0], R8 ;  /* 0x0007c00802007988 */ /* 0x000fe80008000004 */
[----:B0-----:R-:W3:Y:S04]  /*d5b0*/  LDL.LU R26, [R1+0x10f8] ;  /* 0x0010f800011a7983 */ /* 0x001ee80000300800 */
[----:B------:R0:W-:Y:S04]  /*d5c0*/  STS.U8 [R2+UR4+0xf40], R29 ;  /* 0x000f401d02007988 */ /* 0x0001e80008000004 */
[----:B------:R1:W-:Y:S04]  /*d5d0*/  STS.U8 [R2+UR4+0xf00], R28 ;  /* 0x000f001c02007988 */ /* 0x0003e80008000004 */
[----:B------:R1:W-:Y:S04]  /*d5e0*/  STS.U8 [R2+UR4+0xfc0], R27 ;  /* 0x000fc01b02007988 */ /* 0x0003e80008000004 */
[----:B0-----:R-:W3:Y:S04]  /*d5f0*/  LDL.LU R29, [R1+0x10f4] ;  /* 0x0010f400011d7983 */ /* 0x001ee80000300800 */
[----:B-1----:R-:W3:Y:S04]  /*d600*/  LDL.LU R28, [R1+0x10f0] ;  /* 0x0010f000011c7983 */ /* 0x002ee80000300800 */
[----:B------:R-:W3:Y:S04]  /*d610*/  LDL.LU R27, [R1+0x10ec] ;  /* 0x0010ec00011b7983 */ /* 0x000ee80000300800 */
[----:B------:R0:W-:Y:S04]  /*d620*/  STS.U8 [R2+UR4+0xf80], R7 ;  /* 0x000f800702007988 */ /* 0x0001e80008000004 */
[----:B------:R1:W-:Y:S04]  /*d630*/  STS.U8 [R2+UR4+0x1700], R6 ;  /* 0x0017000602007988 */ /* 0x0003e80008000004 */
[----:B------:R1:W-:Y:S04]  /*d640*/  STS.U8 [R2+UR4+0x1740], R3 ;  /* 0x0017400302007988 */ /* 0x0003e80008000004 */
[----:B0-----:R-:W2:Y:S04]  /*d650*/  LDL.LU R7, [R1+0x10e8] ;  /* 0x0010e80001077983 */ /* 0x001ea80000300800 */
[----:B-1----:R-:W4:Y:S04]  /*d660*/  LDL.LU R6, [R1+0x10e4] ;  /* 0x0010e40001067983 */ /* 0x002f280000300800 */
[----:B------:R-:W3:Y:S01]  /*d670*/  LDL.LU R3, [R1+0x10e0] ;  /* 0x0010e00001037983 */ /* 0x000ee20000300800 */
[----:B------:R-:W0:Y:S03]  /*d680*/  S2R R8, SR_TID.X ;  /* 0x0000000000087919 */ /* 0x000e260000002100 */
[----:B------:R-:W-:Y:S04]  /*d690*/  STS.U8 [R2+UR4+0x1780], R9 ;  /* 0x0017800902007988 */ /* 0x000fe80008000004 */
[----:B------:R-:W-:Y:S01]  /*d6a0*/  STS.U8 [R2+UR4+0x17c0], R5 ;  /* 0x0017c00502007988 */ /* 0x000fe20008000004 */
[----:B0-----:R-:W-:-:S03]  /*d6b0*/  LOP3.LUT R8, R8, 0x1f, RZ, 0xc0, !PT ;  /* 0x0000001f08087812 */ /* 0x001fc600078ec0ff */
[----:B----4-:R-:W-:Y:S01]  /*d6c0*/  STS.U8 [R2+UR4+0x1f40], R6 ;  /* 0x001f400602007988 */ /* 0x010fe20008000004 */
[----:B---3--:R-:W-:-:S03]  /*d6d0*/  ISETP.GE.AND P0, PT, R8, R3, PT ;  /* 0x000000030800720c */ /* 0x008fc60003f06270 */
[----:B------:R-:W3:Y:S04]  /*d6e0*/  LDL.LU R8, [R1+0x10dc] ;  /* 0x0010dc0001087983 */ /* 0x000ee80000300800 */
[----:B------:R0:W-:Y:S04]  /*d6f0*/  STL [R1+0xac0], R3 ;  /* 0x000ac00301007387 */ /* 0x0001e80000100800 */
[----:B0-----:R-:W4:Y:S04]  /*d700*/  LDL R3, [R1+0x6d0] ;  /* 0x0006d00001037983 */ /* 0x001f280000100800 */
[----:B------:R-:W2:Y:S04]  /*d710*/  LDL.LU R9, [R1+0x10d8] ;  /* 0x0010d80001097983 */ /* 0x000ea80000300800 */
[----:B------:R-:W4:Y:S04]  /*d720*/  LDL R6, [R1+0x478] ;  /* 0x0004780001067983 */ /* 0x000f280000100800 */
[----:B------:R-:W4:Y:S04]  /*d730*/  LDL R5, [R1+0x64c] ;  /* 0x00064c0001057983 */ /* 0x000f280000100800 */
[----:B---3--:R-:W-:Y:S04]  /*d740*/  STS.U8 [R2+UR4+0x1f00], R8 ;  /* 0x001f000802007988 */ /* 0x008fe80008000004 */
[----:B--2---:R0:W-:Y:S01]  /*d750*/  STS.U8 [R2+UR4+0x1fc0], R9 ;  /* 0x001fc00902007988 */ /* 0x0041e20008000004 */
[----:B----4-:R-:W-:-:S03]  /*d760*/  IADD3 R4, P1, R6, R4, RZ ;  /* 0x0000000406047210 */ /* 0x010fc60007f3e0ff */
[----:B------:R-:W-:Y:S01]  /*d770*/  STS.U8 [R2+UR4+0x1f80], R7 ;  /* 0x001f800702007988 */ /* 0x000fe20008000004 */
[----:B------:R-:W-:-:S03]  /*d780*/  IADD3 R6, P2, R6, R0, RZ ;  /* 0x0000000006067210 */ /* 0x000fc60007f5e0ff */
[----:B0-----:R-:W2:Y:S04]  /*d790*/  LDL R9, [R1+0x660] ;  /* 0x0006600001097983 */ /* 0x001ea80000100800 */
[----:B------:R0:W-:Y:S04]  /*d7a0*/  STL [R1+0xac4], R0 ;  /* 0x000ac40001007387 */ /* 0x0001e80000100800 */
[----:B0-----:R-:W2:Y:S04]  /*d7b0*/  LDL R0, [R1+0x478] ;  /* 0x0004780001007983 */ /* 0x001ea80000100800 */
[----:B------:R-:W3:Y:S01]  /*d7c0*/  LDL.LU R2, [R1+0x10d4] ;  /* 0x0010d40001027983 */ /* 0x000ee20000300800 */
[----:B------:R-:W-:-:S03]  /*d7d0*/  IMAD.X R5, R3, 0x1, R5, P1 ;  /* 0x0000000103057824 */ /* 0x000fc600008e0605 */
[----:B------:R-:W4:Y:S01]  /*d7e0*/  LDL R7, [R1+0x654] ;  /* 0x0006540001077983 */ /* 0x000f220000100800 */
[----:B------:R-:W-:Y:S01]  /*d7f0*/  BAR.SYNC.DEFER_BLOCKING 0x0 ;  /* 0x0000000000007b1d */ /* 0x000fe20000010000 */
[----:B---3--:R-:W-:-:S06]  /*d800*/  PRMT R2, RZ, 0x7610, R2 ;  /* 0x00007610ff027816 */ /* 0x008fcc0000000002 */
[----:B------:R-:W3:Y:S04]  /*d810*/  @!P0 LDG.E.U8 R2, desc[UR6][R4.64] ;  /* 0x0000000604028981 */ /* 0x000ee8000c1e1100 */
[----:B---3--:R0:W-:Y:S04]  /*d820*/  STL [R1+0x28], R2 ;  /* 0x0000280201007387 */ /* 0x0081e80000100800 */
[----:B0-----:R-:W3:Y:S04]  /*d830*/  LDL.LU R2, [R1+0x10d0] ;  /* 0x0010d00001027983 */ /* 0x001ee80000300800 */
[----:B------:R-:W3:Y:S01]  /*d840*/  LDL R5, [R1+0x65c] ;  /* 0x00065c0001057983 */ /* 0x000ee20000100800 */
[----:B--2---:R-:W-:Y:S01]  /*d850*/  IADD3 R4, P1, R0, R9, RZ ;  /* 0x0000000900047210 */ /* 0x004fe20007f3e0ff */
[----:B----4-:R-:W-:Y:S01]  /*d860*/  IMAD.X R7, R3, 0x1, R7, P2 ;  /* 0x0000000103077824 */ /* 0x010fe200010e0607 */
[----:B------:R-:W-:-:S06]  /*d870*/  PRMT R8, RZ, 0x7610, R8 ;  /* 0x00007610ff087816 */ /* 0x000fcc0000000008 */
[----:B------:R-:W2:Y:S01]  /*d880*/  @!P0 LDG.E.U8 R8, desc[UR6][R6.64] ;  /* 0x0000000606088981 */ /* 0x000ea2000c1e1100 */
[----:B---3--:R-:W-:Y:S01]  /*d890*/  PRMT R2, RZ, 0x7610, R2 ;  /* 0x00007610ff027816 */ /* 0x008fe20000000002 */
[----:B------:R-:W-:-:S05]  /*d8a0*/  IMAD.X R5, R3, 0x1, R5, P1 ;  /* 0x0000000103057824 */ /* 0x000fca00008e0605 */
[----:B------:R-:W3:Y:S04]  /*d8b0*/  @!P0 LDG.E.U8 R2, desc[UR6][R4.64] ;  /* 0x0000000604028981 */ /* 0x000ee8000c1e1100 */
[----:B--2---:R-:W-:Y:S01]  /*d8c0*/  STL [R1+0x2c], R8 ;  /* 0x00002c0801007387 */ /* 0x004fe20000100800 */
[C---:B------:R-:W-:Y:S02]  /*d8d0*/  IADD3 R6, P2, R0.reuse, UR11, RZ ;  /* 0x0000000b00067c10 */ /* 0x040fe4000ff5e0ff */
[----:B------:R-:W-:Y:S01]  /*d8e0*/  PRMT R29, RZ, 0x7610, R29 ;  /* 0x00007610ff1d7816 */ /* 0x000fe2000000001d */
[----:B---3--:R0:W-:Y:S04]  /*d8f0*/  STL [R1+0x1c], R2 ;  /* 0x00001c0201007387 */ /* 0x0081e80000100800 */
[----:B0-----:R-:W2:Y:S01]  /*d900*/  LDL.LU R2, [R1+0x10cc] ;  /* 0x0010cc0001027983 */ /* 0x001ea20000300800 */
[----:B------:R-:W-:-:S02]  /*d910*/  IADD3 R8, P3, R0, UR12, RZ ;  /* 0x0000000c00087c10 */ /* 0x000fc4000ff7e0ff */
[C---:B------:R-:W-:Y:S02]  /*d920*/  IADD3.X R7, R3.reuse, UR37, RZ, P2, !PT ;  /* 0x0000002503077c10 */ /* 0x040fe400097fe4ff */
[----:B------:R-:W-:Y:S02]  /*d930*/  PRMT R28, RZ, 0x7610, R28 ;  /* 0x00007610ff1c7816 */ /* 0x000fe4000000001c */
[----:B------:R-:W-:Y:S01]  /*d940*/  IADD3.X R9, R3, UR38, RZ, P3, !PT ;  /* 0x0000002603097c10 */ /* 0x000fe20009ffe4ff */
[----:B------:R-:W3:Y:S01]  /*d950*/  @!P0 LDG.E.U8 R29, desc[UR6][R6.64] ;  /* 0x00000006061d8981 */ /* 0x000ee2000c1e1100 */
[----:B------:R-:W-:-:S03]  /*d960*/  IADD3 R4, P1, R0, UR13, RZ ;  /* 0x0000000d00047c10 */ /* 0x000fc6000ff3e0ff */
[----:B------:R-:W4:Y:S01]  /*d970*/  @!P0 LDG.E.U8 R28, desc[UR6][R8.64] ;  /* 0x00000006081c8981 */ /* 0x000f22000c1e1100 */
[----:B------:R-:W-:Y:S02]  /*d980*/  IADD3.X R5, R3, UR39, RZ, P1, !PT ;  /* 0x0000002703057c10 */ /* 0x000fe40008ffe4ff */
[----:B--2---:R-:W-:-:S06]  /*d990*/  PRMT R2, RZ, 0x7610, R2 ;  /* 0x00007610ff027816 */ /* 0x004fcc0000000002 */
[----:B------:R-:W2:Y:S04]  /*d9a0*/  @!P0 LDG.E.U8 R2, desc[UR6][R4.64] ;  /* 0x0000000604028981 */ /* 0x000ea8000c1e1100 */
[----:B---3--:R0:W-:Y:S04]  /*d9b0*/  STL [R1+0x20], R29 ;  /* 0x0000201d01007387 */ /* 0x0081e80000100800 */
[----:B0-----:R-:W3:Y:S04]  /*d9c0*/  LDL.LU R29, [R1+0x10c8] ;  /* 0x0010c800011d7983 */ /* 0x001ee80000300800 */
[----:B----4-:R0:W-:Y:S04]  /*d9d0*/  STL [R1+0x24], R28 ;  /* 0x0000241c01007387 */ /* 0x0101e80000100800 */
[----:B0-----:R-:W4:Y:S04]  /*d9e0*/  LDL.LU R28, [R1+0x10c4] ;  /* 0x0010c400011c7983 */ /* 0x001f280000300800 */
[----:B--2---:R0:W-:Y:S04]  /*d9f0*/  STL [R1+0x10], R2 ;  /* 0x0000100201007387 */ /* 0x0041e80000100800 */
[----:B0-----:R-:W2:Y:S01]  /*da00*/  LDL.LU R2, [R1+0x10c0] ;  /* 0x0010c00001027983 */ /* 0x001ea20000300800 */
[----:B------:R-:W-:-:S02]  /*da10*/  IADD3 R6, P2, R0, UR15, RZ ;  /* 0x0000000f00067c10 */ /* 0x000fc4000ff5e0ff */
[----:B------:R-:W-:Y:S02]  /*da20*/  PRMT R27, RZ, 0x7610, R27 ;  /* 0x00007610ff1b7816 */ /* 0x000fe4000000001b */
[----:B------:R-:W-:Y:S02]  /*da30*/  IADD3.X R7, R3, UR41, RZ, P2, !PT ;  /* 0x0000002903077c10 */ /* 0x000fe400097fe4ff */
[----:B------:R-:W-:-:S03]  /*da40*/  IADD3 R8, P3, R0, UR16, RZ ;  /* 0x0000001000087c10 */ /* 0x000fc6000ff7e0ff */
[----:B------:R0:W2:Y:S01]  /*da50*/  @!P0 LDG.E.U8 R27, desc[UR6][R6.64] ;  /* 0x00000006061b8981 */ /* 0x0000a2000c1e1100 */
[C---:B------:R-:W-:Y:S02]  /*da60*/  IADD3 R4, P1, R0.reuse, UR17, RZ ;  /* 0x0000001100047c10 */ /* 0x040fe4000ff3e0ff */
[----:B---3--:R-:W-:Y:S02]  /*da70*/  PRMT R29, RZ, 0x7610, R29 ;  /* 0x00007610ff1d7816 */ /* 0x008fe4000000001d */
[C---:B------:R-:W-:Y:S02]  /*da80*/  IADD3.X R9, R3.reuse, UR42, RZ, P3, !PT ;  /* 0x0000002a03097c10 */ /* 0x040fe40009ffe4ff */
[----:B------:R-:W-:Y:S02]  /*da90*/  IADD3.X R5, R3, UR43, RZ, P1, !PT ;  /* 0x0000002b03057c10 */ /* 0x000fe40008ffe4ff */
[----:B----4-:R-:W-:Y:S01]  /*daa0*/  PRMT R28, RZ, 0x7610, R28 ;  /* 0x00007610ff1c7816 */ /* 0x010fe2000000001c */
[----:B------:R-:W3:Y:S01]  /*dab0*/  @!P0 LDG.E.U8 R29, desc[UR6][R8.64] ;  /* 0x00000006081d8981 */ /* 0x000ee2000c1e1100 */
[----:B0-----:R-:W-:-:S04]  /*dac0*/  IADD3 R6, P2, R0, UR18, RZ ;  /* 0x0000001200067c10 */ /* 0x001fc8000ff5e0ff */
[----:B------:R-:W4:Y:S01]  /*dad0*/  @!P0 LDG.E.U8 R28, desc[UR6][R4.64] ;  /* 0x00000006041c8981 */ /* 0x000f22000c1e1100 */
[----:B------:R-:W-:Y:S02]  /*dae0*/  IADD3.X R7, R3, UR44, RZ, P2, !PT ;  /* 0x0000002c03077c10 */ /* 0x000fe400097fe4ff */
[----:B--2---:R-:W-:-:S06]  /*daf0*/  PRMT R2, RZ, 0x7610, R2 ;  /* 0x00007610ff027816 */ /* 0x004fcc0000000002 */
[----:B------:R-:W2:Y:S04]  /*db00*/  @!P0 LDG.E.U8 R2, desc[UR6][R6.64] ;  /* 0x0000000606028981 */ /* 0x000ea8000c1e1100 */
[----:B------:R0:W-:Y:S04]  /*db10*/  STL [R1+0x14], R27 ;  /* 0x0000141b01007387 */ /* 0x0001e80000100800 */
[----:B0-----:R-:W2:Y:S04]  /*db20*/  LDL.LU R27, [R1+0x10bc] ;  /* 0x0010bc00011b7983 */ /* 0x001ea80000300800 */
        /* <DEDUP_REMOVED lines=11> */
[C---:B------:R-:W-:Y:S02]  /*dbe0*/  IADD3.X R5, R3.reuse, UR46, RZ, P1, !PT ;  /* 0x0000002e03057c10 */ /* 0x040fe40008ffe4ff */
[C---:B------:R-:W-:Y:S02]  /*dbf0*/  IADD3 R6, P2, R0.reuse, UR21, RZ ;  /* 0x0000001500067c10 */ /* 0x040fe4000ff5e0ff */
[----:B---3--:R-:W-:Y:S02]  /*dc00*/  PRMT R29, RZ, 0x7610, R29 ;  /* 0x00007610ff1d7816 */ /* 0x008fe4000000001d */
[----:B0-----:R-:W-:Y:S02]  /*dc10*/  IADD3 R8, P3, R0, UR22, RZ ;  /* 0x0000001600087c10 */ /* 0x001fe4000ff7e0ff */
[----:B------:R-:W-:Y:S02]  /*dc20*/  IADD3.X R7, R3, UR47, RZ, P2, !PT ;  /* 0x0000002f03077c10 */ /* 0x000fe400097fe4ff */
[----:B----4-:R-:W-:-:S03]  /*dc30*/  PRMT R28, RZ, 0x7610, R28 ;  /* 0x00007610ff1c7816 */ /* 0x010fc6000000001c */
[----:B------:R-:W3:Y:S01]  /*dc40*/  @!P0 LDG.E.U8 R29, desc[UR6][R6.64] ;  /* 0x00000006061d8981 */ /* 0x000ee2000c1e1100 */
[----:B------:R-:W-:-:S03]  /*dc50*/  IADD3.X R9, R3, UR48, RZ, P3, !PT ;  /* 0x0000003003097c10 */ /* 0x000fc60009ffe4ff */
[----:B------:R0:W4:Y:S01]  /*dc60*/  @!P0 LDG.E.U8 R28, desc[UR6][R4.64] ;  /* 0x00000006041c8981 */ /* 0x000122000c1e1100 */
[----:B------:R-:W-:Y:S02]  /*dc70*/  PRMT R25, RZ, 0x7610, R25 ;  /* 0x00007610ff197816 */ /* 0x000fe40000000019 */
[----:B0-----:R-:W-:-:S04]  /*dc80*/  IADD3 R4, P1, R0, UR23, RZ ;  /* 0x0000001700047c10 */ /* 0x001fc8000ff3e0ff */
[----:B------:R-:W-:-:S05]  /*dc90*/  IADD3.X R5, R3, UR49, RZ, P1, !PT ;  /* 0x0000003103057c10 */ /* 0x000fca0008ffe4ff */
[----:B------:R-:W3:Y:S01]  /*dca0*/  @!P0 LDG.E.U8 R25, desc[UR6][R4.64] ;  /* 0x0000000604198981 */ /* 0x000ee2000c1e1100 */
[----:B--2---:R-:W-:-:S06]  /*dcb0*/  PRMT R2, RZ, 0x7610, R2 ;  /* 0x00007610ff027816 */ /* 0x004fcc0000000002 */
[----:B------:R-:W2:Y:S04]  /*dcc0*/  @!P0 LDG.E.U8 R2, desc[UR6][R8.64] ;  /* 0x0000000608028981 */ /* 0x000ea8000c1e1100 */
[----:B------:R0:W-:Y:S04]  /*dcd0*/  STL [R1+0xc], R27 ;  /* 0x00000c1b01007387 */ /* 0x0001e80000100800 */
[----:B0-----:R-:W2:Y:S01]  /*dce0*/  LDL.LU R27, [R1+0x10ac] ;  /* 0x0010ac00011b7983 */ /* 0x001ea20000300800 */
[----:B------:R-:W-:Y:S02]  /*dcf0*/  IADD3 R6, P2, R0, UR24, RZ ;  /* 0x0000001800067c10 */ /* 0x000fe4000ff5e0ff */
[----:B------:R-:W-:-:S02]  /*dd00*/  PRMT R26, RZ, 0x7610, R26 ;  /* 0x00007610ff1a7816 */ /* 0x000fc4000000001a */
[----:B------:R-:W-:-:S05]  /*dd10*/  IADD3.X R7, R3, UR50, RZ, P2, !PT ;  /* 0x0000003203077c10 */ /* 0x000fca00097fe4ff */
[----:B------:R0:W2:Y:S04]  /*dd20*/  @!P0 LDG.E.U8 R26, desc[UR6][R6.64] ;  /* 0x00000006061a8981 */ /* 0x0000a8000c1e1100 */
[----:B----4-:R1:W-:Y:S04]  /*dd30*/  STL [R1+0x109c], R28 ;  /* 0x00109c1c01007387 */ /* 0x0103e80000100800 */
[----:B---3--:R3:W-:Y:S04]  /*dd40*/  STL [R1+0x10a0], R29 ;  /* 0x0010a01d01007387 */ /* 0x0087e80000100800 */
[----:B-1----:R-:W4:Y:S04]  /*dd50*/  LDL R28, [R1+0x66c] ;  /* 0x00066c00011c7983 */ /* 0x002f280000100800 */
[----:B---3--:R-:W3:Y:S04]  /*dd60*/  LDL R29, [R1+0x668] ;  /* 0x00066800011d7983 */ /* 0x008ee80000100800 */
[----:B--2---:R1:W-:Y:S04]  /*dd70*/  STL [R1], R2 ;  /* 0x0000000201007387 */ /* 0x0043e80000100800 */
[----:B-1----:R-:W2:Y:S04]  /*dd80*/  LDL R2, [R1+0x664] ;  /* 0x0006640001027983 */ /* 0x002ea80000100800 */
[----:B------:R1:W-:Y:S04]  /*dd90*/  STL [R1+0x10a4], R25 ;  /* 0x0010a41901007387 */ /* 0x0003e80000100800 */
[----:B-1----:R-:W4:Y:S01]  /*dda0*/  LDL R25, [R1+0x670] ;  /* 0x0006700001197983 */ /* 0x002f220000100800 */
[----:B------:R-:W-:-:S02]  /*ddb0*/  IADD3 R8, P3, R0, UR25, RZ ;  /* 0x0000001900087c10 */ /* 0x000fc4000ff7e0ff */
[----:B------:R-:W-:Y:S02]  /*ddc0*/  PRMT R27, RZ, 0x7610, R27 ;  /* 0x00007610ff1b7816 */ /* 0x000fe4000000001b */
[C---:B------:R-:W-:Y:S02]  /*ddd0*/  IADD3.X R9, R3.reuse, UR51, RZ, P3, !PT ;  /* 0x0000003303097c10 */ /* 0x040fe40009ffe4ff */
[----:B0-----:R-:W-:Y:S02]  /*dde0*/  IADD3 R6, P2, R0, UR27, RZ ;  /* 0x0000001b00067c10 */ /* 0x001fe4000ff5e0ff */
[----:B------:R-:W-:Y:S01]  /*ddf0*/  PRMT R23, RZ, 0x7610, R23 ;  /* 0x00007610ff177816 */ /* 0x000fe20000000017 */
[----:B------:R0:W2:Y:S01]  /*de00*/  @!P0 LDG.E.U8 R27, desc[UR6][R8.64] ;  /* 0x00000006081b8981 */ /* 0x0000a2000c1e1100 */
[----:B------:R-:W-:Y:S02]  /*de10*/  IADD3.X R7, R3, UR53, RZ, P2, !PT ;  /* 0x0000003503077c10 */ /* 0x000fe400097fe4ff */
[----:B------:R-:W-:-:S03]  /*de20*/  PRMT R24, RZ, 0x7610, R24 ;  /* 0x00007610ff187816 */ /* 0x000fc60000000018 */
[----:B------:R1:W2:Y:S01]  /*de30*/  @!P0 LDG.E.U8 R23, desc[UR6][R6.64] ;  /* 0x0000000606178981 */ /* 0x0002a2000c1e1100 */
[----:B0-----:R-:W-:-:S04]  /*de40*/  IADD3 R8, P3, R0, UR28, RZ ;  /* 0x0000001c00087c10 */ /* 0x001fc8000ff7e0ff */
[C---:B------:R-:W-:Y:S02]  /*de50*/  IADD3.X R9, R3.reuse, UR54, RZ, P3, !PT ;  /* 0x0000003603097c10 */ /* 0x040fe40009ffe4ff */
[----:B-1----:R-:W-:Y:S02]  /*de60*/  IADD3 R6, P2, R0, UR30, RZ ;  /* 0x0000001e00067c10 */ /* 0x002fe4000ff5e0ff */
[----:B------:R-:W-:Y:S01]  /*de70*/  PRMT R20, RZ, 0x7610, R20 ;  /* 0x00007610ff147816 */ /* 0x000fe20000000014 */
[----:B------:R0:W2:Y:S01]  /*de80*/  @!P0 LDG.E.U8 R24, desc[UR6][R8.64] ;  /* 0x0000000608188981 */ /* 0x0000a2000c1e1100 */
[----:B------:R-:W-:-:S03]  /*de90*/  IADD3.X R7, R3, UR56, RZ, P2, !PT ;  /* 0x0000003803077c10 */ /* 0x000fc600097fe4ff */
[----:B------:R-:W-:Y:S04]  /*dea0*/  STL [R1+0x10a8], R26 ;  /* 0x0010a81a01007387 */ /* 0x000fe80000100800 */
[----:B------:R-:W2:Y:S01]  /*deb0*/  @!P0 LDG.E.U8 R20, desc[UR6][R6.64] ;  /* 0x0000000606148981 */ /* 0x000ea2000c1e1100 */
[----:B0-----:R-:W-:-:S04]  /*dec0*/  IADD3 R8, P3, R0, UR32, RZ ;  /* 0x0000002000087c10 */ /* 0x001fc8000ff7e0ff */
[----:B------:R-:W-:Y:S02]  /*ded0*/  IADD3.X R9, R3, UR58, RZ, P3, !PT ;  /* 0x0000003a03097c10 */ /* 0x000fe40009ffe4ff */
[----:B------:R-:W-:-:S06]  /*dee0*/  PRMT R21, RZ, 0x7610, R21 ;  /* 0x00007610ff157816 */ /* 0x000fcc0000000015 */
[----:B------:R3:W2:Y:S02]  /*def0*/  @!P0 LDG.E.U8 R21, desc[UR6][R8.64] ;  /* 0x0000000608158981 */ /* 0x0006a4000c1e1100 */
[C---:B---3--:R-:W-:Y:S02]  /*df00*/  IADD3 R8, P2, R0.reuse, R29, RZ ;  /* 0x0000001d00087210 */ /* 0x048fe40007f5e0ff */
[----:B----4-:R-:W-:Y:S02]  /*df10*/  IADD3 R6, P3, R0, R25, RZ ;  /* 0x0000001900067210 */ /* 0x010fe40007f7e0ff */
[----:B------:R-:W3:Y:S01]  /*df20*/  LDL R25, [R1+0x648] ;  /* 0x0006480001197983 */ /* 0x000ee20000100800 */
[----:B--2---:R-:W-:-:S03]  /*df30*/  IMAD.X R9, R3, 0x1, R2, P2 ;  /* 0x0000000103097824 */ /* 0x004fc600010e0602 */
[----:B------:R-:W2:Y:S01]  /*df40*/  LDL.LU R2, [R1+0x644] ;  /* 0x0006440001027983 */ /* 0x000ea20000300800 */
[----:B------:R-:W-:Y:S02]  /*df50*/  IADD3 R4, P1, R0, UR26, RZ ;  /* 0x0000001a00047c10 */ /* 0x000fe4000ff3e0ff */
[----:B------:R-:W-:Y:S02]  /*df60*/  PRMT R22, RZ, 0x7610, R22 ;  /* 0x00007610ff167816 */ /* 0x000fe40000000016 */
[----:B------:R-:W-:-:S05]  /*df70*/  IADD3.X R5, R3, UR52, RZ, P1, !PT ;  /* 0x0000003403057c10 */ /* 0x000fca0008ffe4ff */
[----:B------:R0:W4:Y:S01]  /*df80*/  @!P0 LDG.E.U8 R22, desc[UR6][R4.64] ;  /* 0x0000000604168981 */ /* 0x000122000c1e1100 */
[----:B------:R-:W-:Y:S02]  /*df90*/  PRMT R19, RZ, 0x7610, R19 ;  /* 0x00007610ff137816 */ /* 0x000fe40000000013 */
[----:B0-----:R-:W-:-:S04]  /*dfa0*/  IADD3 R4, P1, R0, UR29, RZ ;  /* 0x0000001d00047c10 */ /* 0x001fc8000ff3e0ff */
[----:B------:R-:W-:-:S05]  /*dfb0*/  IADD3.X R5, R3, UR55, RZ, P1, !PT ;  /* 0x0000003703057c10 */ /* 0x000fca0008ffe4ff */
[----:B------:R0:W4:Y:S01]  /*dfc0*/  @!P0 LDG.E.U8 R19, desc[UR6][R4.64] ;  /* 0x0000000604138981 */ /* 0x000122000c1e1100 */
[----:B------:R-:W-:Y:S01]  /*dfd0*/  PRMT R16, RZ, 0x7610, R16 ;  /* 0x00007610ff107816 */ /* 0x000fe20000000010 */
[----:B------:R-:W-:Y:S01]  /*dfe0*/  IMAD.X R7, R3, 0x1, R28, P3 ;  /* 0x0000000103077824 */ /* 0x000fe200018e061c */
[----:B------:R-:W-:Y:S02]  /*dff0*/  PRMT R17, RZ, 0x7610, R17 ;  /* 0x00007610ff117816 */ /* 0x000fe40000000011 */
[----:B------:R-:W-:-:S04]  /*e000*/  PRMT R18, RZ, 0x7610, R18 ;  /* 0x00007610ff127816 */ /* 0x000fc80000000012 */
[----:B------:R1:W4:Y:S01]  /*e010*/  @!P0 LDG.E.U8 R17, desc[UR6][R8.64] ;  /* 0x0000000608118981 */ /* 0x000322000c1e1100 */
[----:B0-----:R-:W-:-:S03]  /*e020*/  IADD3 R4, P1, R0, UR33, RZ ;  /* 0x0000002100047c10 */ /* 0x001fc6000ff3e0ff */
[----:B------:R0:W4:Y:S01]  /*e030*/  @!P0 LDG.E.U8 R18, desc[UR6][R6.64] ;  /* 0x0000000606128981 */ /* 0x000122000c1e1100 */
[----:B------:R-:W-:-:S05]  /*e040*/  IADD3.X R5, R3, UR59, RZ, P1, !PT ;  /* 0x0000003b03057c10 */ /* 0x000fca0008ffe4ff */
[----:B------:R0:W4:Y:S01]  /*e050*/  @!P0 LDG.E.U8 R16, desc[UR6][R4.64] ;  /* 0x0000000604108981 */ /* 0x000122000c1e1100 */
[C---:B-1----:R-:W-:Y:S02]  /*e060*/  IADD3 R8, P3, R0.reuse, UR35, RZ ;  /* 0x0000002300087c10 */ /* 0x042fe4000ff7e0ff */
[C---:B0-----:R-:W-:Y:S02]  /*e070*/  IADD3 R6, P2, R0.reuse, UR34, RZ ;  /* 0x0000002200067c10 */ /* 0x041fe4000ff5e0ff */
[----:B------:R-:W-:Y:S02]  /*e080*/  PRMT R13, RZ, 0x7610, R13 ;  /* 0x00007610ff0d7816 */ /* 0x000fe4000000000d */
[----:B------:R-:W-:Y:S02]  /*e090*/  IADD3 R4, P1, R0, UR31, RZ ;  /* 0x0000001f00047c10 */ /* 0x000fe4000ff3e0ff */
[----:B------:R-:W-:Y:S02]  /*e0a0*/  PRMT R14, RZ, 0x7610, R14 ;  /* 0x00007610ff0e7816 */ /* 0x000fe4000000000e */
[----:B------:R-:W-:-:S02]  /*e0b0*/  PRMT R15, RZ, 0x7610, R15 ;  /* 0x00007610ff0f7816 */ /* 0x000fc4000000000f */
[C---:B------:R-:W-:Y:S02]  /*e0c0*/  IADD3.X R5, R3.reuse, UR57, RZ, P1, !PT ;  /* 0x0000003903057c10 */ /* 0x040fe40008ffe4ff */
[C---:B------:R-:W-:Y:S02]  /*e0d0*/  IADD3.X R7, R3.reuse, UR60, RZ, P2, !PT ;  /* 0x0000003c03077c10 */ /* 0x040fe400097fe4ff */
[----:B------:R-:W-:Y:S01]  /*e0e0*/  IADD3.X R9, R3, UR61, RZ, P3, !PT ;  /* 0x0000003d03097c10 */ /* 0x000fe20009ffe4ff */
[----:B------:R0:W4:Y:S04]  /*e0f0*/  @!P0 LDG.E.U8 R13, desc[UR6][R4.64] ;  /* 0x00000006040d8981 */ /* 0x000128000c1e1100 */
[----:B------:R1:W4:Y:S04]  /*e100*/  @!P0 LDG.E.U8 R14, desc[UR6][R6.64] ;  /* 0x00000006060e8981 */ /* 0x000328000c1e1100 */
[----:B------:R3:W4:Y:S01]  /*e110*/  @!P0 LDG.E.U8 R15, desc[UR6][R8.64] ;  /* 0x00000006080f8981 */ /* 0x000722000c1e1100 */
[----:B0-----:R-:W-:-:S02]  /*e120*/  IADD3 R4, P3, R0, UR14, RZ ;  /* 0x0000000e00047c10 */ /* 0x001fc4000ff7e0ff */
[C---:B-1----:R-:W-:Y:S02]  /*e130*/  IADD3 R6, P2, R0.reuse, UR10, RZ ;  /* 0x0000000a00067c10 */ /* 0x042fe4000ff5e0ff */
[C---:B------:R-:W-:Y:S02]  /*e140*/  IADD3.X R5, R3.reuse, UR40, RZ, P3, !PT ;  /* 0x0000002803057c10 */ /* 0x040fe40009ffe4ff */
[C---:B------:R-:W-:Y:S02]  /*e150*/  IADD3.X R7, R3.reuse, UR36, RZ, P2, !PT ;  /* 0x0000002403077c10 */ /* 0x040fe400097fe4ff */
[----:B---3--:R-:W-:Y:S02]  /*e160*/  IADD3 R8, P1, R0, R25, RZ ;  /* 0x0000001900087210 */ /* 0x008fe40007f3e0ff */
[----:B------:R-:W0:Y:S03]  /*e170*/  S2R R0, SR_TID.X ;  /* 0x0000000000007919 */ /* 0x000e260000002100 */
[----:B--2---:R-:W-:Y:S01]  /*e180*/  IMAD.X R9, R3, 0x1, R2, P1 ;  /* 0x0000000103097824 */ /* 0x004fe200008e0602 */
[----:B------:R1:W-:Y:S01]  /*e190*/  STL [R1+0xac8], R2 ;  /* 0x000ac80201007387 */ /* 0x0003e20000100800 */
[----:B0-----:R-:W-:-:S02]  /*e1a0*/  LOP3.LUT R29, R0, 0x3, RZ, 0xc0, !PT ;  /* 0x00000003001d7812 */ /* 0x001fc400078ec0ff */
[C---:B------:R-:W-:Y:S02]  /*e1b0*/  LOP3.LUT R3, R0.reuse, 0x3, RZ, 0xc0, !PT ;  /* 0x0000000300037812 */ /* 0x040fe400078ec0ff */
[----:B------:R-:W-:Y:S02]  /*e1c0*/  SHF.R.U32.HI R28, RZ, 0x2, R0 ;  /* 0x00000002ff1c7819 */ /* 0x000fe40000011600 */
[----:B------:R-:W-:Y:S01]  /*e1d0*/  LOP3.LUT R0, R0, 0x20, RZ, 0xc0, !PT ;  /* 0x0000002000007812 */ /* 0x000fe200078ec0ff */
[----:B------:R-:W-:Y:S01]  /*e1e0*/  IMAD.SHL.U32 R29, R29, 0x400, RZ ;  /* 0x000004001d1d7824 */ /* 0x000fe200078e00ff */
[----:B-1----:R-:W-:Y:S02]  /*e1f0*/  SGXT.U32 R2, R28, 0x3 ;  /* 0x000000031c02781a */ /* 0x002fe40000000000 */
[----:B------:R-:W-:Y:S01]  /*e200*/  SHF.R.U32.HI R0, RZ, 0x1, R0 ;  /* 0x00000001ff007819 */ /* 0x000fe20000011600 */
[----:B------:R-:W-:-:S03]  /*e210*/  IMAD.SHL.U32 R3, R3, 0x20, RZ ;  /* 0x0000002003037824 */ /* 0x000fc600078e00ff */
[----:B------:R-:W-:-:S04]  /*e220*/  LOP3.LUT R0, R0, R29, R2, 0xfe, !PT ;  /* 0x0000001d00007212 */ /* 0x000fc800078efe02 */
[----:B------:R-:W-:-:S05]  /*e230*/  LOP3.LUT R0, R0, R3, RZ, 0xfc, !PT ;  /* 0x0000000300007212 */ /* 0x000fca00078efcff */
[----:B------:R-:W0:Y:S04]  /*e240*/  LDS.U8 R26, [R0+UR4+0x1008] ;  /* 0x00100804001a7984 */ /* 0x000e280008000000 */
[----:B------:R-:W1:Y:S04]  /*e250*/  LDS.U8 R25, [R0+UR4+0x1100] ;  /* 0x0011000400197984 */ /* 0x000e680008000000 */
[----:B0-----:R-:W-:Y:S04]  /*e260*/  STL [R1+0x34], R26 ;  /* 0x0000341a01007387 */ /* 0x001fe80000100800 */
[----:B------:R-:W0:Y:S04]  /*e270*/  LDS.U8 R26, [R0+UR4+0x80] ;  /* 0x00008004001a7984 */ /* 0x000e280008000000 */
[----:B-1----:R-:W-:Y:S04]  /*e280*/  STL [R1+0x30], R25 ;  /* 0x0000301901007387 */ /* 0x002fe80000100800 */
[----:B------:R-:W1:Y:S04]  /*e290*/  LDS.U8 R25, [R0+UR4+0x188] ;  /* 0x0001880400197984 */ /* 0x000e680008000000 */
[----:B0-----:R-:W-:Y:S04]  /*e2a0*/  STL [R1+0x4c8], R26 ;  /* 0x0004c81a01007387 */ /* 0x001fe80000100800 */
[----:B-1----:R-:W-:Y:S04]  /*e2b0*/  STL [R1+0x4c4], R25 ;  /* 0x0004c41901007387 */ /* 0x002fe80000100800 */
[----:B------:R-:W0:Y:S04]  /*e2c0*/  LDS.U8 R25, [R0+UR4+0x88] ;  /* 0x0000880400197984 */ /* 0x000e280008000000 */
[----:B0-----:R-:W-:Y:S04]  /*e2d0*/  STL [R1+0x4d0], R25 ;  /* 0x0004d01901007387 */ /* 0x001fe80000100800 */
[----:B------:R-:W0:Y:S01]  /*e2e0*/  LDS.U8 R25, [R0+UR4+0x180] ;  /* 0x0001800400197984 */ /* 0x000e220008000000 */
[----:B------:R-:W1:Y:S03]  /*e2f0*/  S2R R28, SR_TID.X ;  /* 0x00000000001c7919 */ /* 0x000e660000002100 */
[----:B0-----:R-:W-:Y:S04]  /*e300*/  STL [R1+0x4cc], R25 ;  /* 0x0004cc1901007387 */ /* 0x001fe80000100800 */
[----:B------:R-:W0:Y:S01]  /*e310*/  LDS.U8 R25, [R0+UR4+0x1080] ;  /* 0x0010800400197984 */ /* 0x000e220008000000 */
[----:B-1----:R-:W-:-:S03]  /*e320*/  LOP3.LUT R26, R28, 0x20, RZ, 0xc0, !PT ;  /* 0x000000201c1a7812 */ /* 0x002fc600078ec0ff */
[----:B0-----:R0:W-:Y:S02]  /*e330*/  STL [R1+0x4d8], R25 ;  /* 0x0004d81901007387 */ /* 0x0011e40000100800 */
[----:B0-----:R-:W-:-:S04]  /*e340*/  SHF.R.U32.HI R25, RZ, 0x1, R26 ;  /* 0x00000001ff197819 */ /* 0x001fc8000001161a */
[----:B------:R-:W-:Y:S02]  /*e350*/  LOP3.LUT R25, R25, R29, R2, 0xfe, !PT ;  /* 0x0000001d19197212 */ /* 0x000fe400078efe02 */
[----:B------:R-:W0:Y:S02]  /*e360*/  LDS.U8 R2, [R0+UR4+0x1188] ;  /* 0x0011880400027984 */ /* 0x000e240008000000 */
[----:B------:R-:W-:Y:S02]  /*e370*/  LOP3.LUT R25, R25, R3, RZ, 0xfc, !PT ;  /* 0x0000000319197212 */ /* 0x000fe400078efcff */
[----:B------:R-:W1:Y:S04]  /*e380*/  LDS.U8 R29, [R0+UR4+0x1088] ;  /* 0x00108804001d7984 */ /* 0x000e680008000000 */
[----:B------:R-:W2:Y:S01]  /*e390*/  LDS.U8 R3, [R0+UR4+0x1180] ;  /* 0x0011800400037984 */ /* 0x000ea20008000000 */
[----:B------:R-:W-:-:S02]  /*e3a0*/  PRMT R11, RZ, 0x7610, R11 ;  /* 0x00007610ff0b7816 */ /* 0x000fc4000000000b */
[----:B------:R-:W-:Y:S02]  /*e3b0*/  PRMT R12, RZ, 0x7610, R12 ;  /* 0x00007610ff0c7816 */ /* 0x000fe4000000000c */
[----:B------:R-:W-:Y:S02]  /*e3c0*/  PRMT R10, RZ, 0x7610, R10 ;  /* 0x00007610ff0a7816 */ /* 0x000fe4000000000a */
[----:B------:R-:W-:Y:S01]  /*e3d0*/  LOP3.LUT R25, R25, 0x10, RZ, 0x3c, !PT ;  /* 0x0000001019197812 */ /* 0x000fe200078e3cff */
[----:B------:R3:W4:Y:S04]  /*e3e0*/  @!P0 LDG.E.U8 R11, desc[UR6][R6.64] ;  /* 0x00000006060b8981 */ /* 0x000728000c1e1100 */
[----:B------:R3:W4:Y:S04]  /*e3f0*/  @!P0 LDG.E.U8 R12, desc[UR6][R4.64] ;  /* 0x00000006040c8981 */ /* 0x000728000c1e1100 */
[----:B------:R0:W4:Y:S04]  /*e400*/  @!P0 LDG.E.U8 R10, desc[UR6][R8.64] ;  /* 0x00000006080a8981 */ /* 0x000128000c1e1100 */
[----:B---3--:R-:W-:Y:S04]  /*e410*/  LDS.U8 R7, [R0+UR4+0x8] ;  /* 0x0000080400077984 */ /* 0x008fe80008000000 */
[----:B------:R-:W-:Y:S04]  /*e420*/  LDS.U8 R5, [R0+UR4] ;  /* 0x0000000400057984 */ /* 0x000fe80008000000 */
[----:B------:R-:W-:Y:S04]  /*e430*/  LDS.U8 R4, [R0+UR4+0x108] ;  /* 0x0001080400047984 */ /* 0x000fe80008000000 */
[----:B0-----:R-:W-:Y:S04]  /*e440*/  STL [R1+0x4d4], R2 ;  /* 0x0004d40201007387 */ /* 0x001fe80000100800 */
[----:B------:R-:W-:Y:S04]  /*e450*/  LDS.U8 R6, [R0+UR4+0x100] ;  /* 0x0001000400067984 */ /* 0x000fe80008000000 */
[----:B------:R-:W-:Y:S04]  /*e460*/  LDS.U8 R9, [R0+UR4+0x1000] ;  /* 0x0010000400097984 */ /* 0x000fe80008000000 */
[----:B------:R-:W-:Y:S04]  /*e470*/  LDS.U8 R8, [R0+UR4+0x1108] ;  /* 0x0011080400087984 */ /* 0x000fe80008000000 */
[----:B------:R-:W0:Y:S04]  /*e480*/  LDS.U8 R2, [R25+UR4+0x200] ;  /* 0x0002000419027984 */ /* 0x000e280008000000 */
[----:B-1----:R-:W-:Y:S04]  /*e490*/  STL [R1+0x4e0], R29 ;  /* 0x0004e01d01007387 */ /* 0x002fe80000100800 */
[----:B------:R-:W1:Y:S04]  /*e4a0*/  LDS.U8 R0, [R25+UR4+0x308] ;  /* 0x0003080419007984 */ /* 0x000e680008000000 */
[----:B--2---:R-:W-:Y:S04]  /*e4b0*/  STL [R1+0x4dc], R3 ;  /* 0x0004dc0301007387 */ /* 0x004fe80000100800 */
[----:B------:R-:W2:Y:S04]  /*e4c0*/  LDS.U8 R3, [R25+UR4+0x208] ;  /* 0x0002080419037984 */ /* 0x000ea80008000000 */
[----:B------:R-:W-:Y:S04]  /*e4d0*/  LDS.U8 R29, [R25+UR4+0x288] ;  /* 0x00028804191d7984 */ /* 0x000fe80008000000 */
[----:B0-----:R-:W-:Y:S04]  /*e4e0*/  STL [R1+0x548], R2 ;  /* 0x0005480201007387 */ /* 0x001fe80000100800 */
[----:B------:R-:W0:Y:S04]  /*e4f0*/  LDS.U8 R2, [R25+UR4+0x300] ;  /* 0x0003000419027984 */ /* 0x000e280008000000 */
[----:B-1----:R-:W-:Y:S04]  /*e500*/  STL [R1+0x544], R0 ;  /* 0x0005440001007387 */ /* 0x002fe80000100800 */
[----:B------:R-:W-:Y:S04]  /*e510*/  LDS.U8 R0, [R25+UR4+0x1200] ;  /* 0x0012000419007984 */ /* 0x000fe80008000000 */
[----:B--2---:R-:W-:Y:S04]  /*e520*/  STL [R1+0x550], R3 ;  /* 0x0005500301007387 */ /* 0x004fe80000100800 */
[----:B------:R-:W1:Y:S04]  /*e530*/  LDS.U8 R3, [R25+UR4+0x1308] ;  /* 0x0013080419037984 */ /* 0x000e680008000000 */
[----:B0-----:R-:W-:Y:S04]  /*e540*/  STL [R1+0x54c], R2 ;  /* 0x00054c0201007387 */ /* 0x001fe80000100800 */
[----:B------:R-:W0:Y:S04]  /*e550*/  LDS.U8 R2, [R25+UR4+0x1208] ;  /* 0x0012080419027984 */ /* 0x000e280008000000 */
[----:B-1----:R-:W-:Y:S04]  /*e560*/  STL [R1+0xe30], R3 ;  /* 0x000e300301007387 */ /* 0x002fe80000100800 */
[----:B------:R-:W-:Y:S04]  /*e570*/  STL [R1+0x558], R0 ;  /* 0x0005580001007387 */ /* 0x000fe80000100800 */
[----:B------:R-:W1:Y:S04]  /*e580*/  LDS.U8 R0, [R25+UR4+0x1300] ;  /* 0x0013000419007984 */ /* 0x000e680008000000 */
[----:B0-----:R-:W-:Y:S04]  /*e590*/  STL [R1+0xe34], R2 ;  /* 0x000e340201007387 */ /* 0x001fe80000100800 */
[----:B------:R-:W-:Y:S04]  /*e5a0*/  LDS.U8 R2, [R25+UR4+0x388] ;  /* 0x0003880419027984 */ /* 0x000fe80008000000 */
[----:B-1----:R-:W-:Y:S04]  /*e5b0*/  STL [R1+0xe38], R0 ;  /* 0x000e380001007387 */ /* 0x002fe80000100800 */
[----:B------:R-:W0:Y:S04]  /*e5c0*/  LDS.U8 R0, [R25+UR4+0x280] ;  /* 0x0002800419007984 */ /* 0x000e280008000000 */
[----:B0-----:R-:W-:Y:S04]  /*e5d0*/  STL [R1+0x5d4], R0 ;  /* 0x0005d40001007387 */ /* 0x001fe80000100800 */
[----:B------:R-:W0:Y:S04]  /*e5e0*/  LDS.U8 R0, [R25+UR4+0x380] ;  /* 0x0003800419007984 */ /* 0x000e280008000000 */
[----:B------:R1:W-:Y:S04]  /*e5f0*/  STL [R1+0x5cc], R2 ;  /* 0x0005cc0201007387 */ /* 0x0003e80000100800 */
[----:B------:R-:W-:Y:S04]  /*e600*/  STL [R1+0x5e0], R29 ;  /* 0x0005e01d01007387 */ /* 0x000fe80000100800 */
[----:B0-----:R-:W-:Y:S04]  /*e610*/  STL [R1+0x5dc], R0 ;  /* 0x0005dc0001007387 */ /* 0x001fe80000100800 */
[----:B------:R-:W0:Y:S01]  /*e620*/  LDS.U8 R0, [R25+UR4+0x1280] ;  /* 0x0012800419007984 */ /* 0x000e220008000000 */
[----:B------:R-:W2:Y:S01]  /*e630*/  S2R R3, SR_TID.X ;  /* 0x0000000000037919 */ /* 0x000ea20000002100 */
[----:B-1----:R-:W-:-:S02]  /*e640*/  SHF.R.U32.HI R2, RZ, 0x2, R28 ;  /* 0x00000002ff027819 */ /* 0x002fc4000001161c */
[----:B0-----:R-:W-:Y:S04]  /*e650*/  STL [R1+0x5e8], R0 ;  /* 0x0005e80001007387 */ /* 0x001fe80000100800 */
[----:B------:R-:W0:Y:S01]  /*e660*/  LDS.U8 R0, [R25+UR4+0x1388] ;  /* 0x0013880419007984 */ /* 0x000e220008000000 */
[----:B--2---:R-:W-:Y:S02]  /*e670*/  LOP3.LUT R29, R3, 0x3, RZ, 0xc0, !PT ;  /* 0x00000003031d7812 */ /* 0x004fe400078ec0ff */
[----:B------:R-:W-:Y:S02]  /*e680*/  SGXT.U32 R2, R2, 0x3 ;  /* 0x000000030202781a */ /* 0x000fe40000000000 */
[----:B------:R-:W-:Y:S01]  /*e690*/  SHF.R.U32.HI R26, RZ, 0x1, R26 ;  /* 0x00000001ff1a7819 */ /* 0x000fe2000001161a */
[----:B------:R-:W-:-:S05]  /*e6a0*/  IMAD.SHL.U32 R29, R29, 0x400, RZ ;  /* 0x000004001d1d7824 */ /* 0x000fca00078e00ff */
[----:B------:R-:W-:Y:S02]  /*e6b0*/  LOP3.LUT R26, R26, R29, R2, 0xfe, !PT ;  /* 0x0000001d1a1a7212 */ /* 0x000fe400078efe02 */
[----:B------:R-:W1:Y:S01]  /*e6c0*/  LDS.U8 R2, [R25+UR4+0x1288] ;  /* 0x0012880419027984 */ /* 0x000e620008000000 */
[----:B------:R-:W-:-:S03]  /*e6d0*/  LOP3.LUT R28, R3, 0x3, RZ, 0xc0, !PT ;  /* 0x00000003031c7812 */ /* 0x000fc600078ec0ff */
[----:B0-----:R-:W-:Y:S04]  /*e6e0*/  STL [R1+0x5e4], R0 ;  /* 0x0005e40001007387 */ /* 0x001fe80000100800 */
[----:B------:R-:W0:Y:S01]  /*e6f0*/  LDS.U8 R0, [R25+UR4+0x1380] ;  /* 0x0013800419007984 */ /* 0x000e220008000000 */
[----:B------:R-:W-:-:S05]  /*e700*/  IMAD.SHL.U32 R28, R28, 0x20, RZ ;  /* 0x000000201c1c7824 */ /* 0x000fca00078e00ff */
[----:B------:R-:W-:-:S04]  /*e710*/  LOP3.LUT R26, R26, R28, RZ, 0xfc, !PT ;  /* 0x0000001c1a1a7212 */ /* 0x000fc800078efcff */
[----:B------:R-:W-:Y:S01]  /*e720*/  LOP3.LUT R26, R26, 0x20, RZ, 0x3c, !PT ;  /* 0x000000201a1a7812 */ /* 0x000fe200078e3cff */
[----:B-1----:R-:W-:Y:S04]  /*e730*/  STL [R1+0x5f0], R2 ;  /* 0x0005f00201007387 */ /* 0x002fe80000100800 */
[----:B------:R-:W1:Y:S04]  /*e740*/  LDS.U8 R25, [R26+UR4] ;  /* 0x000000041a197984 */ /* 0x000e680008000000 */
[----:B------:R-:W2:Y:S04]  /*e750*/  LDS.U8 R2, [R26+UR4+0x108] ;  /* 0x000108041a027984 */ /* 0x000ea80008000000 */
[----:B0-----:R-:W-:Y:S04]  /*e760*/  STL [R1+0x5ec], R0 ;  /* 0x0005ec0001007387 */ /* 0x001fe80000100800 */
[----:B------:R-:W0:Y:S04]  /*e770*/  LDS.U8 R0, [R26+UR4+0x8] ;  /* 0x000008041a007984 */ /* 0x000e280008000000 */
[----:B-1----:R-:W-:Y:S04]  /*e780*/  STL [R1+0x464], R25 ;  /* 0x0004641901007387 */ /* 0x002fe80000100800 */
[----:B------:R-:W1:Y:S04]  /*e790*/  LDS.U8 R25, [R26+UR4+0x100] ;  /* 0x000100041a197984 */ /* 0x000e680008000000 */
[----:B--2---:R-:W-:Y:S04]  /*e7a0*/  STL [R1+0x460], R2 ;  /* 0x0004600201007387 */ /* 0x004fe80000100800 */
        /* <DEDUP_REMOVED lines=10> */
[----:B--2---:R-:W-:Y:S04]  /*e850*/  STL [R1+0x47c], R2 ;  /* 0x00047c0201007387 */ /* 0x004fe80000100800 */
[----:B------:R-:W1:Y:S04]  /*e860*/  LDS.U8 R2, [R26+UR4+0x188] ;  /* 0x000188041a027984 */ /* 0x000e680008000000 */
[----:B0-----:R-:W-:Y:S04]  /*e870*/  STL [R1+0x4e8], R0 ;  /* 0x0004e80001007387 */ /* 0x001fe80000100800 */
[----:B------:R-:W0:Y:S04]  /*e880*/  LDS.U8 R0, [R26+UR4+0x88] ;  /* 0x000088041a007984 */ /* 0x000e280008000000 */
[----:B-1----:R-:W-:Y:S04]  /*e890*/  STL [R1+0x4e4], R2 ;  /* 0x0004e40201007387 */ /* 0x002fe80000100800 */
[----:B------:R-:W-:Y:S04]  /*e8a0*/  LDS.U8 R2, [R26+UR4+0x1080] ;  /* 0x001080041a027984 */ /* 0x000fe80008000000 */
[----:B0-----:R-:W-:Y:S04]  /*e8b0*/  STL [R1+0x4f0], R0 ;  /* 0x0004f00001007387 */ /* 0x001fe80000100800 */
[----:B------:R-:W0:Y:S01]  /*e8c0*/  LDS.U8 R0, [R26+UR4+0x180] ;  /* 0x000180041a007984 */ /* 0x000e220008000000 */
[----:B------:R-:W-:-:S02]  /*e8d0*/  SHF.R.U32.HI R25, RZ, 0x2, R3 ;  /* 0x00000002ff197819 */ /* 0x000fc40000011603 */
[----:B------:R-:W-:Y:S02]  /*e8e0*/  LOP3.LUT R3, R3, 0x20, RZ, 0xc0, !PT ;  /* 0x0000002003037812 */ /* 0x000fe400078ec0ff */
[----:B------:R-:W-:Y:S01]  /*e8f0*/  SGXT.U32 R25, R25, 0x3 ;  /* 0x000000031919781a */ /* 0x000fe20000000000 */
[----:B0-----:R0:W-:Y:S02]  /*e900*/  STL [R1+0x4ec], R0 ;  /* 0x0004ec0001007387 */ /* 0x0011e40000100800 */
[----:B0-----:R-:W-:-:S04]  /*e910*/  SHF.R.U32.HI R0, RZ, 0x1, R3 ;  /* 0x00000001ff007819 */ /* 0x001fc80000011603 */
[----:B------:R-:W-:Y:S02]  /*e920*/  LOP3.LUT R0, R0, R29, R25, 0xfe, !PT ;  /* 0x0000001d00007212 */ /* 0x000fe400078efe19 */
[----:B------:R-:W0:Y:S02]  /*e930*/  LDS.U8 R29, [R26+UR4+0x1188] ;  /* 0x001188041a1d7984 */ /* 0x000e240008000000 */
[----:B------:R-:W-:Y:S02]  /*e940*/  LOP3.LUT R0, R0, R28, RZ, 0xfc, !PT ;  /* 0x0000001c00007212 */ /* 0x000fe400078efcff */
[----:B------:R-:W1:Y:S04]  /*e950*/  LDS.U8 R28, [R26+UR4+0x1088] ;  /* 0x001088041a1c7984 */ /* 0x000e680008000000 */
[----:B------:R-:W-:Y:S04]  /*e960*/  STL [R1+0x4f8], R2 ;  /* 0x0004f80201007387 */ /* 0x000fe80000100800 */
[----:B------:R-:W2:Y:S01]  /*e970*/  LDS.U8 R2, [R26+UR4+0x1180] ;  /* 0x001180041a027984 */ /* 0x000ea20008000000 */
[----:B------:R-:W-:-:S05]  /*e980*/  LOP3.LUT R0, R0, 0x30, RZ, 0x3c, !PT ;  /* 0x0000003000007812 */ /* 0x000fca00078e3cff */
[----:B------:R-:W3:Y:S04]  /*e990*/  LDS.U8 R26, [R0+UR4+0x200] ;  /* 0x00020004001a7984 */ /* 0x000ee80008000000 */
[----:B0-----:R-:W-:Y:S04]  /*e9a0*/  STL [R1+0x4f4], R29 ;  /* 0x0004f41d01007387 */ /* 0x001fe80000100800 */
[----:B-1----:R-:W-:Y:S04]  /*e9b0*/  STL [R1+0x500], R28 ;  /* 0x0005001c01007387 */ /* 0x002fe80000100800 */
[----:B------:R-:W0:Y:S04]  /*e9c0*/  LDS.U8 R28, [R0+UR4+0x308] ;  /* 0x00030804001c7984 */ /* 0x000e280008000000 */
[----:B--2---:R-:W-:Y:S04]  /*e9d0*/  STL [R1+0x4fc], R2 ;  /* 0x0004fc0201007387 */ /* 0x004fe80000100800 */
[----:B------:R-:W1:Y:S04]  /*e9e0*/  LDS.U8 R2, [R0+UR4+0x208] ;  /* 0x0002080400027984 */ /* 0x000e680008000000 */
[----:B---3--:R-:W-:Y:S04]  /*e9f0*/  STL [R1+0x568], R26 ;  /* 0x0005681a01007387 */ /* 0x008fe80000100800 */
[----:B------:R-:W2:Y:S04]  /*ea00*/  LDS.U8 R26, [R0+UR4+0x300] ;  /* 0x00030004001a7984 */ /* 0x000ea80008000000 */
[----:B------:R-:W-:Y:S04]  /*ea10*/  LDS.U8 R29, [R0+UR4+0x288] ;  /* 0x00028804001d7984 */ /* 0x000fe80008000000 */
        /* <DEDUP_REMOVED lines=10> */
[----:B--2---:R2:W-:Y:S04]  /*eac0*/  STL [R1+0x580], R26 ;  /* 0x0005801a01007387 */ /* 0x0045e80000100800 */
[----:B0-----:R-:W-:Y:S04]  /*ead0*/  STL [R1+0x57c], R28 ;  /* 0x00057c1c01007387 */ /* 0x001fe80000100800 */
[----:B------:R-:W0:Y:S04]  /*eae0*/  LDS.U8 R28, [R0+UR4+0x388] ;  /* 0x00038804001c7984 */ /* 0x000e280008000000 */
[----:B-1----:R-:W-:Y:S04]  /*eaf0*/  STL [R1+0x5f8], R2 ;  /* 0x0005f80201007387 */ /* 0x002fe80000100800 */
[----:B------:R-:W1:Y:S01]  /*eb00*/  LDS.U8 R2, [R0+UR4+0x380] ;  /* 0x0003800400027984 */ /* 0x000e620008000000 */
[----:B--2---:R-:W2:Y:S03]  /*eb10*/  S2R R26, SR_TID.X ;  /* 0x00000000001a7919 */ /* 0x004ea60000002100 */
[----:B0-----:R-:W-:Y:S04]  /*eb20*/  STL [R1+0x5f4], R28 ;  /* 0x0005f41c01007387 */ /* 0x001fe80000100800 */
[----:B------:R2:W-:Y:S04]  /*eb30*/  STL [R1+0x600], R29 ;  /* 0x0006001d01007387 */ /* 0x0005e80000100800 */
[----:B-1----:R-:W-:Y:S04]  /*eb40*/  STL [R1+0x5fc], R2 ;  /* 0x0005fc0201007387 */ /* 0x002fe80000100800 */
[----:B------:R-:W0:Y:S01]  /*eb50*/  LDS.U8 R2, [R0+UR4+0x1280] ;  /* 0x0012800400027984 */ /* 0x000e220008000000 */
[----:B--2---:R-:W-:-:S05]  /*eb60*/  LOP3.LUT R29, R26, 0x3, RZ, 0xc0, !PT ;  /* 0x000000031a1d7812 */ /* 0x004fca00078ec0ff */
[----:B------:R-:W-:Y:S01]  /*eb70*/  IMAD.SHL.U32 R29, R29, 0x400, RZ ;  /* 0x000004001d1d7824 */ /* 0x000fe200078e00ff */
[----:B------:R-:W-:Y:S01]  /*eb80*/  LOP3.LUT R28, R26, 0x3, RZ, 0xc0, !PT ;  /* 0x000000031a1c7812 */ /* 0x000fe200078ec0ff */
[----:B0-----:R0:W-:Y:S02]  /*eb90*/  STL [R1+0x608], R2 ;  /* 0x0006080201007387 */ /* 0x0011e40000100800 */
[----:B0-----:R-:W-:Y:S02]  /*eba0*/  SHF.R.U32.HI R2, RZ, 0x1, R3 ;  /* 0x00000001ff027819 */ /* 0x001fe40000011603 */
[----:B------:R-:W-:Y:S02]  /*ebb0*/  LDS.U8 R3, [R0+UR4+0x1288] ;  /* 0x0012880400037984 */ /* 0x000fe40008000000 */
[----:B------:R-:W-:Y:S02]  /*ebc0*/  LOP3.LUT R2, R2, R29, R25, 0xfe, !PT ;  /* 0x0000001d02027212 */ /* 0x000fe400078efe19 */
[----:B------:R-:W0:Y:S04]  /*ebd0*/  LDS.U8 R25, [R0+UR4+0x1388] ;  /* 0x0013880400197984 */ /* 0x000e280008000000 */
[----:B------:R-:W1:Y:S01]  /*ebe0*/  LDS.U8 R0, [R0+UR4+0x1380] ;  /* 0x0013800400007984 */ /* 0x000e620008000000 */
[----:B------:R-:W-:-:S05]  /*ebf0*/  IMAD.SHL.U32 R28, R28, 0x20, RZ ;  /* 0x000000201c1c7824 */ /* 0x000fca00078e00ff */
[----:B------:R-:W-:-:S04]  /*ec00*/  LOP3.LUT R2, R2, R28, RZ, 0xfc, !PT ;  /* 0x0000001c02027212 */ /* 0x000fc800078efcff */
[----:B------:R-:W-:Y:S01]  /*ec10*/  LOP3.LUT R2, R2, 0x40, RZ, 0x3c, !PT ;  /* 0x0000004002027812 */ /* 0x000fe200078e3cff */
[----:B0-----:R-:W-:Y:S04]  /*ec20*/  STL [R1+0x604], R25 ;  /* 0x0006041901007387 */ /* 0x001fe80000100800 */
[----:B------:R-:W0:Y:S04]  /*ec30*/  LDS.U8 R25, [R2+UR4] ;  /* 0x0000000402197984 */ /* 0x000e280008000000 */
[----:B------:R-:W-:Y:S04]  /*ec40*/  STL [R1+0x610], R3 ;  /* 0x0006100301007387 */ /* 0x000fe80000100800 */
[----:B------:R-:W2:Y:S04]  /*ec50*/  LDS.U8 R3, [R2+UR4+0x108] ;  /* 0x0001080402037984 */ /* 0x000ea80008000000 */
[----:B-1----:R-:W-:Y:S04]  /*ec60*/  STL [R1+0x60c], R0 ;  /* 0x00060c0001007387 */ /* 0x002fe80000100800 */
[----:B------:R-:W1:Y:S04]  /*ec70*/  LDS.U8 R0, [R2+UR4+0x8] ;  /* 0x0000080402007984 */ /* 0x000e680008000000 */
[----:B0-----:R-:W-:Y:S04]  /*ec80*/  STL [R1+0x488], R25 ;  /* 0x0004881901007387 */ /* 0x001fe80000100800 */
[----:B------:R-:W0:Y:S04]  /*ec90*/  LDS.U8 R25, [R2+UR4+0x100] ;  /* 0x0001000402197984 */ /* 0x000e280008000000 */
[----:B--2---:R-:W-:Y:S04]  /*eca0*/  STL [R1+0x484], R3 ;  /* 0x0004840301007387 */ /* 0x004fe80000100800 */
        /* <DEDUP_REMOVED lines=9> */
[----:B0-----:R0:W-:Y:S04]  /*ed40*/  STL [R1+0x4a0], R25 ;  /* 0x0004a01901007387 */ /* 0x0011e80000100800 */
[----:B--2---:R-:W-:Y:S04]  /*ed50*/  STL [R1+0x49c], R3 ;  /* 0x00049c0301007387 */ /* 0x004fe80000100800 */
[----:B------:R-:W2:Y:S04]  /*ed60*/  LDS.U8 R3, [R2+UR4+0x188] ;  /* 0x0001880402037984 */ /* 0x000ea80008000000 */
[----:B-1----:R-:W-:Y:S04]  /*ed70*/  STL [R1+0x508], R0 ;  /* 0x0005080001007387 */ /* 0x002fe80000100800 */
[----:B------:R-:W1:Y:S01]  /*ed80*/  LDS.U8 R0, [R2+UR4+0x88] ;  /* 0x0000880402007984 */ /* 0x000e620008000000 */
[----:B0-----:R-:W-:-:S03]  /*ed90*/  SHF.R.U32.HI R25, RZ, 0x2, R26 ;  /* 0x00000002ff197819 */ /* 0x001fc6000001161a */
[----:B--2---:R0:W-:Y:S04]  /*eda0*/  STL [R1+0x504], R3 ;  /* 0x0005040301007387 */ /* 0x0041e80000100800 */
[----:B-1----:R-:W-:Y:S04]  /*edb0*/  STL [R1+0x510], R0 ;  /* 0x0005100001007387 */ /* 0x002fe80000100800 */
[----:B------:R-:W1:Y:S01]  /*edc0*/  LDS.U8 R0, [R2+UR4+0x180] ;  /* 0x0001800402007984 */ /* 0x000e620008000000 */
[----:B0-----:R-:W-:-:S03]  /*edd0*/  LOP3.LUT R3, R26, 0x20, RZ, 0xc0, !PT ;  /* 0x000000201a037812 */ /* 0x001fc600078ec0ff */
[----:B------:R-:W0:Y:S01]  /*ede0*/  LDS.U8 R26, [R2+UR4+0x1080] ;  /* 0x00108004021a7984 */ /* 0x000e220008000000 */
[----:B------:R-:W-:-:S03]  /*edf0*/  SGXT.U32 R25, R25, 0x3 ;  /* 0x000000031919781a */ /* 0x000fc60000000000 */
[----:B-1----:R1:W-:Y:S02]  /*ee00*/  STL [R1+0x50c], R0 ;  /* 0x00050c0001007387 */ /* 0x0023e40000100800 */
[----:B-1----:R-:W-:-:S04]  /*ee10*/  SHF.R.U32.HI R0, RZ, 0x1, R3 ;  /* 0x00000001ff007819 */ /* 0x002fc80000011603 */
[----:B------:R-:W-:Y:S02]  /*ee20*/  LOP3.LUT R0, R0, R29, R25, 0xfe, !PT ;  /* 0x0000001d00007212 */ /* 0x000fe400078efe19 */
[----:B------:R-:W1:Y:S02]  /*ee30*/  LDS.U8 R29, [R2+UR4+0x1188] ;  /* 0x00118804021d7984 */ /* 0x000e640008000000 */
[----:B------:R-:W-:Y:S02]  /*ee40*/  LOP3.LUT R0, R0, R28, RZ, 0xfc, !PT ;  /* 0x0000001c00007212 */ /* 0x000fe400078efcff */
[----:B------:R-:W2:Y:S04]  /*ee50*/  LDS.U8 R28, [R2+UR4+0x1088] ;  /* 0x00108804021c7984 */ /* 0x000ea80008000000 */
[----:B0-----:R-:W-:Y:S04]  /*ee60*/  STL [R1+0x518], R26 ;  /* 0x0005181a01007387 */ /* 0x001fe80000100800 */
[----:B------:R-:W0:Y:S01]  /*ee70*/  LDS.U8 R26, [R2+UR4+0x1180] ;  /* 0x00118004021a7984 */ /* 0x000e220008000000 */
[----:B------:R-:W-:-:S05]  /*ee80*/  LOP3.LUT R0, R0, 0x50, RZ, 0x3c, !PT ;  /* 0x0000005000007812 */ /* 0x000fca00078e3cff */
[----:B------:R-:W3:Y:S04]  /*ee90*/  LDS.U8 R2, [R0+UR4+0x200] ;  /* 0x0002000400027984 */ /* 0x000ee80008000000 */
[----:B-1----:R-:W-:Y:S04]  /*eea0*/  STL [R1+0x514], R29 ;  /* 0x0005141d01007387 */ /* 0x002fe80000100800 */
[----:B--2---:R-:W-:Y:S04]  /*eeb0*/  STL [R1+0x520], R28 ;  /* 0x0005201c01007387 */ /* 0x004fe80000100800 */
[----:B------:R-:W1:Y:S04]  /*eec0*/  LDS.U8 R28, [R0+UR4+0x308] ;  /* 0x00030804001c7984 */ /* 0x000e680008000000 */
[----:B0-----:R-:W-:Y:S04]  /*eed0*/  STL [R1+0x51c], R26 ;  /* 0x00051c1a01007387 */ /* 0x001fe80000100800 */
[----:B------:R-:W0:Y:S04]  /*eee0*/  LDS.U8 R26, [R0+UR4+0x208] ;  /* 0x00020804001a7984 */ /* 0x000e280008000000 */
[----:B---3--:R-:W-:Y:S04]  /*eef0*/  STL [R1+0x588], R2 ;  /* 0x0005880201007387 */ /* 0x008fe80000100800 */
[----:B------:R-:W2:Y:S04]  /*ef00*/  LDS.U8 R2, [R0+UR4+0x300] ;  /* 0x0003000400027984 */ /* 0x000ea80008000000 */
[----:B------:R-:W-:Y:S04]  /*ef10*/  LDS.U8 R29, [R0+UR4+0x288] ;  /* 0x00028804001d7984 */ /* 0x000fe80008000000 */
        /* <DEDUP_REMOVED lines=10> */
[----:B--2---:R2:W-:Y:S02]  /*efc0*/  STL [R1+0x5a0], R2 ;  /* 0x0005a00201007387 */ /* 0x0045e40000100800 */
[----:B--2---:R-:W2:Y:S02]  /*efd0*/  S2R R2, SR_TID.X ;  /* 0x0000000000027919 */ /* 0x004ea40000002100 */
[----:B-1----:R-:W-:Y:S04]  /*efe0*/  STL [R1+0x59c], R28 ;  /* 0x00059c1c01007387 */ /* 0x002fe80000100800 */
[----:B------:R-:W1:Y:S04]  /*eff0*/  LDS.U8 R28, [R0+UR4+0x388] ;  /* 0x00038804001c7984 */ /* 0x000e680008000000 */
[----:B0-----:R-:W-:Y:S04]  /*f000*/  STL [R1+0x618], R26 ;  /* 0x0006181a01007387 */ /* 0x001fe80000100800 */
[----:B------:R-:W0:Y:S01]  /*f010*/  LDS.U8 R26, [R0+UR4+0x380] ;  /* 0x00038004001a7984 */ /* 0x000e220008000000 */
[----:B------:R-:W-:-:S03]  /*f020*/  SHF.R.U32.HI R3, RZ, 0x1, R3 ;  /* 0x00000001ff037819 */ /* 0x000fc60000011603 */
[----:B-1----:R-:W-:Y:S04]  /*f030*/  STL [R1+0x614], R28 ;  /* 0x0006141c01007387 */ /* 0x002fe80000100800 */
[----:B------:R2:W-:Y:S02]  /*f040*/  STL [R1+0x620], R29 ;  /* 0x0006201d01007387 */ /* 0x0005e40000100800 */
[----:B--2---:R-:W-:Y:S02]  /*f050*/  LOP3.LUT R29, R2, 0x3, RZ, 0xc0, !PT ;  /* 0x00000003021d7812 */ /* 0x004fe400078ec0ff */
[----:B0-----:R-:W-:Y:S03]  /*f060*/  STL [R1+0x61c], R26 ;  /* 0x00061c1a01007387 */ /* 0x001fe60000100800 */
[----:B------:R-:W-:Y:S01]  /*f070*/  IMAD.SHL.U32 R29, R29, 0x400, RZ ;  /* 0x000004001d1d7824 */ /* 0x000fe200078e00ff */
[----:B------:R-:W0:Y:S04]  /*f080*/  LDS.U8 R26, [R0+UR4+0x1280] ;  /* 0x00128004001a7984 */ /* 0x000e280008000000 */
[----:B------:R-:W-:-:S02]  /*f090*/  LOP3.LUT R3, R3, R29, R25, 0xfe, !PT ;  /* 0x0000001d03037212 */ /* 0x000fc400078efe19 */
[----:B------:R-:W1:Y:S01]  /*f0a0*/  LDS.U8 R25, [R0+UR4+0x1388] ;  /* 0x0013880400197984 */ /* 0x000e620008000000 */
[----:B------:R-:W-:-:S03]  /*f0b0*/  LOP3.LUT R28, R2, 0x3, RZ, 0xc0, !PT ;  /* 0x00000003021c7812 */ /* 0x000fc600078ec0ff */
[----:B0-----:R0:W-:Y:S04]  /*f0c0*/  STL [R1+0x628], R26 ;  /* 0x0006281a01007387 */ /* 0x0011e80000100800 */
[----:B0-----:R-:W2:Y:S04]  /*f0d0*/  LDL.LU R26, [R1+0x10a8] ;  /* 0x0010a800011a7983 */ /* 0x001ea80000300800 */
[----:B-1----:R-:W-:Y:S04]  /*f0e0*/  STL [R1+0x624], R25 ;  /* 0x0006241901007387 */ /* 0x002fe80000100800 */
[----:B------:R-:W0:Y:S04]  /*f0f0*/  LDS.U8 R25, [R0+UR4+0x1288] ;  /* 0x0012880400197984 */ /* 0x000e280008000000 */
[----:B------:R-:W1:Y:S01]  /*f100*/  LDS.U8 R0, [R0+UR4+0x1380] ;  /* 0x0013800400007984 */ /* 0x000e620008000000 */
[----:B------:R-:W-:-:S05]  /*f110*/  IMAD.SHL.U32 R28, R28, 0x20, RZ ;  /* 0x000000201c1c7824 */ /* 0x000fca00078e00ff */
[----:B------:R-:W-:-:S04]  /*f120*/  LOP3.LUT R3, R3, R28, RZ, 0xfc, !PT ;  /* 0x0000001c03037212 */ /* 0x000fc800078efcff */
[----:B------:R-:W-:Y:S01]  /*f130*/  LOP3.LUT R3, R3, 0x60, RZ, 0x3c, !PT ;  /* 0x0000006003037812 */ /* 0x000fe200078e3cff */
[----:B0-----:R0:W-:Y:S04]  /*f140*/  STL [R1+0x630], R25 ;  /* 0x0006301901007387 */ /* 0x0011e80000100800 */
[----:B0-----:R-:W3:Y:S04]  /*f150*/  LDL.LU R25, [R1+0x10a4] ;  /* 0x0010a40001197983 */ /* 0x001ee80000300800 */
[----:B-1----:R-:W-:Y:S04]  /*f160*/  STL [R1+0x62c], R0 ;  /* 0x00062c0001007387 */ /* 0x002fe80000100800 */
[----:B------:R-:W0:Y:S04]  /*f170*/  LDS.U8 R0, [R3+UR4] ;  /* 0x0000000403007984 */ /* 0x000e280008000000 */
[----:B0-----:R-:W-:Y:S04]  /*f180*/  STL [R1+0x4a8], R0 ;  /* 0x0004a80001007387 */ /* 0x001fe80000100800 */
[----:B------:R-:W0:Y:S04]  /*f190*/  LDS.U8 R0, [R3+UR4+0x108] ;  /* 0x0001080403007984 */ /* 0x000e280008000000 */
        /* <DEDUP_REMOVED lines=21> */
[----:B------:R-:W0:Y:S01]  /*f2f0*/  LDS.U8 R0, [R3+UR4+0x1080] ;  /* 0x0010800403007984 */ /* 0x000e220008000000 */
[----:B------:R-:W-:-:S03]  /*f300*/  SHF.R.U32.HI R2, RZ, 0x2, R2 ;  /* 0x00000002ff027819 */ /* 0x000fc60000011602 */
[----:B0-----:R-:W-:Y:S04]  /*f310*/  STL [R1+0x538], R0 ;  /* 0x0005380001007387 */ /* 0x001fe80000100800 */
[----:B------:R-:W0:Y:S04]  /*f320*/  LDS.U8 R0, [R3+UR4+0x1188] ;  /* 0x0011880403007984 */ /* 0x000e280008000000 */
[----:B0-----:R0:W-:Y:S02]  /*f330*/  STL [R1+0xe3c], R0 ;  /* 0x000e3c0001007387 */ /* 0x0011e40000100800 */
[----:B0-----:R-:W-:-:S02]  /*f340*/  SGXT.U32 R0, R2, 0x3 ;  /* 0x000000030200781a */ /* 0x001fc40000000000 */
[----:B------:R-:W0:Y:S04]  /*f350*/  LDS.U8 R2, [R3+UR4+0x1088] ;  /* 0x0010880403027984 */ /* 0x000e280008000000 */
[----:B------:R-:W1:Y:S04]  /*f360*/  LDS.U8 R3, [R3+UR4+0x1180] ;  /* 0x0011800403037984 */ /* 0x000e680008000000 */
[----:B0-----:R0:W-:Y:S02]  /*f370*/  STL [R1+0xe90], R2 ;  /* 0x000e900201007387 */ /* 0x0011e40000100800 */
[----:B0-----:R-:W0:Y:S02]  /*f380*/  S2R R2, SR_TID.X ;  /* 0x0000000000027919 */ /* 0x001e240000002100 */
[----:B-1----:R-:W-:Y:S01]  /*f390*/  STL [R1+0xe94], R3 ;  /* 0x000e940301007387 */ /* 0x002fe20000100800 */
[----:B0-----:R-:W-:-:S04]  /*f3a0*/  LOP3.LUT R2, R2, 0x20, RZ, 0xc0, !PT ;  /* 0x0000002002027812 */ /* 0x001fc800078ec0ff */
[----:B------:R-:W-:-:S04]  /*f3b0*/  SHF.R.U32.HI R2, RZ, 0x1, R2 ;  /* 0x00000001ff027819 */ /* 0x000fc80000011602 */
[----:B------:R-:W-:-:S04]  /*f3c0*/  LOP3.LUT R2, R2, R29, R0, 0xfe, !PT ;  /* 0x0000001d02027212 */ /* 0x000fc800078efe00 */
[----:B------:R-:W-:-:S04]  /*f3d0*/  LOP3.LUT R2, R2, R28, RZ, 0xfc, !PT ;  /* 0x0000001c02027212 */ /* 0x000fc800078efcff */
[----:B------:R-:W-:-:S05]  /*f3e0*/  LOP3.LUT R2, R2, 0x70, RZ, 0x3c, !PT ;  /* 0x0000007002027812 */ /* 0x000fca00078e3cff */
[----:B------:R-:W0:Y:S04]  /*f3f0*/  LDS.U8 R3, [R2+UR4+0x200] ;  /* 0x0002000402037984 */ /* 0x000e280008000000 */
[----:B------:R-:W1:Y:S04]  /*f400*/  LDS.U8 R28, [R2+UR4+0x308] ;  /* 0x00030804021c7984 */ /* 0x000e680008000000 */
[----:B------:R-:W4:Y:S04]  /*f410*/  LDS.U8 R0, [R2+UR4+0x208] ;  /* 0x0002080402007984 */ /* 0x000f280008000000 */
[----:B------:R-:W-:Y:S04]  /*f420*/  LDS.U8 R29, [R2+UR4+0x388] ;  /* 0x00038804021d7984 */ /* 0x000fe80008000000 */
[----:B0-----:R-:W-:Y:S04]  /*f430*/  STL [R1+0x5a8], R3 ;  /* 0x0005a80301007387 */ /* 0x001fe80000100800 */
[----:B------:R-:W0:Y:S04]  /*f440*/  LDS.U8 R3, [R2+UR4+0x300] ;  /* 0x0003000402037984 */ /* 0x000e280008000000 */
[----:B-1----:R-:W-:Y:S04]  /*f450*/  STL [R1+0x5a4], R28 ;  /* 0x0005a41c01007387 */ /* 0x002fe80000100800 */
[----:B------:R-:W1:Y:S04]  /*f460*/  LDS.U8 R28, [R2+UR4+0x1200] ;  /* 0x00120004021c7984 */ /* 0x000e680008000000 */
[----:B----4-:R-:W-:Y:S04]  /*f470*/  STL [R1+0x5b0], R0 ;  /* 0x0005b00001007387 */ /* 0x010fe80000100800 */
[----:B------:R-:W4:Y:S04]  /*f480*/  LDS.U8 R0, [R2+UR4+0x1308] ;  /* 0x0013080402007984 */ /* 0x000f280008000000 */
[----:B0-----:R-:W-:Y:S04]  /*f490*/  STL [R1+0x5ac], R3 ;  /* 0x0005ac0301007387 */ /* 0x001fe80000100800 */
[----:B------:R-:W0:Y:S04]  /*f4a0*/  LDS.U8 R3, [R2+UR4+0x1208] ;  /* 0x0012080402037984 */ /* 0x000e280008000000 */
[----:B-1----:R-:W-:Y:S04]  /*f4b0*/  STL [R1+0x5b8], R28 ;  /* 0x0005b81c01007387 */ /* 0x002fe80000100800 */
[----:B------:R-:W1:Y:S04]  /*f4c0*/  LDS.U8 R28, [R2+UR4+0x1300] ;  /* 0x00130004021c7984 */ /* 0x000e680008000000 */
[----:B----4-:R-:W-:Y:S04]  /*f4d0*/  STL [R1+0x5b4], R0 ;  /* 0x0005b40001007387 */ /* 0x010fe80000100800 */
[----:B------:R-:W4:Y:S04]  /*f4e0*/  LDS.U8 R0, [R2+UR4+0x280] ;  /* 0x0002800402007984 */ /* 0x000f280008000000 */
[----:B0-----:R0:W-:Y:S04]  /*f4f0*/  STL [R1+0x5c0], R3 ;  /* 0x0005c00301007387 */ /* 0x0011e80000100800 */
[----:B0-----:R-:W3:Y:S04]  /*f500*/  LDL.LU R3, [R1+0x18] ;  /* 0x0000180001037983 */ /* 0x001ee80000300800 */
[----:B-1----:R-:W-:Y:S04]  /*f510*/  STL [R1+0x5bc], R28 ;  /* 0x0005bc1c01007387 */ /* 0x002fe80000100800 */
[----:B----4-:R0:W-:Y:S04]  /*f520*/  STL [R1+0x678], R0 ;  /* 0x0006780001007387 */ /* 0x0101e80000100800 */
[----:B------:R-:W1:Y:S04]  /*f530*/  LDS.U8 R28, [R2+UR4+0x288] ;  /* 0x00028804021c7984 */ /* 0x000e680008000000 */
[----:B0-----:R-:W4:Y:S04]  /*f540*/  LDL.LU R0, [R1+0x24] ;  /* 0x0000240001007983 */ /* 0x001f280000300800 */
[----:B------:R-:W-:Y:S04]  /*f550*/  STL [R1+0x674], R29 ;  /* 0x0006741d01007387 */ /* 0x000fe80000100800 */
[----:B------:R-:W0:Y:S04]  /*f560*/  LDS.U8 R29, [R2+UR4+0x380] ;  /* 0x00038004021d7984 */ /* 0x000e280008000000 */
[----:B-1----:R-:W-:Y:S04]  /*f570*/  STL [R1+0x680], R28 ;  /* 0x0006801c01007387 */ /* 0x002fe80000100800 */
[----:B0-----:R-:W-:Y:S04]  /*f580*/  STL [R1+0x67c], R29 ;  /* 0x00067c1d01007387 */ /* 0x001fe80000100800 */
[----:B------:R-:W0:Y:S04]  /*f590*/  LDS.U8 R29, [R2+UR4+0x1280] ;  /* 0x00128004021d7984 */ /* 0x000e280008000000 */
[----:B0-----:R-:W-:Y:S04]  /*f5a0*/  STL [R1+0x688], R29 ;  /* 0x0006881d01007387 */ /* 0x001fe80000100800 */
[----:B------:R-:W0:Y:S01]  /*f5b0*/  LDS.U8 R29, [R2+UR4+0x1388] ;  /* 0x00138804021d7984 */ /* 0x000e220008000000 */
[----:B------:R-:W1:Y:S03]  /*f5c0*/  S2R R28, SR_TID.X ;  /* 0x00000000001c7919 */ /* 0x000e660000002100 */
[----:B0-----:R-:W-:Y:S04]  /*f5d0*/  STL [R1+0x684], R29 ;  /* 0x0006841d01007387 */ /* 0x001fe80000100800 */
[----:B------:R-:W0:Y:S04]  /*f5e0*/  LDS.U8 R29, [R2+UR4+0x1288] ;  /* 0x00128804021d7984 */ /* 0x000e280008000000 */
[----:B------:R-:W2:Y:S01]  /*f5f0*/  LDS.U8 R2, [R2+UR4+0x1380] ;  /* 0x0013800402027984 */ /* 0x000ea20008000000 */
[----:B-1----:R-:W-:Y:S01]  /*f600*/  LOP3.LUT R28, R28, 0x3f, RZ, 0xc0, !PT ;  /* 0x0000003f1c1c7812 */ /* 0x002fe200078ec0ff */
[----:B------:R-:W-:Y:S06]  /*f610*/  BAR.SYNC.DEFER_BLOCKING 0x0 ;  /* 0x0000000000007b1d */ /* 0x000fec0000010000 */
[----:B------:R-:W-:Y:S04]  /*f620*/  STS.U8 [R28+UR4], R18 ;  /* 0x000000121c007988 */ /* 0x000fe80008000004 */
[----:B------:R-:W-:Y:S04]  /*f630*/  STS.U8 [R28+UR4+0x40], R17 ;  /* 0x000040111c007988 */ /* 0x000fe80008000004 */
[----:B0-----:R0:W-:Y:S04]  /*f640*/  STL [R1+0x690], R29 ;  /* 0x0006901d01007387 */ /* 0x0011e80000100800 */
[----:B------:R-:W-:Y:S04]  /*f650*/  STS.U8 [R28+UR4+0x100], R16 ;  /* 0x000100101c007988 */ /* 0x000fe80008000004 */
[----:B0-----:R-:W3:Y:S04]  /*f660*/  LDL.LU R29, [R1+0x10a0] ;  /* 0x0010a000011d7983 */ /* 0x001ee80000300800 */
[----:B--2---:R0:W-:Y:S04]  /*f670*/  STL [R1+0x68c], R2 ;  /* 0x00068c0201007387 */ /* 0x0041e80000100800 */
[----:B------:R1:W-:Y:S04]  /*f680*/  STS.U8 [R28+UR4+0x140], R21 ;  /* 0x000140151c007988 */ /* 0x0003e80008000004 */
[----:B0-----:R-:W2:Y:S04]  /*f690*/  LDL.LU R2, [R1+0x28] ;  /* 0x0000280001027983 */ /* 0x001ea80000300800 */
[----:B------:R-:W4:Y:S04]  /*f6a0*/  LDL.LU R18, [R1+0x4] ;  /* 0x0000040001127983 */ /* 0x000f280000300800 */
[----:B------:R-:W2:Y:S04]  /*f6b0*/  LDL.LU R17, [R1+0x20] ;  /* 0x0000200001117983 */ /* 0x000ea80000300800 */
[----:B------:R-:W2:Y:S04]  /*f6c0*/  LDL.LU R16, [R1+0x2c] ;  /* 0x00002c0001107983 */ /* 0x000ea80000300800 */
[----:B-1----:R-:W2:Y:S04]  /*f6d0*/  LDL.LU R21, [R1+0x14] ;  /* 0x0000140001157983 */ /* 0x002ea80000300800 */
[----:B------:R0:W-:Y:S04]  /*f6e0*/  STS.U8 [R28+UR4+0x200], R19 ;  /* 0x000200131c007988 */ /* 0x0001e80008000004 */
[----:B------:R1:W-:Y:S04]  /*f6f0*/  STS.U8 [R28+UR4+0x240], R24 ;  /* 0x000240181c007988 */ /* 0x0003e80008000004 */
[----:B------:R1:W-:Y:S04]  /*f700*/  STS.U8 [R28+UR4+0x300], R27 ;  /* 0x0003001b1c007988 */ /* 0x0003e80008000004 */
[----:B0-----:R-:W2:Y:S04]  /*f710*/  LDL.LU R19, [R1+0x8] ;  /* 0x0000080001137983 */ /* 0x001ea80000300800 */
[----:B-1----:R-:W2:Y:S04]  /*f720*/  LDL.LU R24, [R1+0xc] ;  /* 0x00000c0001187983 */ /* 0x002ea80000300800 */
[----:B------:R-:W2:Y:S04]  /*f730*/  LDL.LU R27, [R1] ;  /* 0x00000000011b7983 */ /* 0x000ea80000300800 */
[----:B------:R0:W-:Y:S04]  /*f740*/  STS.U8 [R28+UR4+0x340], R26 ;  /* 0x0003401a1c007988 */ /* 0x0001e80008000004 */
[----:B0-----:R-:W4:Y:S01]  /*f750*/  LDL.LU R28, [R1+0x109c] ;  /* 0x00109c00011c7983 */ /* 0x001f220000300800 */
[----:B------:R-:W0:Y:S02]  /*f760*/  S2R R26, SR_TID.X ;  /* 0x00000000001a7919 */ /* 0x000e240000002100 */
[----:B0-----:R-:W-:-:S05]  /*f770*/  LOP3.LUT R26, R26, 0x3f, RZ, 0xc0, !PT ;  /* 0x0000003f1a1a7812 */ /* 0x001fca00078ec0ff */
[----:B---3--:R0:W-:Y:S04]  /*f780*/  STS.U8 [R26+UR4+0x400], R29 ;  /* 0x0004001d1a007988 */ /* 0x0081e80008000004 */
[----:B0-----:R-:W3:Y:S04]  /*f790*/  LDL.LU R29, [R1+0x1c] ;  /* 0x00001c00011d7983 */ /* 0x001ee80000300800 */
[----:B----4-:R0:W-:Y:S04]  /*f7a0*/  STS.U8 [R26+UR4+0x440], R28 ;  /* 0x0004401c1a007988 */ /* 0x0101e80008000004 */
[----:B0-----:R-:W4:Y:S04]  /*f7b0*/  LDL.LU R28, [R1+0x10] ;  /* 0x00001000011c7983 */ /* 0x001f280000300800 */
[----:B------:R0:W-:Y:S04]  /*f7c0*/  STS.U8 [R26+UR4+0x500], R18 ;  /* 0x000500121a007988 */ /* 0x0001e80008000004 */
[----:B------:R1:W-:Y:S04]  /*f7d0*/  STS.U8 [R26+UR4+0x540], R3 ;  /* 0x000540031a007988 */ /* 0x0003e80008000004 */
[----:B0-----:R-:W2:Y:S04]  /*f7e0*/  LDL.LU R18, [R1+0x34] ;  /* 0x0000340001127983 */ /* 0x001ea80000300800 */
[----:B-1----:R-:W2:Y:S04]  /*f7f0*/  LDL.LU R3, [R1+0x30] ;  /* 0x0000300001037983 */ /* 0x002ea80000300800 */
[----:B----4-:R-:W-:Y:S04]  /*f800*/  STS.U8 [R26+UR4+0x600], R28 ;  /* 0x0006001c1a007988 */ /* 0x010fe80008000004 */
[----:B------:R-:W-:Y:S04]  /*f810*/  STS.U8 [R26+UR4+0x640], R0 ;  /* 0x000640001a007988 */ /* 0x000fe80008000004 */
[----:B---3--:R-:W-:Y:S04]  /*f820*/  STS.U8 [R26+UR4+0x700], R29 ;  /* 0x0007001d1a007988 */ /* 0x008fe80008000004 */
[----:B--2---:R0:W-:Y:S04]  /*f830*/  STS.U8 [R26+UR4+0x740], R16 ;  /* 0x000740101a007988 */ /* 0x0041e80008000004 */
[----:B0-----:R-:W2:Y:S01]  /*f840*/  LDL R16, [R1+0x5c8] ;  /* 0x0005c80001107983 */ /* 0x001ea20000100800 */
[----:B------:R-:W-:-:S05]  /*f850*/  LOP3.LUT R0, R26, 0x10, RZ, 0x3c, !PT ;  /* 0x000000101a007812 */ /* 0x000fca00078e3cff */
[----:B------:R-:W-:Y:S04]  /*f860*/  STS.U8 [R0+UR4+0x80], R15 ;  /* 0x0000800f00007988 */ /* 0x000fe80008000004 */
        /* <DEDUP_REMOVED lines=14> */
[----:B------:R-:W-:Y:S01]  /*f950*/  STS.U8 [R0+UR4+0x7c0], R10 ;  /* 0x0007c00a00007988 */ /* 0x000fe20008000004 */
[----:B------:R-:W-:Y:S01]  /*f960*/  BAR.SYNC.DEFER_BLOCKING 0x0 ;  /* 0x0000000000007b1d */ /* 0x000fe20000010000 */
[----:B------:R-:W-:-:S02]  /*f970*/  IMAD R4, R4, 0x100, R5 ;  /* 0x0000010004047824 */ /* 0x000fc400078e0205 */
[----:B------:R-:W-:Y:S02]  /*f980*/  IMAD R5, R6, 0x100, R7 ;  /* 0x0000010006057824 */ /* 0x000fe400078e0207 */
[----:B------:R-:W-:Y:S02]  /*f990*/  IMAD R6, R8, 0x100, R9 ;  /* 0x0000010008067824 */ /* 0x000fe400078e0209 */
[----:B------:R-:W-:Y:S01]  /*f9a0*/  IMAD R7, R3, 0x100, R18 ;  /* 0x0000010003077824 */ /* 0x000fe200078e0212 */
[----:B--2---:R-:W0:Y:S02]  /*f9b0*/  LDSM.16.M88.4 R12, [R16] ;  /* 0x00000000100c783b */ /* 0x004e240000000200 */
[----:B0-----:R-:W-:Y:S02]  /*f9c0*/  IMAD.MOV.U32 R2, RZ, RZ, R14 ;  /* 0x000000ffff027224 */ /* 0x001fe400078e000e */
[----:B------:R-:W-:Y:S01]  /*f9d0*/  STL.64 [R1+0x8], R14 ;  /* 0x0000080e01007387 */ /* 0x000fe20000100a00 */
[----:B------:R-:W-:-:S02]  /*f9e0*/  IMAD.MOV.U32 R0, RZ, RZ, R15 ;  /* 0x000000ffff007224 */ /* 0x000fc400078e000f */
[----:B------:R-:W-:Y:S01]  /*f9f0*/  IMAD.MOV.U32 R28, RZ, RZ, R12 ;  /* 0x000000ffff1c7224 */ /* 0x000fe200078e000c */
[----:B------:R-:W2:Y:S01]  /*fa00*/  LDL.LU.64 R8, [R1+0x90] ;  /* 0x0000900001087983 */ /* 0x000ea20000300a00 */
[----:B------:R-:W-:-:S03]  /*fa10*/  IMAD.MOV.U32 R29, RZ, RZ, R13 ;  /* 0x000000ffff1d7224 */ /* 0x000fc600078e000d */
[----:B------:R-:W0:Y:S04]  /*fa20*/  LDSM.16.M88.4 R12, [R16+0x200] ;  /* 0x00020000100c783b */ /* 0x000e280000000200 */
[----:B------:R-:W2:Y:S01]  /*fa30*/  LDL.LU.64 R10, [R1+0x98] ;  /* 0x00009800010a7983 */ /* 0x000ea20000300a00 */
[----:B0-----:R-:W-:-:S03]  /*fa40*/  IMAD.MOV.U32 R20, RZ, RZ, R12 ;  /* 0x000000ffff147224 */ /* 0x001fc600078e000c */
[----:B------:R0:W-:Y:S01]  /*fa50*/  STL.64 [R1+0x10], R12 ;  /* 0x0000100c01007387 */ /* 0x0001e20000100a00 */
[----:B------:R-:W-:-:S03]  /*fa60*/  IMAD.MOV.U32 R17, RZ, RZ, R13 ;  /* 0x000000ffff117224 */ /* 0x000fc600078e000d */
[----:B------:R1:W-:Y:S01]  /*fa70*/  STL.64 [R1+0x18], R14 ;  /* 0x0000180e01007387 */ /* 0x0003e20000100a00 */
[----:B------:R-:W-:Y:S02]  /*fa80*/  IMAD.MOV.U32 R18, RZ, RZ, R14 ;  /* 0x000000ffff127224 */ /* 0x000fe400078e000e */
[----:B------:R-:W-:Y:S01]  /*fa90*/  IMAD.MOV.U32 R19, RZ, RZ, R15 ;  /* 0x000000ffff137224 */ /* 0x000fe200078e000f */
[----:B------:R-:W-:Y:S04]  /*faa0*/  STL [R1+0x1098], R20 ;  /* 0x0010981401007387 */ /* 0x000fe80000100800 */
[----:B0-----:R-:W3:Y:S04]  /*fab0*/  LDL.LU.64 R12, [R1+0xb0] ;  /* 0x0000b000010c7983 */ /* 0x001ee80000300a00 */
[----:B-1----:R-:W3:Y:S04]  /*fac0*/  LDL.LU.64 R14, [R1+0xb8] ;  /* 0x0000b800010e7983 */ /* 0x002ee80000300a00 */
[----:B------:R-:W0:Y:S01]  /*fad0*/  LDSM.16.M88.4 R20, [R16+0x400] ;  /* 0x000400001014783b */ /* 0x000e220000000200 */
[----:B------:R-:W-:-:S02]  /*fae0*/  F2FP.F16.E4M3.UNPACK_B R4, R4 ;  /* 0x00000004ff04723e */ /* 0x000fc400020006ff */
[----:B------:R-:W-:Y:S02]  /*faf0*/  F2FP.F16.E4M3.UNPACK_B R5, R5 ;  /* 0x00000005ff05723e */ /* 0x000fe400020006ff */
[----:B------:R-:W-:Y:S02]  /*fb00*/  F2FP.F16.E4M3.UNPACK_B R6, R6 ;  /* 0x00000006ff06723e */ /* 0x000fe400020006ff */
[----:B------:R-:W-:Y:S02]  /*fb10*/  F2FP.F16.E4M3.UNPACK_B R7, R7 ;  /* 0x00000007ff07723e */ /* 0x000fe400020006ff */
[----:B------:R-:W-:Y:S02]  /*fb20*/  F2FP.F16.E4M3.UNPACK_B R24, R28 ;  /* 0x0000001cff18723e */ /* 0x000fe400020006ff */
[----:B------:R-:W-:Y:S01]  /*fb30*/  F2FP.F16.E4M3.UNPACK_B R25, R29 ;  /* 0x0000001dff19723e */ /* 0x000fe200020006ff */
[----:B------:R-:W-:Y:S04]  /*fb40*/  STL [R1+0xdb8], R28 ;  /* 0x000db81c01007387 */ /* 0x000fe80000100800 */
[----:B------:R-:W-:Y:S02]  /*fb50*/  STL [R1+0xdbc], R29 ;  /* 0x000dbc1d01007387 */ /* 0x000fe40000100800 */
[----:B--2---:R-:W-:-:S15]  /*fb60*/  HMMA.16816.F32 R8, R4, R24, R8 ;  /* 0x000000180408723c */ /* 0x004fde0000001808 */
[----:B------:R-:W-:-:S08]  /*fb70*/  NOP ;  /* 0x0000000000007918 */ /* 0x000fd00000000000 */
[----:B------:R1:W-:Y:S04]  /*fb80*/  STL.64 [R1+0x90], R8 ;  /* 0x0000900801007387 */ /* 0x0003e80000100a00 */
[----:B------:R2:W-:Y:S04]  /*fb90*/  STL.64 [R1+0x98], R10 ;  /* 0x0000980a01007387 */ /* 0x0005e80000100a00 */
[----:B0-----:R0:W-:Y:S04]  /*fba0*/  STL.64 [R1+0x20], R20 ;  /* 0x0000201401007387 */ /* 0x0011e80000100a00 */
[----:B------:R4:W-:Y:S01]  /*fbb0*/  STL.64 [R1+0x28], R22 ;  /* 0x0000281601007387 */ /* 0x0009e20000100a00 */
[----:B-1----:R-:W-:-:S02]  /*fbc0*/  IMAD.MOV.U32 R8, RZ, RZ, R20 ;  /* 0x000000ffff087224 */ /* 0x002fc400078e0014 */
[----:B--2---:R-:W-:Y:S02]  /*fbd0*/  IMAD.MOV.U32 R10, RZ, RZ, R22 ;  /* 0x000000ffff0a7224 */ /* 0x004fe400078e0016 */
[----:B------:R-:W-:Y:S02]  /*fbe0*/  IMAD.MOV.U32 R11, RZ, RZ, R23 ;  /* 0x000000ffff0b7224 */ /* 0x000fe400078e0017 */
[----:B------:R-:W-:Y:S01]  /*fbf0*/  IMAD.MOV.U32 R9, RZ, RZ, R21 ;  /* 0x000000ffff097224 */ /* 0x000fe200078e0015 */
[----:B0-----:R-:W2:Y:S01]  /*fc00*/  LDL.LU R20, [R1+0x1098] ;  /* 0x0010980001147983 */ /* 0x001ea20000300800 */
[----:B----4-:R-:W-:Y:S02]  /*fc10*/  F2FP.F16.E4M3.UNPACK_B R22, R2 ;  /* 0x00000002ff16723e */ /* 0x010fe400020006ff */
[----:B------:R-:W-:Y:S01]  /*fc20*/  F2FP.F16.E4M3.UNPACK_B R23, R0 ;  /* 0x00000000ff17723e */ /* 0x000fe200020006ff */
[----:B------:R-:W-:Y:S04]  /*fc30*/  STL.64 [R1+0x1080], R10 ;  /* 0x0010800a01007387 */ /* 0x000fe80000100a00 */
[----:B------:R3:W-:Y:S02]  /*fc40*/  STL.64 [R1+0x1078], R8 ;  /* 0x0010780801007387 */ /* 0x0007e40000100a00 */
[----:B---3--:R-:W-:-:S15]  /*fc50*/  HMMA.16816.F32 R8, R4, R22, R12 ;  /* 0x000000160408723c */ /* 0x008fde000000180c */
[----:B------:R-:W-:-:S08]  /*fc60*/  NOP ;  /* 0x0000000000007918 */ /* 0x000fd00000000000 */
[----:B------:R-:W-:Y:S04]  /*fc70*/  STL.64 [R1+0xb0], R8 ;  /* 0x0000b00801007387 */ /* 0x000fe80000100a00 */
[----:B------:R-:W3:Y:S04]  /*fc80*/  LDL.LU R12, [R1+0x460] ;  /* 0x00046000010c7983 */ /* 0x000ee80000300800 */
[----:B------:R-:W3:Y:S04]  /*fc90*/  LDL.LU R13, [R1+0x46c] ;  /* 0x00046c00010d7983 */ /* 0x000ee80000300800 */
[----:B------:R-:W4:Y:S04]  /*fca0*/  LDL.LU R14, [R1+0x468] ;  /* 0x00046800010e7983 */ /* 0x000f280000300800 */
[----:B------:R-:W4:Y:S01]  /*fcb0*/  LDL.LU R15, [R1+0x474] ;  /* 0x00047400010f7983 */ /* 0x000f220000300800 */
[----:B------:R-:W-:-:S02]  /*fcc0*/  IMAD.MOV.U32 R29, RZ, RZ, R10 ;  /* 0x000000ffff1d7224 */ /* 0x000fc400078e000a */
[----:B------:R-:W-:Y:S02]  /*fcd0*/  IMAD.MOV.U32 R28, RZ, RZ, R11 ;  /* 0x000000ffff1c7224 */ /* 0x000fe400078e000b */
[----:B------:R-:W0:Y:S01]  /*fce0*/  LDSM.16.M88.4 R8, [R16+0x600] ;  /* 0x000600001008783b */ /* 0x000e220000000200 */
[----:B------:R-:W-:Y:S01]  /*fcf0*/  F2FP.F16.E4M3.UNPACK_B R21, R17 ;  /* 0x00000011ff15723e */ /* 0x000fe200020006ff */
[----:B0-----:R-:W-:Y:S02]  /*fd00*/  IMAD.MOV.U32 R16, RZ, RZ, R8 ;  /* 0x000000ffff107224 */ /* 0x001fe400078e0008 */
[----:B------:R-:W-:Y:S01]  /*fd10*/  IMAD.MOV.U32 R17, RZ, RZ, R9 ;  /* 0x000000ffff117224 */ /* 0x000fe200078e0009 */
[----:B----4-:R-:W-:Y:S04]  /*fd20*/  STL.64 [R1+0x1060], R14 ;  /* 0x0010600e01007387 */ /* 0x010fe80000100a00 */
[----:B---3--:R-:W-:Y:S04]  /*fd30*/  STL.64 [R1+0x1058], R12 ;  /* 0x0010580c01007387 */ /* 0x008fe80000100a00 */
[----:B------:R-:W3:Y:S04]  /*fd40*/  LDL.LU R3, [R1+0x470] ;  /* 0x0004700001037983 */ /* 0x000ee80000300800 */
[----:B------:R-:W4:Y:S04]  /*fd50*/  LDL.LU R2, [R1+0x480] ;  /* 0x0004800001027983 */ /* 0x000f280000300800 */
[----:B------:R-:W4:Y:S04]  /*fd60*/  LDL.LU R0, [R1+0x47c] ;  /* 0x00047c0001007983 */ /* 0x000f280000300800 */
[----:B------:R0:W-:Y:S04]  /*fd70*/  STL [R1+0xeac], R28 ;  /* 0x000eac1c01007387 */ /* 0x0001e80000100800 */
[----:B0-----:R-:W3:Y:S04]  /*fd80*/  LDL.LU R28, [R1+0x464] ;  /* 0x00046400011c7983 */ /* 0x001ee80000300800 */
[----:B------:R-:W-:Y:S04]  /*fd90*/  STL [R1+0xea8], R29 ;  /* 0x000ea81d01007387 */ /* 0x000fe80000100800 */
[----:B------:R-:W-:Y:S04]  /*fda0*/  STL.64 [R1+0x30], R8 ;  /* 0x0000300801007387 */ /* 0x000fe80000100a00 */
[----:B------:R-:W-:Y:S04]  /*fdb0*/  STL.64 [R1+0x38], R10 ;  /* 0x0000380a01007387 */ /* 0x000fe80000100a00 */
[----:B------:R-:W-:Y:S04]  /*fdc0*/  STL.64 [R1+0x1090], R18 ;  /* 0x0010901201007387 */ /* 0x000fe80000100a00 */
[----:B------:R0:W-:Y:S04]  /*fdd0*/  STL.64 [R1+0x1088], R16 ;  /* 0x0010881001007387 */ /* 0x0001e80000100a00 */
[----:B0-----:R-:W4:Y:S04]  /*fde0*/  LDL.LU.64 R16, [R1+0xd0] ;  /* 0x0000d00001107983 */ /* 0x001f280000300a00 */
[----:B------:R-:W4:Y:S01]  /*fdf0*/  LDL.LU.64 R18, [R1+0xd8] ;  /* 0x0000d80001127983 */ /* 0x000f220000300a00 */
[----:B--2---:R-:W-:Y:S01]  /*fe00*/  F2FP.F16.E4M3.UNPACK_B R20, R20 ;  /* 0x00000014ff14723e */ /* 0x004fe200020006ff */
[----:B------:R-:W-:-:S02]  /*fe10*/  IMAD.MOV.U32 R26, RZ, RZ, R10 ;  /* 0x000000ffff1a7224 */ /* 0x000fc400078e000a */
[----:B------:R-:W-:Y:S01]  /*fe20*/  IMAD.MOV.U32 R27, RZ, RZ, R11 ;  /* 0x000000ffff1b7224 */ /* 0x000fe200078e000b */
[----:B------:R-:W2:Y:S04]  /*fe30*/  LDL.LU.64 R8, [R1+0xf0] ;  /* 0x0000f00001087983 */ /* 0x000ea80000300a00 */
[----:B------:R-:W2:Y:S04]  /*fe40*/  LDL.LU.64 R10, [R1+0xf8] ;  /* 0x0000f800010a7983 */ /* 0x000ea80000300a00 */
[----:B------:R-:W-:Y:S04]  /*fe50*/  STL.64 [R1+0x1070], R26 ;  /* 0x0010701a01007387 */ /* 0x000fe80000100a00 */
[----:B------:R0:W-:Y:S04]  /*fe60*/  STL.64 [R1+0x1068], R24 ;  /* 0x0010681801007387 */ /* 0x0001e80000100a00 */
[----:B0-----:R-:W3:Y:S04]  /*fe70*/  LDL.LU.64 R24, [R1+0x120] ;  /* 0x0001200001187983 */ /* 0x001ee80000300a00 */
[----:B------:R-:W3:Y:S04]  /*fe80*/  LDL.LU.64 R26, [R1+0x128] ;  /* 0x00012800011a7983 */ /* 0x000ee80000300a00 */
[----:B------:R-:W3:Y:S04]  /*fe90*/  LDL.LU.64 R12, [R1+0x450] ;  /* 0x00045000010c7983 */ /* 0x000ee80000300a00 */
[----:B------:R-:W3:Y:S01]  /*fea0*/  LDL.LU.64 R14, [R1+0x458] ;  /* 0x00045800010e7983 */ /* 0x000ee20000300a00 */
[----:B----4-:R-:W-:-:S15]  /*feb0*/  HMMA.16816.F32 R16, R4, R20, R16 ;  /* 0x000000140410723c */ /* 0x010fde0000001810 */
[----:B------:R-:W-:-:S08]  /*fec0*/  NOP ;  /* 0x0000000000007918 */ /* 0x000fd00000000000 */
[----:B------:R-:W-:Y:S04]  /*fed0*/  STL.64 [R1+0xd0], R16 ;  /* 0x0000d01001007387 */ /* 0x000fe80000100a00 */
[----:B------:R0:W-:Y:S04]  /*fee0*/  STL.64 [R1+0xd8], R18 ;  /* 0x0000d81201007387 */ /* 0x0001e80000100a00 */
[----:B0-----:R-:W4:Y:S04]  /*fef0*/  LDL.LU.64 R18, [R1+0x1090] ;  /* 0x0010900001127983 */ /* 0x001f280000300a00 */
[----:B------:R-:W3:Y:S04]  /*ff00*/  LDL.LU.64 R16, [R1+0x1088] ;  /* 0x0010880001107983 */ /* 0x000ee80000300a00 */
[----:B------:R-:W-:Y:S04]  /*ff10*/  STL.64 [R1+0x1050], R22 ;  /* 0x0010501601007387 */ /* 0x000fe80000100a00 */
[----:B------:R0:W-:Y:S04]  /*ff20*/  STL.64 [R1+0x1048], R20 ;  /* 0x0010481401007387 */ /* 0x0001e80000100a00 */
[----:B0-----:R-:W3:Y:S04]  /*ff30*/  LDL.LU.64 R20, [R1+0x390] ;  /* 0x0003900001147983 */ /* 0x001ee80000300a00 */
[----:B------:R-:W3:Y:S01]  /*ff40*/  LDL.LU.64 R22, [R1+0x398] ;  /* 0x0003980001167983 */ /* 0x000ee20000300a00 */
[----:B----4-:R-:W-:-:S02]  /*ff50*/  F2FP.F16.E4M3.UNPACK_B R18, R18 ;  /* 0x00000012ff12723e */ /* 0x010fc400020006ff */
[----:B------:R-:W-:-:S07]  /*ff60*/  F2FP.F16.E4M3.UNPACK_B R19, R19 ;  /* 0x00000013ff13723e */ /* 0x000fce00020006ff */
[----:B--2---:R-:W-:-:S15]  /*ff70*/  HMMA.16816.F32 R8, R4, R18, R8 ;  /* 0x000000120408723c */ /* 0x004fde0000001808 */
[----:B------:R-:W-:-:S08]  /*ff80*/  NOP ;  /* 0x0000000000007918 */ /* 0x000fd00000000000 */
[----:B------:R-:W-:Y:S04]  /*ff90*/  STL.64 [R1+0xf0], R8 ;  /* 0x0000f00801007387 */ /* 0x000fe80000100a00 */
[----:B------:R0:W-:Y:S04]  /*ffa0*/  STL.64 [R1+0xf8], R10 ;  /* 0x0000f80a01007387 */ /* 0x0001e80000100a00 */
[----:B0-----:R-:W2:Y:S04]  /*ffb0*/  LDL.LU.64 R10, [R1+0x1080] ;  /* 0x00108000010a7983 */ /* 0x001ea80000300a00 */
[----:B------:R-:W4:Y:S01]  /*ffc0*/  LDL.LU.64 R8, [R1+0x1078] ;  /* 0x0010780001087983 */ /* 0x000f220000300a00 */
[----:B--2---:R-:W-:-:S02]  /*ffd0*/  F2FP.F16.E4M3.UNPACK_B R10, R10 ;  /* 0x0000000aff0a723e */ /* 0x004fc400020006ff */
[----:B----4-:R-:W-:Y:S02]  /*ffe0*/  F2FP.F16.E4M3.UNPACK_B R8, R8 ;  /* 0x00000008ff08723e */ /* 0x010fe400020006ff */
[----:B------:R-:W-:Y:S02]  /*fff0*/  F2FP.F16.E4M3.UNPACK_B R9, R9 ;  /* 0x00000009ff09723e */ /* 0x000fe400020006ff */
[----:B------:R-:W-:-:S05]  /*10000*/  F2FP.F16.E4M3.UNPACK_B R11, R11 ;  /* 0x0000000bff0b723e */ /* 0x000fca00020006ff */
[C---:B---3--:R-:W-:Y:S06]  /*10010*/  HMMA.16816.F32 R24, R4.reuse, R8, R24 ;  /* 0x000000080418723c */ /* 0x048fec0000001818 */
[----:B------:R-:W-:-:S15]  /*10020*/  HMMA.16816.F32 R12, R4, R10, R12 ;  /* 0x0000000a040c723c */ /* 0x000fde000000180c */
[----:B------:R-:W-:-:S02]  /*10030*/  NOP ;  /* 0x0000000000007918 */ /* 0x000fc40000000000 */
[----:B------:R-:W-:Y:S04]  /*10040*/  STL.64 [R1+0x120], R24 ;  /* 0x0001201801007387 */ /* 0x000fe80000100a00 */
[----:B------:R0:W-:Y:S04]  /*10050*/  STL.64 [R1+0x128], R26 ;  /* 0x0001281a01007387 */ /* 0x0001e80000100a00 */
[----:B0-----:R-:W2:Y:S04]  /*10060*/  LDL.LU.64 R26, [R1+0x1070] ;  /* 0x00107000011a7983 */ /* 0x001ea80000300a00 */
[----:B------:R-:W3:Y:S04]  /*10070*/  LDL.LU.64 R24, [R1+0x1068] ;  /* 0x0010680001187983 */ /* 0x000ee80000300a00 */
[----:B------:R-:W-:Y:S04]  /*10080*/  STL.64 [R1+0x450], R12 ;  /* 0x0004500c01007387 */ /* 0x000fe80000100a00 */
[----:B------:R0:W-:Y:S04]  /*10090*/  STL.64 [R1+0x458], R14 ;  /* 0x0004580e01007387 */ /* 0x0001e80000100a00 */
[----:B0-----:R-:W4:Y:S04]  /*100a0*/  LDL.LU.64 R14, [R1+0x1060] ;  /* 0x00106000010e7983 */ /* 0x001f280000300a00 */
[----:B------:R-:W3:Y:S04]  /*100b0*/  LDL.LU.64 R12, [R1+0x1058] ;  /* 0x00105800010c7983 */ /* 0x000ee80000300a00 */
[----:B------:R-:W-:Y:S04]  /*100c0*/  STL.64 [R1+0x1020], R10 ;  /* 0x0010200a01007387 */ /* 0x000fe80000100a00 */
[----:B------:R0:W-:Y:S04]  /*100d0*/  STL.64 [R1+0x1018], R8 ;  /* 0x0010180801007387 */ /* 0x0001e80000100a00 */
[----:B0-----:R-:W4:Y:S04]  /*100e0*/  LDL.LU.64 R8, [R1+0x440] ;  /* 0x0004400001087983 */ /* 0x001f280000300a00 */
[----:B------:R-:W4:Y:S01]  /*100f0*/  LDL.LU.64 R10, [R1+0x448] ;  /* 0x00044800010a7983 */ /* 0x000f220000300a00 */
[----:B------:R-:W-:-:S02]  /*10100*/  F2FP.F16.E4M3.UNPACK_B R16, R16 ;  /* 0x00000010ff10723e */ /* 0x000fc400020006ff */
[----:B------:R-:W-:Y:S01]  /*10110*/  F2FP.F16.E4M3.UNPACK_B R17, R17 ;  /* 0x00000011ff11723e */ /* 0x000fe200020006ff */
[----:B------:R-:W-:Y:S04]  /*10120*/  STL.64 [R1+0x1030], R18 ;  /* 0x0010301201007387 */ /* 0x000fe80000100a00 */
[----:B------:R-:W-:Y:S01]  /*10130*/  STL.64 [R1+0x1028], R16 ;  /* 0x0010281001007387 */ /* 0x000fe20000100a00 */
[----:B--2---:R-:W-:Y:S02]  /*10140*/  F2FP.F16.E4M3.UNPACK_B R26, R26 ;  /* 0x0000001aff1a723e */ /* 0x004fe400020006ff */
[----:B------:R-:W-:Y:S01]  /*10150*/  F2FP.F16.E4M3.UNPACK_B R27, R27 ;  /* 0x0000001bff1b723e */ /* 0x000fe200020006ff */
[----:B----4-:R-:W-:-:S15]  /*10160*/  HMMA.16816.F32 R8, R4, R16, R8 ;  /* 0x000000100408723c */ /* 0x010fde0000001808 */
[----:B------:R-:W-:-:S08]  /*10170*/  NOP ;  /* 0x0000000000007918 */ /* 0x000fd00000000000 */
[----:B------:R-:W-:Y:S04]  /*10180*/  STL.64 [R1+0x440], R8 ;  /* 0x0004400801007387 */ /* 0x000fe80000100a00 */
[----:B------:R0:W-:Y:S02]  /*10190*/  STL.64 [R1+0x448], R10 ;  /* 0x0004480a01007387 */ /* 0x0001e40000100a00 */
[----:B0-----:R-:W-:-:S15]  /*101a0*/  HMMA.16816.F32 R8, R4, R26, R20 ;  /* 0x0000001a0408723c */ /* 0x001fde0000001814 */
[----:B------:R-:W-:-:S08]  /*101b0*/  NOP ;  /* 0x0000000000007918 */ /* 0x000fd00000000000 */
[----:B------:R-:W-:Y:S04]  /*101c0*/  STL.64 [R1+0x390], R8 ;  /* 0x0003900801007387 */ /* 0x000fe80000100a00 */
[----:B------:R-:W-:Y:S04]  /*101d0*/  STL.64 [R1+0x398], R10 ;  /* 0x0003980a01007387 */ /* 0x000fe80000100a00 */
[----:B------:R-:W2:Y:S04]  /*101e0*/  LDL.LU.64 R20, [R1+0x380] ;  /* 0x0003800001147983 */ /* 0x000ea80000300a00 */
[----:B------:R-:W2:Y:S04]  /*101f0*/  LDL.LU.64 R22, [R1+0x388] ;  /* 0x0003880001167983 */ /* 0x000ea80000300a00 */
[----:B------:R-:W4:Y:S04]  /*10200*/  LDL.LU.64 R16, [R1+0x360] ;  /* 0x0003600001107983 */ /* 0x000f280000300a00 */
[----:B------:R-:W2:Y:S01]  /*10210*/  LDL.LU.64 R18, [R1+0x368] ;  /* 0x0003680001127983 */ /* 0x000ea20000300a00 */
[----:B---3--:R-:W-:-:S02]  /*10220*/  IMAD R4, R12, 0x100, R28 ;  /* 0x000001000c047824 */ /* 0x008fc400078e021c */
[----:B------:R-:W-:Y:S02]  /*10230*/  IMAD R5, R14, 0x100, R13 ;  /* 0x000001000e057824 */ /* 0x000fe400078e020d */
[----:B------:R-:W-:Y:S01]  /*10240*/  IMAD R6, R3, 0x100, R15 ;  /* 0x0000010003067824 */ /* 0x000fe200078e020f */
[----:B--2---:R-:W-:Y:S04]  /*10250*/  STL.64 [R1+0x1040], R18 ;  /* 0x0010401201007387 */ /* 0x004fe80000100a00 */
[----:B----4-:R0:W-:Y:S04]  /*10260*/  STL.64 [R1+0x1038], R16 ;  /* 0x0010381001007387 */ /* 0x0101e80000100a00 */
[----:B0-----:R-:W2:Y:S04]  /*10270*/  LDL.LU.64 R16, [R1+0x370] ;  /* 0x0003700001107983 */ /* 0x001ea80000300a00 */
[----:B------:R-:W2:Y:S04]  /*10280*/  LDL.LU.64 R18, [R1+0x378] ;  /* 0x0003780001127983 */ /* 0x000ea80000300a00 */
[----:B------:R-:W3:Y:S04]  /*10290*/  LDL.LU.64 R8, [R1+0x350] ;  /* 0x0003500001087983 */ /* 0x000ee80000300a00 */
[----:B------:R-:W3:Y:S04]  /*102a0*/  LDL.LU.64 R10, [R1+0x358] ;  /* 0x00035800010a7983 */ /* 0x000ee80000300a00 */
[----:B------:R-:W4:Y:S04]  /*102b0*/  LDL.LU R12, [R1+0x490] ;  /* 0x00049000010c7983 */ /* 0x000f280000300800 */
[----:B------:R-:W4:Y:S04]  /*102c0*/  LDL.LU R13, [R1+0x48c] ;  /* 0x00048c00010d7983 */ /* 0x000f280000300800 */
[----:B------:R-:W2:Y:S04]  /*102d0*/  LDL.LU R14, [R1+0x498] ;  /* 0x00049800010e7983 */ /* 0x000ea80000300800 */
[----:B------:R-:W2:Y:S01]  /*102e0*/  LDL.LU R15, [R1+0x494] ;  /* 0x00049400010f7983 */ /* 0x000ea20000300800 */
[----:B------:R-:W-:Y:S01]  /*102f0*/  IMAD R7, R0, 0x100, R2 ;  /* 0x0000010000077824 */ /* 0x000fe200078e0202 */
[----:B------:R-:W-:-:S02]  /*10300*/  F2FP.F16.E4M3.UNPACK_B R4, R4 ;  /* 0x00000004ff04723e */ /* 0x000fc400020006ff */
[----:B------:R-:W-:Y:S02]  /*10310*/  F2FP.F16.E4M3.UNPACK_B R5, R5 ;  /* 0x00000005ff05723e */ /* 0x000fe400020006ff */
[----:B------:R-:W-:Y:S02]  /*10320*/  F2FP.F16.E4M3.UNPACK_B R6, R6 ;  /* 0x00000006ff06723e */ /* 0x000fe400020006ff */
[----:B------:R-:W-:-:S07]  /*10330*/  F2FP.F16.E4M3.UNPACK_B R7, R7 ;  /* 0x00000007ff07723e */ /* 0x000fce00020006ff */
[C---:B------:R-:W-:Y:S01]  /*10340*/  HMMA.16816.F32 R20, R4.reuse, R24, R20 ;  /* 0x000000180414723c */ /* 0x040fe20000001814 */
[----:B--2---:R-:W-:Y:S04]  /*10350*/  STL.64 [R1+0x1000], R14 ;  /* 0x0010000e01007387 */ /* 0x004fe80000100a00 */
[----:B----4-:R0:W-:Y:S04]  /*10360*/  STL.64 [R1+0xff8], R12 ;  /* 0x000ff80c01007387 */ /* 0x0101e80000100a00 */
[----:B0-----:R-:W2:Y:S04]  /*10370*/  LDL.LU.64 R12, [R1+0x430] ;  /* 0x00043000010c7983 */ /* 0x001ea80000300a00 */
[----:B------:R-:W4:Y:S04]  /*10380*/  LDL.LU.64 R14, [R1+0x438] ;  /* 0x00043800010e7983 */ /* 0x000f280000300a00 */
[----:B----4-:R-:W-:Y:S04]  /*10390*/  STL.64 [R1+0x1010], R14 ;  /* 0x0010100e01007387 */ /* 0x010fe80000100a00 */
[----:B--2---:R0:W-:Y:S04]  /*103a0*/  STL.64 [R1+0x1008], R12 ;  /* 0x0010080c01007387 */ /* 0x0041e80000100a00 */
[----:B0-----:R-:W2:Y:S04]  /*103b0*/  LDL.LU.64 R12, [R1+0x340] ;  /* 0x00034000010c7983 */ /* 0x001ea80000300a00 */
[----:B------:R-:W2:Y:S04]  /*103c0*/  LDL.LU.64 R14, [R1+0x348] ;  /* 0x00034800010e7983 */ /* 0x000ea80000300a00 */
[----:B------:R-:W-:Y:S04]  /*103d0*/  STL.64 [R1+0x380], R20 ;  /* 0x0003801401007387 */ /* 0x000fe80000100a00 */
[----:B------:R0:W-:Y:S04]  /*103e0*/  STL.64 [R1+0x388], R22 ;  /* 0x0003881601007387 */ /* 0x0001e80000100a00 */
[----:B0-----:R-:W4:Y:S04]  /*103f0*/  LDL.LU.64 R22, [R1+0x1050] ;  /* 0x0010500001167983 */ /* 0x001f280000300a00 */
[----:B------:R-:W3:Y:S04]  /*10400*/  LDL.LU.64 R20, [R1+0x1048] ;  /* 0x0010480001147983 */ /* 0x000ee80000300a00 */
[----:B------:R0:W-:Y:S04]  /*10410*/  STL [R1+0xff0], R25 ;  /* 0x000ff01901007387 */ /* 0x0001e80000100800 */
[----:B0-----:R-:W2:Y:S01]  /*10420*/  LDL.LU R25, [R1+0x4a0] ;  /* 0x0004a00001197983 */ /* 0x001ea20000300800 */
[----:B----4-:R-:W-:-:S15]  /*10430*/  HMMA.16816.F32 R16, R4, R22, R16 ;  /* 0x000000160410723c */ /* 0x010fde0000001810 */
[----:B------:R-:W-:-:S08]  /*10440*/  NOP ;  /* 0x0000000000007918 */ /* 0x000fd00000000000 */
[----:B------:R-:W-:Y:S04]  /*10450*/  STL.64 [R1+0x370], R16 ;  /* 0x0003701001007387 */ /* 0x000fe80000100a00 */
[----:B------:R0:W-:Y:S04]  /*10460*/  STL.64 [R1+0x378], R18 ;  /* 0x0003781201007387 */ /* 0x0001e80000100a00 */
[----:B0-----:R-:W3:Y:S04]  /*10470*/  LDL.LU.64 R18, [R1+0x1040] ;  /* 0x0010400001127983 */ /* 0x001ee80000300a00 */
[----:B------:R-:W3:Y:S02]  /*10480*/  LDL.LU.64 R16, [R1+0x1038] ;  /* 0x0010380001107983 */ /* 0x000ee40000300a00 */
[----:B---3--:R-:W-:-:S15]  /*10490*/  HMMA.16816.F32 R16, R4, R20, R16 ;  /* 0x000000140410723c */ /* 0x008fde0000001810 */
[----:B------:R-:W-:-:S08]  /*104a0*/  NOP ;  /* 0x0000000000007918 */ /* 0x000fd00000000000 */
[----:B------:R-:W-:Y:S04]  /*104b0*/  STL.64 [R1+0x360], R16 ;  /* 0x0003601001007387 */ /* 0x000fe80000100a00 */
[----:B------:R0:W-:Y:S04]  /*104c0*/  STL.64 [R1+0x368], R18 ;  /* 0x0003681201007387 */ /* 0x0001e80000100a00 */
[----:B0-----:R-:W3:Y:S04]  /*104d0*/  LDL.LU.64 R18, [R1+0x1030] ;  /* 0x0010300001127983 */ /* 0x001ee80000300a00 */
[----:B------:R-:W4:Y:S04]  /*104e0*/  LDL.LU.64 R16, [R1+0x1028] ;  /* 0x0010280001107983 */ /* 0x000f280000300a00 */
[----:B------:R-:W-:Y:S04]  /*104f0*/  STL.64 [R1+0xfe8], R22 ;  /* 0x000fe81601007387 */ /* 0x000fe80000100a00 */
[----:B------:R0:W-:Y:S04]  /*10500*/  STL.64 [R1+0xfe0], R20 ;  /* 0x000fe01401007387 */ /* 0x0001e80000100a00 */
[----:B0-----:R-:W4:Y:S04]  /*10510*/  LDL.LU.64 R20, [R1+0x420] ;  /* 0x0004200001147983 */ /* 0x001f280000300a00 */
[----:B------:R-:W4:Y:S01]  /*10520*/  LDL.LU.64 R22, [R1+0x428] ;  /* 0x0004280001167983 */ /* 0x000f220000300a00 */
[----:B---3--:R-:W-:-:S15]  /*10530*/  HMMA.16816.F32 R8, R4, R18, R8 ;  /* 0x000000120408723c */ /* 0x008fde0000001808 */
[----:B------:R-:W-:-:S08]  /*10540*/  NOP ;  /* 0x0000000000007918 */ /* 0x000fd00000000000 */
[----:B------:R-:W-:Y:S04]  /*10550*/  STL.64 [R1+0x350], R8 ;  /* 0x0003500801007387 */ /* 0x000fe80000100a00 */
[----:B------:R0:W-:Y:S04]  /*10560*/  STL.64 [R1+0x358], R10 ;  /* 0x0003580a01007387 */ /* 0x0001e80000100a00 */
[----:B0-----:R-:W3:Y:S04]  /*10570*/  LDL.LU.64 R10, [R1+0x1020] ;  /* 0x00102000010a7983 */ /* 0x001ee80000300a00 */
[----:B------:R-:W2:Y:S02]  /*10580*/  LDL.LU.64 R8, [R1+0x1018] ;  /* 0x0010180001087983 */ /* 0x000ea40000300a00 */
[----:B--2---:R-:W-:-:S15]  /*10590*/  HMMA.16816.F32 R12, R4, R8, R12 ;  /* 0x00000008040c723c */ /* 0x004fde000000180c */
[----:B------:R-:W-:-:S08]  /*105a0*/  NOP ;  /* 0x0000000000007918 */ /* 0x000fd00000000000 */
[----:B------:R-:W-:Y:S04]  /*105b0*/  STL.64 [R1+0x340], R12 ;  /* 0x0003400c01007387 */ /* 0x000fe80000100a00 */
[----:B------:R0:W-:Y:S04]  /*105c0*/  STL.64 [R1+0x348], R14 ;  /* 0x0003480e01007387 */ /* 0x0001e80000100a00 */
[----:B0-----:R-:W3:Y:S04]  /*105d0*/  LDL.LU.64 R14, [R1+0x1010] ;  /* 0x00101000010e7983 */ /* 0x001ee80000300a00 */
[----:B------:R-:W3:Y:S01]  /*105e0*/  LDL.LU.64 R12, [R1+0x1008] ;  /* 0x00100800010c7983 */ /* 0x000ee20000300a00 */
[C---:B----4-:R-:W-:Y:S06]  /*105f0*/  HMMA.16816.F32 R20, R4.reuse, R16, R20 ;  /* 0x000000100414723c */ /* 0x050fec0000001814 */
[----:B---3--:R-:W-:-:S15]  /*10600*/  HMMA.16816.F32 R12, R4, R10, R12 ;  /* 0x0000000a040c723c */ /* 0x008fde000000180c */
[----:B------:R-:W-:-:S08]  /*10610*/  NOP ;  /* 0x0000000000007918 */ /* 0x000fd00000000000 */
[----:B------:R-:W-:Y:S04]  /*10620*/  STL.64 [R1+0x430], R12 ;  /* 0x0004300c01007387 */ /* 0x000fe80000100a00 */
[----:B------:R0:W-:Y:S04]  /*10630*/  STL.64 [R1+0x438], R14 ;  /* 0x0004380e01007387 */ /* 0x0001e80000100a00 */
[----:B0-----:R-:W2:Y:S04]  /*10640*/  LDL.LU.64 R14, [R1+0x1000] ;  /* 0x00100000010e7983 */ /* 0x001ea80000300a00 */
[----:B------:R-:W3:Y:S04]  /*10650*/  LDL.LU.64 R12, [R1+0xff8] ;  /* 0x000ff800010c7983 */ /* 0x000ee80000300a00 */
[----:B------:R0:W-:Y:S04]  /*10660*/  STL.64 [R1+0xfc8], R10 ;  /* 0x000fc80a01007387 */ /* 0x0001e80000100a00 */
[----:B0-----:R-:W4:Y:S04]  /*10670*/  LDL.LU R10, [R1+0x488] ;  /* 0x00048800010a7983 */ /* 0x001f280000300800 */
[----:B------:R-:W4:Y:S04]  /*10680*/  LDL.LU R11, [R1+0x484] ;  /* 0x00048400010b7983 */ /* 0x000f280000300800 */
[----:B------:R-:W-:Y:S04]  /*10690*/  STL.64 [R1+0xfc0], R8 ;  /* 0x000fc00801007387 */ /* 0x000fe80000100a00 */
[----:B------:R0:W-:Y:S04]  /*106a0*/  STL.64 [R1+0x420], R20 ;  /* 0x0004201401007387 */ /* 0x0001e80000100a00 */
[----:B------:R1:W-:Y:S04]  /*106b0*/  STL.64 [R1+0x428], R22 ;  /* 0x0004281601007387 */ /* 0x0003e80000100a00 */
[----:B0-----:R-:W2:Y:S04]  /*106c0*/  LDL.LU.64 R20, [R1+0x320] ;  /* 0x0003200001147983 */ /* 0x001ea80000300a00 */
[----:B-1----:R-:W2:Y:S04]  /*106d0*/  LDL.LU.64 R22, [R1+0x328] ;  /* 0x0003280001167983 */ /* 0x002ea80000300a00 */
[----:B------:R-:W-:Y:S04]  /*106e0*/  STL.64 [R1+0xfd8], R18 ;  /* 0x000fd81201007387 */ /* 0x000fe80000100a00 */
[----:B------:R0:W-:Y:S04]  /*106f0*/  STL.64 [R1+0xfd0], R16 ;  /* 0x000fd01001007387 */ /* 0x0001e80000100a00 */
[----:B0-----:R-:W3:Y:S04]  /*10700*/  LDL.LU.64 R16, [R1+0x330] ;  /* 0x0003300001107983 */ /* 0x001ee80000300a00 */
[----:B------:R-:W3:Y:S04]  /*10710*/  LDL.LU.64 R18, [R1+0x338] ;  /* 0x0003380001127983 */ /* 0x000ee80000300a00 */
[----:B------:R-:W2:Y:S04]  /*10720*/  LDL.LU R29, [R1+0x4ac] ;  /* 0x0004ac00011d7983 */ /* 0x000ea80000300800 */
[----:B------:R-:W2:Y:S04]  /*10730*/  LDL.LU R28, [R1+0x4b8] ;  /* 0x0004b800011c7983 */ /* 0x000ea80000300800 */
[----:B------:R-:W2:Y:S04]  /*10740*/  LDL.LU R3, [R1+0x4b4] ;  /* 0x0004b40001037983 */ /* 0x000ea80000300800 */
[----:B------:R-:W2:Y:S04]  /*10750*/  LDL.LU R2, [R1+0x4c0] ;  /* 0x0004c00001027983 */ /* 0x000ea80000300800 */
[----:B------:R-:W2:Y:S01]  /*10760*/  LDL.LU R0, [R1+0x4bc] ;  /* 0x0004bc0001007983 */ /* 0x000ea20000300800 */
[----:B---3--:R-:W-:Y:S03]  /*10770*/  HMMA.16816.F32 R16, R4, R26, R16 ;  /* 0x0000001a0410723c */ /* 0x008fe60000001810 */
[----:B------:R-:W3:Y:S04]  /*10780*/  LDL.LU R7, [R1+0x49c] ;  /* 0x00049c0001077983 */ /* 0x000ee80000300800 */
[----:B----4-:R-:W-:-:S02]  /*10790*/  IMAD R4, R11, 0x100, R10 ;  /* 0x000001000b047824 */ /* 0x010fc400078e020a */
[----:B------:R-:W-:Y:S02]  /*107a0*/  IMAD R5, R13, 0x100, R12 ;  /* 0x000001000d057824 */ /* 0x000fe400078e020c */
[----:B--2---:R-:W-:-:S12]  /*107b0*/  IMAD R6, R15, 0x100, R14 ;  /* 0x000001000f067824 */ /* 0x004fd800078e020e */
[----:B------:R0:W-:Y:S04]  /*107c0*/  STL.64 [R1+0x330], R16 ;  /* 0x0003301001007387 */ /* 0x0001e80000100a00 */
[----:B------:R1:W-:Y:S04]  /*107d0*/  STL.64 [R1+0x338], R18 ;  /* 0x0003381201007387 */ /* 0x0003e80000100a00 */
[----:B0-----:R-:W2:Y:S04]  /*107e0*/  LDL.LU.64 R16, [R1+0x310] ;  /* 0x0003100001107983 */ /* 0x001ea80000300a00 */
[----:B-1----:R-:W2:Y:S04]  /*107f0*/  LDL.LU.64 R18, [R1+0x318] ;  /* 0x0003180001127983 */ /* 0x002ea80000300a00 */
[----:B------:R-:W4:Y:S04]  /*10800*/  LDL.LU.64 R8, [R1+0x2f0] ;  /* 0x0002f00001087983 */ /* 0x000f280000300a00 */
[----:B------:R-:W4:Y:S04]  /*10810*/  LDL.LU.64 R10, [R1+0x2f8] ;  /* 0x0002f800010a7983 */ /* 0x000f280000300a00 */
[----:B------:R-:W4:Y:S04]  /*10820*/  LDL.LU.64 R12, [R1+0x410] ;  /* 0x00041000010c7983 */ /* 0x000f280000300a00 */
[----:B------:R-:W4:Y:S01]  /*10830*/  LDL.LU.64 R14, [R1+0x418] ;  /* 0x00041800010e7983 */ /* 0x000f220000300a00 */
[----:B---3--:R-:W-:-:S03]  /*10840*/  IMAD R7, R7, 0x100, R25 ;  /* 0x0000010007077824 */ /* 0x008fc600078e0219 */
[----:B------:R-:W3:Y:S01]  /*10850*/  LDL.LU R25, [R1+0xff0] ;  /* 0x000ff00001197983 */ /* 0x000ee20000300800 */
[----:B------:R-:W-:Y:S02]  /*10860*/  F2FP.F16.E4M3.UNPACK_B R4, R4 ;  /* 0x00000004ff04723e */ /* 0x000fe400020006ff */
[----:B------:R-:W-:Y:S02]  /*10870*/  F2FP.F16.E4M3.UNPACK_B R5, R5 ;  /* 0x00000005ff05723e */ /* 0x000fe400020006ff */
[----:B------:R-:W-:Y:S02]  /*10880*/  F2FP.F16.E4M3.UNPACK_B R6, R6 ;  /* 0x00000006ff06723e */ /* 0x000fe400020006ff */
[----:B------:R-:W-:-:S07]  /*10890*/  F2FP.F16.E4M3.UNPACK_B R7, R7 ;  /* 0x00000007ff07723e */ /* 0x000fce00020006ff */
[----:B---3--:R-:W-:-:S15]  /*108a0*/  HMMA.16816.F32 R20, R4, R24, R20 ;  /* 0x000000180414723c */ /* 0x008fde0000001814 */
[----:B------:R-:W-:-:S08]  /*108b0*/  NOP ;  /* 0x0000000000007918 */ /* 0x000fd00000000000 */
[----:B------:R-:W-:Y:S04]  /*108c0*/  STL.64 [R1+0x320], R20 ;  /* 0x0003201401007387 */ /* 0x000fe80000100a00 */
[----:B------:R0:W-:Y:S04]  /*108d0*/  STL.64 [R1+0x328], R22 ;  /* 0x0003281601007387 */ /* 0x0001e80000100a00 */
[----:B0-----:R-:W2:Y:S04]  /*108e0*/  LDL.LU.64 R22, [R1+0xfe8] ;  /* 0x000fe80001167983 */ /* 0x001ea80000300a00 */
[----:B------:R-:W3:Y:S04]  /*108f0*/  LDL.LU.64 R20, [R1+0xfe0] ;  /* 0x000fe00001147983 */ /* 0x000ee80000300a00 */
[----:B------:R-:W-:Y:S04]  /*10900*/  STL.64 [R1+0xfb8], R26 ;  /* 0x000fb81a01007387 */ /* 0x000fe80000100a00 */
[----:B------:R0:W-:Y:S04]  /*10910*/  STL.64 [R1+0xfb0], R24 ;  /* 0x000fb01801007387 */ /* 0x0001e80000100a00 */
[----:B0-----:R-:W3:Y:S04]  /*10920*/  LDL.LU.64 R24, [R1+0x300] ;  /* 0x0003000001187983 */ /* 0x001ee80000300a00 */
[----:B------:R-:W3:Y:S01]  /*10930*/  LDL.LU.64 R26, [R1+0x308] ;  /* 0x00030800011a7983 */ /* 0x000ee20000300a00 */
[----:B--2---:R-:W-:-:S15]  /*10940*/  HMMA.16816.F32 R16, R4, R22, R16 ;  /* 0x000000160410723c */ /* 0x004fde0000001810 */
[----:B------:R-:W-:-:S08]  /*10950*/  NOP ;  /* 0x0000000000007918 */ /* 0x000fd00000000000 */
[----:B------:R-:W-:Y:S04]  /*10960*/  STL.64 [R1+0x310], R16 ;  /* 0x0003101001007387 */ /* 0x000fe80000100a00 */
[----:B------:R0:W-:Y:S04]  /*10970*/  STL.64 [R1+0x318], R18 ;  /* 0x0003181201007387 */ /* 0x0001e80000100a00 */
[----:B0-----:R-:W4:Y:S01]  /*10980*/  LDL.LU.64 R18, [R1+0xfd8] ;  /* 0x000fd80001127983 */ /* 0x001f220000300a00 */
[----:B---3--:R-:W-:Y:S03]  /*10990*/  HMMA.16816.F32 R24, R4, R20, R24 ;  /* 0x000000140418723c */ /* 0x008fe60000001818 */
[----:B------:R-:W2:-:S15]  /*109a0*/  LDL.LU.64 R16, [R1+0xfd0] ;  /* 0x000fd00001107983 */ /* 0x000e9e0000300a00 */
[----:B------:R-:W-:-:S05]  /*109b0*/  NOP ;  /* 0x0000000000007918 */ /* 0x000fca0000000000 */
[----:B------:R0:W-:Y:S04]  /*109c0*/  STL.64 [R1+0x300], R24 ;  /* 0x0003001801007387 */ /* 0x0001e80000100a00 */
[----:B------:R1:W-:Y:S04]  /*109d0*/  STL.64 [R1+0x308], R26 ;  /* 0x0003081a01007387 */ /* 0x0003e80000100a00 */
[----:B0-----:R-:W2:Y:S04]  /*109e0*/  LDL.LU.64 R24, [R1+0x400] ;  /* 0x0004000001187983 */ /* 0x001ea80000300a00 */
[----:B-1----:R-:W2:Y:S04]  /*109f0*/  LDL.LU.64 R26, [R1+0x408] ;  /* 0x00040800011a7983 */ /* 0x002ea80000300a00 */
[----:B------:R-:W-:Y:S04]  /*10a00*/  STL.64 [R1+0xf98], R22 ;  /* 0x000f981601007387 */ /* 0x000fe80000100a00 */
[----:B------:R0:W-:Y:S04]  /*10a10*/  STL.64 [R1+0xf90], R20 ;  /* 0x000f901401007387 */ /* 0x0001e80000100a00 */
[----:B0-----:R-:W3:Y:S04]  /*10a20*/  LDL.LU.64 R20, [R1+0x2e0] ;  /* 0x0002e00001147983 */ /* 0x001ee80000300a00 */
[----:B------:R-:W3:Y:S01]  /*10a30*/  LDL.LU.64 R22, [R1+0x2e8] ;  /* 0x0002e80001167983 */ /* 0x000ee20000300a00 */
[----:B----4-:R-:W-:-:S15]  /*10a40*/  HMMA.16816.F32 R8, R4, R18, R8 ;  /* 0x000000120408723c */ /* 0x010fde0000001808 */
[----:B------:R-:W-:-:S08]  /*10a50*/  NOP ;  /* 0x0000000000007918 */ /* 0x000fd00000000000 */
[----:B------:R-:W-:Y:S04]  /*10a60*/  STL.64 [R1+0x2f0], R8 ;  /* 0x0002f00801007387 */ /* 0x000fe80000100a00 */
[----:B------:R0:W-:Y:S04]  /*10a70*/  STL.64 [R1+0x2f8], R10 ;  /* 0x0002f80a01007387 */ /* 0x0001e80000100a00 */
[----:B0-----:R-:W4:Y:S04]  /*10a80*/  LDL.LU.64 R10, [R1+0xfc8] ;  /* 0x000fc800010a7983 */ /* 0x001f280000300a00 */
[----:B------:R-:W3:Y:S02]  /*10a90*/  LDL.LU.64 R8, [R1+0xfc0] ;  /* 0x000fc00001087983 */ /* 0x000ee40000300a00 */
[----:B---3--:R-:W-:-:S15]  /*10aa0*/  HMMA.16816.F32 R20, R4, R8, R20 ;  /* 0x000000080414723c */ /* 0x008fde0000001814 */
[----:B------:R-:W-:-:S08]  /*10ab0*/  NOP ;  /* 0x0000000000007918 */ /* 0x000fd00000000000 */
[----:B------:R0:W-:Y:S04]  /*10ac0*/  STL.64 [R1+0x2e0], R20 ;  /* 0x0002e01401007387 */ /* 0x0001e80000100a00 */
[----:B------:R1:W-:Y:S04]  /*10ad0*/  STL.64 [R1+0x2e8], R22 ;  /* 0x0002e81601007387 */ /* 0x0003e80000100a00 */
[----:B0-----:R-:W3:Y:S04]  /*10ae0*/  LDL.LU.64 R20, [R1+0x2c0] ;  /* 0x0002c00001147983 */ /* 0x001ee80000300a00 */
[----:B-1----:R-:W3:Y:S01]  /*10af0*/  LDL.LU.64 R22, [R1+0x2c8] ;  /* 0x0002c80001167983 */ /* 0x002ee20000300a00 */
[C---:B----4-:R-:W-:Y:S06]  /*10b00*/  HMMA.16816.F32 R12, R4.reuse, R10, R12 ;  /* 0x0000000a040c723c */ /* 0x050fec000000180c */
[----:B--2---:R-:W-:-:S15]  /*10b10*/  HMMA.16816.F32 R24, R4, R16, R24 ;  /* 0x000000100418723c */ /* 0x004fde0000001818 */
[----:B------:R-:W-:-:S02]  /*10b20*/  NOP ;  /* 0x0000000000007918 */ /* 0x000fc40000000000 */
[----:B------:R-:W-:Y:S04]  /*10b30*/  STL.64 [R1+0x410], R12 ;  /* 0x0004100c01007387 */ /* 0x000fe80000100a00 */
[----:B------:R-:W-:Y:S04]  /*10b40*/  STL.64 [R1+0x418], R14 ;  /* 0x0004180e01007387 */ /* 0x000fe80000100a00 */
[----:B---3--:R-:W-:Y:S04]  /*10b50*/  STL.64 [R1+0xfa8], R22 ;  /* 0x000fa81601007387 */ /* 0x008fe80000100a00 */
[----:B------:R0:W-:Y:S04]  /*10b60*/  STL.64 [R1+0xfa0], R20 ;  /* 0x000fa01401007387 */ /* 0x0001e80000100a00 */
[----:B0-----:R-:W2:Y:S04]  /*10b70*/  LDL.LU.64 R20, [R1+0x2d0] ;  /* 0x0002d00001147983 */ /* 0x001ea80000300a00 */
[----:B------:R-:W2:Y:S04]  /*10b80*/  LDL.LU.64 R22, [R1+0x2d8] ;  /* 0x0002d80001167983 */ /* 0x000ea80000300a00 */
[----:B------:R-:W3:Y:S04]  /*10b90*/  LDL.LU.64 R12, [R1+0x2a0] ;  /* 0x0002a000010c7983 */ /* 0x000ee80000300a00 */
[----:B------:R-:W3:Y:S04]  /*10ba0*/  LDL.LU.64 R14, [R1+0x2a8] ;  /* 0x0002a800010e7983 */ /* 0x000ee80000300a00 */
[----:B------:R-:W-:Y:S04]  /*10bb0*/  STL.64 [R1+0xf88], R10 ;  /* 0x000f880a01007387 */ /* 0x000fe80000100a00 */
[----:B------:R0:W-:Y:S04]  /*10bc0*/  STL.64 [R1+0xf80], R8 ;  /* 0x000f800801007387 */ /* 0x0001e80000100a00 */
[----:B0-----:R-:W4:Y:S04]  /*10bd0*/  LDL.LU.64 R8, [R1+0x2b0] ;  /* 0x0002b00001087983 */ /* 0x001f280000300a00 */
[----:B------:R-:W4:Y:S04]  /*10be0*/  LDL.LU.64 R10, [R1+0x2b8] ;  /* 0x0002b800010a7983 */ /* 0x000f280000300a00 */
[----:B------:R-:W-:Y:S04]  /*10bf0*/  STL.64 [R1+0x400], R24 ;  /* 0x0004001801007387 */ /* 0x000fe80000100a00 */
[----:B------:R0:W-:Y:S04]  /*10c00*/  STL.64 [R1+0x408], R26 ;  /* 0x0004081a01007387 */ /* 0x0001e80000100a00 */
[----:B0-----:R-:W2:Y:S04]  /*10c10*/  LDL.LU.64 R26, [R1+0xfb8] ;  /* 0x000fb800011a7983 */ /* 0x001ea80000300a00 */
[----:B------:R-:W3:Y:S01]  /*10c20*/  LDL.LU.64 R24, [R1+0xfb0] ;  /* 0x000fb00001187983 */ /* 0x000ee20000300a00 */
[----:B--2---:R-:W-:Y:S03]  /*10c30*/  HMMA.16816.F32 R4, R4, R26, R20 ;  /* 0x0000001a0404723c */ /* 0x004fe60000001814 */
[----:B------:R-:W3:Y:S04]  /*10c40*/  LDL.LU.64 R22, [R1+0xfa8] ;  /* 0x000fa80001167983 */ /* 0x000ee80000300a00 */
[----:B------:R-:W3:-:S15]  /*10c50*/  LDL.LU.64 R20, [R1+0xfa0] ;  /* 0x000fa00001147983 */ /* 0x000ede0000300a00 */
[----:B------:R-:W-:-:S01]  /*10c60*/  NOP ;  /* 0x0000000000007918 */ /* 0x000fc20000000000 */
[----:B------:R0:W-:Y:S04]  /*10c70*/  STL.64 [R1+0x2d0], R4 ;  /* 0x0002d00401007387 */ /* 0x0001e80000100a00 */
[----:B------:R1:W-:Y:S04]  /*10c80*/  STL.64 [R1+0x2d8], R6 ;  /* 0x0002d80601007387 */ /* 0x0003e80000100a00 */
[----:B0-----:R-:W2:Y:S04]  /*10c90*/  LDL.LU R5, [R1+0x4a8] ;  /* 0x0004a80001057983 */ /* 0x001ea80000300800 */
[----:B-1----:R-:W2:Y:S04]  /*10ca0*/  LDL.LU R6, [R1+0x4a4] ;  /* 0x0004a40001067983 */ /* 0x002ea80000300800 */
[----:B------:R-:W4:Y:S01]  /*10cb0*/  LDL.LU R7, [R1+0x4b0] ;  /* 0x0004b00001077983 */ /* 0x000f220000300800 */
[----:B--2---:R-:W-:-:S02]  /*10cc0*/  IMAD R4, R6, 0x100, R5 ;  /* 0x0000010006047824 */ /* 0x004fc400078e0205 */
[----:B------:R-:W-:Y:S02]  /*10cd0*/  IMAD R6, R3, 0x100, R28 ;  /* 0x0000010003067824 */ /* 0x000fe400078e021c */
[----:B----4-:R-:W-:Y:S02]  /*10ce0*/  IMAD R5, R29, 0x100, R7 ;  /* 0x000001001d057824 */ /* 0x010fe400078e0207 */
[----:B------:R-:W-:Y:S01]  /*10cf0*/  IMAD R7, R0, 0x100, R2 ;  /* 0x0000010000077824 */ /* 0x000fe200078e0202 */
        /* <DEDUP_REMOVED lines=11> */
[----:B------:R2:W-:Y:S02]  /*10db0*/  STL.64 [R1+0xf50], R24 ;  /* 0x000f501801007387 */ /* 0x0005e40000100a00 */
[C---:B--2---:R-:W-:Y:S02]  /*10dc0*/  HMMA.16816.F32 R24, R4.reuse, R22, R8 ;  /* 0x000000160418723c */ /* 0x044fe40000001808 */
[----:B------:R-:W2:Y:S04]  /*10dd0*/  LDL.LU.64 R8, [R1+0x290] ;  /* 0x0002900001087983 */ /* 0x000ea80000300a00 */
[----:B---3--:R-:W-:-:S15]  /*10de0*/  HMMA.16816.F32 R12, R4, R20, R12 ;  /* 0x00000014040c723c */ /* 0x008fde000000180c */
[----:B------:R-:W-:-:S02]  /*10df0*/  NOP ;  /* 0x0000000000007918 */ /* 0x000fc40000000000 */
[----:B------:R0:W-:Y:S04]  /*10e00*/  STL.64 [R1+0x2b0], R24 ;  /* 0x0002b01801007387 */ /* 0x0001e80000100a00 */
[----:B------:R1:W-:Y:S04]  /*10e10*/  STL.64 [R1+0x2b8], R26 ;  /* 0x0002b81a01007387 */ /* 0x0003e80000100a00 */
[----:B------:R-:W2:Y:S04]  /*10e20*/  LDL.LU.64 R10, [R1+0x298] ;  /* 0x00029800010a7983 */ /* 0x000ea80000300a00 */
[----:B------:R-:W-:Y:S04]  /*10e30*/  STL.64 [R1+0x2a0], R12 ;  /* 0x0002a00c01007387 */ /* 0x000fe80000100a00 */
[----:B------:R-:W-:Y:S04]  /*10e40*/  STL.64 [R1+0x2a8], R14 ;  /* 0x0002a80e01007387 */ /* 0x000fe80000100a00 */
[----:B0-----:R-:W3:Y:S04]  /*10e50*/  LDL.LU.64 R24, [R1+0x3e0] ;  /* 0x0003e00001187983 */ /* 0x001ee80000300a00 */
[----:B-1----:R-:W4:Y:S04]  /*10e60*/  LDL.LU.64 R26, [R1+0x3e8] ;  /* 0x0003e800011a7983 */ /* 0x002f280000300a00 */
[----:B----4-:R-:W-:Y:S04]  /*10e70*/  STL.64 [R1+0xf68], R26 ;  /* 0x000f681a01007387 */ /* 0x010fe80000100a00 */
[----:B---3--:R0:W-:Y:S04]  /*10e80*/  STL.64 [R1+0xf60], R24 ;  /* 0x000f601801007387 */ /* 0x0081e80000100a00 */
[----:B0-----:R-:W3:Y:S04]  /*10e90*/  LDL.LU.64 R24, [R1+0x3f0] ;  /* 0x0003f00001187983 */ /* 0x001ee80000300a00 */
[----:B------:R-:W4:Y:S01]  /*10ea0*/  LDL.LU.64 R26, [R1+0x3f8] ;  /* 0x0003f800011a7983 */ /* 0x000f220000300a00 */
[C---:B--2---:R-:W-:Y:S03]  /*10eb0*/  HMMA.16816.F32 R8, R4.reuse, R18, R8 ;  /* 0x000000120408723c */ /* 0x044fe60000001808 */
[----:B----4-:R-:W-:Y:S04]  /*10ec0*/  STL.64 [R1+0xf78], R26 ;  /* 0x000f781a01007387 */ /* 0x010fe80000100a00 */
[----:B---3--:R0:W-:Y:S04]  /*10ed0*/  STL.64 [R1+0xf70], R24 ;  /* 0x000f701801007387 */ /* 0x0081e80000100a00 */
[----:B0-----:R-:W2:Y:S04]  /*10ee0*/  LDL.LU.64 R24, [R1+0x280] ;  /* 0x0002800001187983 */ /* 0x001ea80000300a00 */
[----:B------:R-:W2:Y:S04]  /*10ef0*/  LDL.LU.64 R26, [R1+0x288] ;  /* 0x00028800011a7983 */ /* 0x000ea80000300a00 */
[----:B------:R-:W3:Y:S04]  /*10f00*/  LDL.LU R29, [R1+0x4c8] ;  /* 0x0004c800011d7983 */ /* 0x000ee80000300800 */
[----:B------:R-:W3:Y:S04]  /*10f10*/  LDL.LU R12, [R1+0x4c4] ;  /* 0x0004c400010c7983 */ /* 0x000ee80000300800 */
[----:B------:R-:W4:Y:S04]  /*10f20*/  LDL.LU R28, [R1+0x4d0] ;  /* 0x0004d000011c7983 */ /* 0x000f280000300800 */
[----:B------:R-:W4:Y:S04]  /*10f30*/  LDL.LU R13, [R1+0x4cc] ;  /* 0x0004cc00010d7983 */ /* 0x000f280000300800 */
[----:B------:R-:W3:Y:S04]  /*10f40*/  LDL.LU R14, [R1+0x4d8] ;  /* 0x0004d800010e7983 */ /* 0x000ee80000300800 */
[----:B------:R-:W3:Y:S04]  /*10f50*/  LDL.LU R15, [R1+0x4d4] ;  /* 0x0004d400010f7983 */ /* 0x000ee80000300800 */
[----:B------:R-:W4:Y:S04]  /*10f60*/  LDL.LU R3, [R1+0x4e0] ;  /* 0x0004e00001037983 */ /* 0x000f280000300800 */
[----:B------:R-:W4:Y:S04]  /*10f70*/  LDL.LU R2, [R1+0x4dc] ;  /* 0x0004dc0001027983 */ /* 0x000f280000300800 */
[----:B------:R-:W-:Y:S04]  /*10f80*/  STL.64 [R1+0xf48], R22 ;  /* 0x000f481601007387 */ /* 0x000fe80000100a00 */
[----:B------:R0:W-:Y:S04]  /*10f90*/  STL.64 [R1+0xf40], R20 ;  /* 0x000f401401007387 */ /* 0x0001e80000100a00 */
[----:B0-----:R-:W3:Y:S04]  /*10fa0*/  LDL.LU.64 R20, [R1+0x270] ;  /* 0x0002700001147983 */ /* 0x001ee80000300a00 */
[----:B------:R-:W3:Y:S04]  /*10fb0*/  LDL.LU.64 R22, [R1+0x278] ;  /* 0x0002780001167983 */ /* 0x000ee80000300a00 */
[----:B------:R-:W-:Y:S04]  /*10fc0*/  STL.64 [R1+0x290], R8 ;  /* 0x0002900801007387 */ /* 0x000fe80000100a00 */
[----:B------:R0:W-:Y:S04]  /*10fd0*/  STL.64 [R1+0x298], R10 ;  /* 0x0002980a01007387 */ /* 0x0001e80000100a00 */
[----:B0-----:R-:W4:Y:S04]  /*10fe0*/  LDL.LU.64 R10, [R1+0xf88] ;  /* 0x000f8800010a7983 */ /* 0x001f280000300a00 */
[----:B------:R-:W2:Y:S02]  /*10ff0*/  LDL.LU.64 R8, [R1+0xf80] ;  /* 0x000f800001087983 */ /* 0x000ea40000300a00 */
[----:B--2---:R-:W-:-:S15]  /*11000*/  HMMA.16816.F32 R24, R4, R8, R24 ;  /* 0x000000080418723c */ /* 0x004fde0000001818 */
[----:B------:R-:W-:-:S08]  /*11010*/  NOP ;  /* 0x0000000000007918 */ /* 0x000fd00000000000 */
[----:B------:R-:W-:Y:S04]  /*11020*/  STL.64 [R1+0x280], R24 ;  /* 0x0002801801007387 */ /* 0x000fe80000100a00 */
[----:B------:R0:W-:Y:S04]  /*11030*/  STL.64 [R1+0x288], R26 ;  /* 0x0002881a01007387 */ /* 0x0001e80000100a00 */
[----:B0-----:R-:W4:Y:S04]  /*11040*/  LDL.LU.64 R26, [R1+0xf78] ;  /* 0x000f7800011a7983 */ /* 0x001f280000300a00 */
[----:B------:R-:W4:Y:S04]  /*11050*/  LDL.LU.64 R24, [R1+0xf70] ;  /* 0x000f700001187983 */ /* 0x000f280000300a00 */
[----:B------:R-:W-:Y:S04]  /*11060*/  STL [R1+0xf14], R8 ;  /* 0x000f140801007387 */ /* 0x000fe80000100800 */
[----:B------:R-:W-:Y:S01]  /*11070*/  STL [R1+0xf10], R9 ;  /* 0x000f100901007387 */ /* 0x000fe20000100800 */
[----:B----4-:R-:W-:-:S15]  /*11080*/  HMMA.16816.F32 R24, R4, R10, R24 ;  /* 0x0000000a0418723c */ /* 0x010fde0000001818 */
[----:B------:R-:W-:-:S08]  /*11090*/  NOP ;  /* 0x0000000000007918 */ /* 0x000fd00000000000 */
[----:B------:R-:W-:Y:S04]  /*110a0*/  STL.64 [R1+0x3f0], R24 ;  /* 0x0003f01801007387 */ /* 0x000fe80000100a00 */
[----:B------:R0:W-:Y:S04]  /*110b0*/  STL.64 [R1+0x3f8], R26 ;  /* 0x0003f81a01007387 */ /* 0x0001e80000100a00 */
[----:B0-----:R-:W2:Y:S04]  /*110c0*/  LDL.LU.64 R26, [R1+0xf68] ;  /* 0x000f6800011a7983 */ /* 0x001ea80000300a00 */
[----:B------:R-:W2:Y:S04]  /*110d0*/  LDL.LU.64 R24, [R1+0xf60] ;  /* 0x000f600001187983 */ /* 0x000ea80000300a00 */
[----:B------:R-:W-:Y:S04]  /*110e0*/  STL [R1+0xf18], R11 ;  /* 0x000f180b01007387 */ /* 0x000fe80000100800 */
[----:B------:R-:W4:Y:S01]  /*110f0*/  LDL.LU R0, [R1+0x4fc] ;  /* 0x0004fc0001007983 */ /* 0x000f220000300800 */
[----:B--2---:R-:W-:-:S15]  /*11100*/  HMMA.16816.F32 R24, R4, R16, R24 ;  /* 0x000000100418723c */ /* 0x004fde0000001818 */
[----:B------:R-:W-:-:S08]  /*11110*/  NOP ;  /* 0x0000000000007918 */ /* 0x000fd00000000000 */
[----:B------:R-:W-:Y:S04]  /*11120*/  STL.64 [R1+0x3e0], R24 ;  /* 0x0003e01801007387 */ /* 0x000fe80000100a00 */
[----:B------:R0:W-:Y:S04]  /*11130*/  STL.64 [R1+0x3e8], R26 ;  /* 0x0003e81a01007387 */ /* 0x0001e80000100a00 */
[----:B0-----:R-:W3:Y:S04]  /*11140*/  LDL.LU.64 R26, [R1+0xf58] ;  /* 0x000f5800011a7983 */ /* 0x001ee80000300a00 */
[----:B------:R-:W2:Y:S04]  /*11150*/  LDL.LU.64 R24, [R1+0xf50] ;  /* 0x000f500001187983 */ /* 0x000ea80000300a00 */
[----:B------:R-:W-:Y:S04]  /*11160*/  STL.64 [R1+0xf28], R18 ;  /* 0x000f281201007387 */ /* 0x000fe80000100a00 */
[----:B------:R0:W-:Y:S01]  /*11170*/  STL.64 [R1+0xf20], R16 ;  /* 0x000f201001007387 */ /* 0x0001e20000100a00 */
[----:B---3--:R-:W-:Y:S03]  /*11180*/  HMMA.16816.F32 R4, R4, R26, R20 ;  /* 0x0000001a0404723c */ /* 0x008fe60000001814 */
[----:B------:R-:W2:Y:S04]  /*11190*/  LDL.LU.64 R20, [R1+0x260] ;  /* 0x0002600001147983 */ /* 0x000ea80000300a00 */
[----:B------:R-:W2:-:S15]  /*111a0*/  LDL.LU.64 R22, [R1+0x268] ;  /* 0x0002680001167983 */ /* 0x000e9e0000300a00 */
[----:B------:R-:W-:-:S01]  /*111b0*/  NOP ;  /* 0x0000000000007918 */ /* 0x000fc20000000000 */
[----:B------:R-:W-:Y:S04]  /*111c0*/  STL.64 [R1+0x270], R4 ;  /* 0x0002700401007387 */ /* 0x000fe80000100a00 */
[----:B------:R-:W-:Y:S04]  /*111d0*/  STL.64 [R1+0x278], R6 ;  /* 0x0002780601007387 */ /* 0x000fe80000100a00 */
[----:B0-----:R-:W3:Y:S04]  /*111e0*/  LDL.LU.64 R16, [R1+0x240] ;  /* 0x0002400001107983 */ /* 0x001ee80000300a00 */
[----:B------:R-:W4:Y:S01]  /*111f0*/  LDL.LU.64 R18, [R1+0x248] ;  /* 0x0002480001127983 */ /* 0x000f220000300a00 */
[----:B------:R-:W-:-:S02]  /*11200*/  IMAD R14, R15, 0x100, R14 ;  /* 0x000001000f0e7824 */ /* 0x000fc400078e020e */
[----:B------:R-:W-:Y:S02]  /*11210*/  IMAD R12, R12, 0x100, R29 ;  /* 0x000001000c0c7824 */ /* 0x000fe400078e021d */
[----:B------:R-:W-:Y:S02]  /*11220*/  IMAD R13, R13, 0x100, R28 ;  /* 0x000001000d0d7824 */ /* 0x000fe400078e021c */
[----:B------:R-:W-:Y:S01]  /*11230*/  IMAD R15, R2, 0x100, R3 ;  /* 0x00000100020f7824 */ /* 0x000fe200078e0203 */
[----:B------:R-:W-:Y:S02]  /*11240*/  F2FP.F16.E4M3.UNPACK_B R12, R12 ;  /* 0x0000000cff0c723e */ /* 0x000fe400020006ff */
[----:B------:R-:W-:Y:S02]  /*11250*/  F2FP.F16.E4M3.UNPACK_B R13, R13 ;  /* 0x0000000dff0d723e */ /* 0x000fe400020006ff */
[----:B------:R-:W-:Y:S02]  /*11260*/  F2FP.F16.E4M3.UNPACK_B R14, R14 ;  /* 0x0000000eff0e723e */ /* 0x000fe400020006ff */
[----:B------:R-:W-:-:S07]  /*11270*/  F2FP.F16.E4M3.UNPACK_B R15, R15 ;  /* 0x0000000fff0f723e */ /* 0x000fce00020006ff */
[C---:B--2---:R-:W-:Y:S01]  /*11280*/  HMMA.16816.F32 R20, R12.reuse, R24, R20 ;  /* 0x000000180c14723c */ /* 0x044fe20000001814 */
        /* <DEDUP_REMOVED lines=8> */
[----:B------:R-:W4:Y:S04]  /*11310*/  LDL.LU R9, [R1+0x4f8] ;  /* 0x0004f80001097983 */ /* 0x000f280000300800 */
[----:B------:R-:W4:Y:S04]  /*11320*/  LDL.LU R6, [R1+0x4f4] ;  /* 0x0004f40001067983 */ /* 0x000f280000300800 */
[----:B------:R-:W4:Y:S04]  /*11330*/  LDL.LU R7, [R1+0x500] ;  /* 0x0005000001077983 */ /* 0x000f280000300800 */
[----:B------:R-:W4:Y:S04]  /*11340*/  LDL.LU R3, [R1+0x518] ;  /* 0x0005180001037983 */ /* 0x000f280000300800 */
[----:B------:R-:W4:Y:S04]  /*11350*/  LDL.LU R2, [R1+0x520] ;  /* 0x0005200001027983 */ /* 0x000f280000300800 */
[----:B------:R-:W-:Y:S04]  /*11360*/  STL.64 [R1+0x260], R20 ;  /* 0x0002601401007387 */ /* 0x000fe80000100a00 */
[----:B------:R0:W-:Y:S04]  /*11370*/  STL.64 [R1+0x268], R22 ;  /* 0x0002681601007387 */ /* 0x0001e80000100a00 */
[----:B0-----:R-:W2:Y:S04]  /*11380*/  LDL.LU.64 R22, [R1+0xf48] ;  /* 0x000f480001167983 */ /* 0x001ea80000300a00 */
[----:B------:R-:W3:Y:S04]  /*11390*/  LDL.LU.64 R20, [R1+0xf40] ;  /* 0x000f400001147983 */ /* 0x000ee80000300a00 */
[----:B------:R-:W-:Y:S04]  /*113a0*/  STL.64 [R1+0xef8], R26 ;  /* 0x000ef81a01007387 */ /* 0x000fe80000100a00 */
[----:B------:R0:W-:Y:S04]  /*113b0*/  STL.64 [R1+0xef0], R24 ;  /* 0x000ef01801007387 */ /* 0x0001e80000100a00 */
[----:B0-----:R-:W4:Y:S04]  /*113c0*/  LDL.LU.64 R24, [R1+0x230] ;  /* 0x0002300001187983 */ /* 0x001f280000300a00 */
[----:B------:R-:W4:Y:S01]  /*113d0*/  LDL.LU.64 R26, [R1+0x238] ;  /* 0x00023800011a7983 */ /* 0x000f220000300a00 */
[----:B--2---:R-:W-:-:S15]  /*113e0*/  HMMA.16816.F32 R16, R12, R22, R16 ;  /* 0x000000160c10723c */ /* 0x004fde0000001810 */
        /* <DEDUP_REMOVED lines=15> */
[----:B------:R-:W-:-:S02]  /*114e0*/  IMAD R4, R4, 0x100, R11 ;  /* 0x0000010004047824 */ /* 0x000fc400078e020b */
[----:B----4-:R-:W-:Y:S02]  /*114f0*/  IMAD R5, R5, 0x100, R8 ;  /* 0x0000010005057824 */ /* 0x010fe400078e0208 */
[----:B------:R-:W-:Y:S01]  /*11500*/  IMAD R6, R6, 0x100, R9 ;  /* 0x0000010006067824 */ /* 0x000fe200078e0209 */
[C---:B--2---:R-:W-:Y:S01]  /*11510*/  HMMA.16816.F32 R24, R12.reuse, R18, R24 ;  /* 0x000000120c18723c */ /* 0x044fe20000001818 */
[----:B---3--:R-:W-:Y:S04]  /*11520*/  STL.64 [R1+0xf08], R22 ;  /* 0x000f081601007387 */ /* 0x008fe80000100a00 */
[----:B------:R0:W-:Y:S04]  /*11530*/  STL.64 [R1+0xf00], R20 ;  /* 0x000f001401007387 */ /* 0x0001e80000100a00 */
[----:B0-----:R-:W2:Y:S04]  /*11540*/  LDL.LU.64 R20, [R1+0x220] ;  /* 0x0002200001147983 */ /* 0x001ea80000300a00 */
[----:B------:R-:W2:Y:S04]  /*11550*/  LDL.LU.64 R22, [R1+0x228] ;  /* 0x0002280001167983 */ /* 0x000ea80000300a00 */
[----:B------:R-:W3:Y:S04]  /*11560*/  LDL.LU R28, [R1+0x508] ;  /* 0x00050800011c7983 */ /* 0x000ee80000300800 */
[----:B------:R-:W4:Y:S04]  /*11570*/  LDL.LU R29, [R1+0x510] ;  /* 0x00051000011d7983 */ /* 0x000f280000300800 */
[----:B------:R0:W-:Y:S04]  /*11580*/  STL.64 [R1+0x230], R24 ;  /* 0x0002301801007387 */ /* 0x0001e80000100a00 */
[----:B------:R1:W-:Y:S04]  /*11590*/  STL.64 [R1+0x238], R26 ;  /* 0x0002381a01007387 */ /* 0x0003e80000100a00 */
[----:B0-----:R-:W3:Y:S04]  /*115a0*/  LDL.LU.64 R24, [R1+0x3c0] ;  /* 0x0003c00001187983 */ /* 0x001ee80000300a00 */
[----:B-1----:R-:W3:Y:S04]  /*115b0*/  LDL.LU.64 R26, [R1+0x3c8] ;  /* 0x0003c800011a7983 */ /* 0x002ee80000300a00 */
[----:B------:R-:W4:Y:S04]  /*115c0*/  LDL.LU R11, [R1+0xf18] ;  /* 0x000f1800010b7983 */ /* 0x000f280000300800 */
[----:B------:R-:W2:Y:S04]  /*115d0*/  LDL.LU R8, [R1+0xf14] ;  /* 0x000f140001087983 */ /* 0x000ea80000300800 */
[----:B------:R-:W2:Y:S02]  /*115e0*/  LDL.LU R9, [R1+0xf10] ;  /* 0x000f100001097983 */ /* 0x000ea40000300800 */
[----:B--2---:R-:W-:-:S15]  /*115f0*/  HMMA.16816.F32 R20, R12, R8, R20 ;  /* 0x000000080c14723c */ /* 0x004fde0000001814 */
[----:B------:R-:W-:-:S08]  /*11600*/  NOP ;  /* 0x0000000000007918 */ /* 0x000fd00000000000 */
[----:B------:R-:W-:Y:S04]  /*11610*/  STL.64 [R1+0x220], R20 ;  /* 0x0002201401007387 */ /* 0x000fe80000100a00 */
[----:B------:R0:W-:Y:S04]  /*11620*/  STL.64 [R1+0x228], R22 ;  /* 0x0002281601007387 */ /* 0x0001e80000100a00 */
[----:B0-----:R-:W4:Y:S04]  /*11630*/  LDL.LU.64 R22, [R1+0xf08] ;  /* 0x000f080001167983 */ /* 0x001f280000300a00 */
[----:B------:R-:W4:Y:S01]  /*11640*/  LDL.LU.64 R20, [R1+0xf00] ;  /* 0x000f000001147983 */ /* 0x000f220000300a00 */
[C---:B---3--:R-:W-:Y:S06]  /*11650*/  HMMA.16816.F32 R24, R12.reuse, R16, R24 ;  /* 0x000000100c18723c */ /* 0x048fec0000001818 */
[----:B----4-:R-:W-:-:S15]  /*11660*/  HMMA.16816.F32 R20, R12, R10, R20 ;  /* 0x0000000a0c14723c */ /* 0x010fde0000001814 */
[----:B------:R-:W-:-:S08]  /*11670*/  NOP ;  /* 0x0000000000007918 */ /* 0x000fd00000000000 */
        /* <DEDUP_REMOVED lines=8> */
[----:B------:R-:W-:Y:S04]  /*11700*/  STL.64 [R1+0x3c0], R24 ;  /* 0x0003c01801007387 */ /* 0x000fe80000100a00 */
[----:B------:R0:W-:Y:S04]  /*11710*/  STL.64 [R1+0x3c8], R26 ;  /* 0x0003c81a01007387 */ /* 0x0001e80000100a00 */
[----:B0-----:R-:W3:Y:S04]  /*11720*/  LDL.LU.64 R26, [R1+0xef8] ;  /* 0x000ef800011a7983 */ /* 0x001ee80000300a00 */
[----:B------:R-:W2:Y:S04]  /*11730*/  LDL.LU.64 R24, [R1+0xef0] ;  /* 0x000ef00001187983 */ /* 0x000ea80000300a00 */
[----:B------:R-:W-:Y:S04]  /*11740*/  STL.64 [R1+0xec8], R18 ;  /* 0x000ec81201007387 */ /* 0x000fe80000100a00 */
[----:B------:R0:W-:Y:S04]  /*11750*/  STL.64 [R1+0xec0], R16 ;  /* 0x000ec01001007387 */ /* 0x0001e80000100a00 */
[----:B0-----:R-:W4:Y:S04]  /*11760*/  LDL.LU.64 R16, [R1+0x1e0] ;  /* 0x0001e00001107983 */ /* 0x001f280000300a00 */
[----:B------:R-:W4:Y:S01]  /*11770*/  LDL.LU.64 R18, [R1+0x1e8] ;  /* 0x0001e80001127983 */ /* 0x000f220000300a00 */
[----:B------:R-:W-:Y:S01]  /*11780*/  IMAD R7, R0, 0x100, R7 ;  /* 0x0000010000077824 */ /* 0x000fe200078e0207 */
[----:B------:R-:W-:-:S02]  /*11790*/  F2FP.F16.E4M3.UNPACK_B R4, R4 ;  /* 0x00000004ff04723e */ /* 0x000fc400020006ff */
[----:B------:R-:W-:Y:S02]  /*117a0*/  F2FP.F16.E4M3.UNPACK_B R5, R5 ;  /* 0x00000005ff05723e */ /* 0x000fe400020006ff */
[----:B------:R-:W-:Y:S02]  /*117b0*/  F2FP.F16.E4M3.UNPACK_B R6, R6 ;  /* 0x00000006ff06723e */ /* 0x000fe400020006ff */
[----:B------:R-:W-:Y:S01]  /*117c0*/  F2FP.F16.E4M3.UNPACK_B R7, R7 ;  /* 0x00000007ff07723e */ /* 0x000fe200020006ff */
[----:B---3--:R-:W-:Y:S06]  /*117d0*/  HMMA.16816.F32 R12, R12, R26, R8 ;  /* 0x0000001a0c0c723c */ /* 0x008fec0000001808 */
[C---:B--2---:R-:W-:Y:S01]  /*117e0*/  HMMA.16816.F32 R20, R4.reuse, R24, R20 ;  /* 0x000000180414723c */ /* 0x044fe20000001814 */
[----:B----4-:R-:W-:Y:S04]  /*117f0*/  STL.64 [R1+0xed8], R18 ;  /* 0x000ed81201007387 */ /* 0x010fe80000100a00 */
[----:B------:R0:W-:Y:S04]  /*11800*/  STL.64 [R1+0xed0], R16 ;  /* 0x000ed01001007387 */ /* 0x0001e80000100a00 */
[----:B0-----:R-:W2:Y:S04]  /*11810*/  LDL.LU.64 R16, [R1+0x1f0] ;  /* 0x0001f00001107983 */ /* 0x001ea80000300a00 */
[----:B------:R-:W2:Y:S04]  /*11820*/  LDL.LU.64 R18, [R1+0x1f8] ;  /* 0x0001f80001127983 */ /* 0x000ea80000300a00 */
[----:B------:R-:W3:Y:S04]  /*11830*/  LDL.LU.64 R8, [R1+0x1d0] ;  /* 0x0001d00001087983 */ /* 0x000ee80000300a00 */
[----:B------:R-:W3:Y:S04]  /*11840*/  LDL.LU.64 R10, [R1+0x1d8] ;  /* 0x0001d800010a7983 */ /* 0x000ee80000300a00 */
[----:B------:R0:W-:Y:S04]  /*11850*/  STL.64 [R1+0x210], R12 ;  /* 0x0002100c01007387 */ /* 0x0001e80000100a00 */
[----:B------:R1:W-:Y:S04]  /*11860*/  STL.64 [R1+0x218], R14 ;  /* 0x0002180e01007387 */ /* 0x0003e80000100a00 */
[----:B0-----:R-:W4:Y:S04]  /*11870*/  LDL.LU R12, [R1+0x504] ;  /* 0x00050400010c7983 */ /* 0x001f280000300800 */
[----:B------:R-:W4:Y:S04]  /*11880*/  LDL.LU R13, [R1+0x50c] ;  /* 0x00050c00010d7983 */ /* 0x000f280000300800 */
[----:B-1----:R-:W4:Y:S04]  /*11890*/  LDL.LU R14, [R1+0x514] ;  /* 0x00051400010e7983 */ /* 0x002f280000300800 */
        /* <DEDUP_REMOVED lines=14> */
[----:B------:R-:W3:Y:S04]  /*11980*/  LDL.LU.64 R16, [R1+0xed0] ;  /* 0x000ed00001107983 */ /* 0x000ee80000300a00 */
[----:B------:R-:W2:Y:S01]  /*11990*/  LDL.LU R0, [R1+0x528] ;  /* 0x0005280001007983 */ /* 0x000ea20000300800 */
[----:B---3--:R-:W-:-:S15]  /*119a0*/  HMMA.16816.F32 R16, R4, R20, R16 ;  /* 0x000000140410723c */ /* 0x008fde0000001810 */
[----:B------:R-:W-:-:S08]  /*119b0*/  NOP ;  /* 0x0000000000007918 */ /* 0x000fd00000000000 */
[----:B------:R-:W-:Y:S04]  /*119c0*/  STL.64 [R1+0x1e0], R16 ;  /* 0x0001e01001007387 */ /* 0x000fe80000100a00 */
[----:B------:R0:W-:Y:S04]  /*119d0*/  STL.64 [R1+0x1e8], R18 ;  /* 0x0001e81201007387 */ /* 0x0001e80000100a00 */
[----:B0-----:R-:W3:Y:S04]  /*119e0*/  LDL.LU.64 R18, [R1+0xec8] ;  /* 0x000ec80001127983 */ /* 0x001ee80000300a00 */
[----:B------:R-:W2:Y:S04]  /*119f0*/  LDL.LU.64 R16, [R1+0xec0] ;  /* 0x000ec00001107983 */ /* 0x000ea80000300a00 */
[----:B------:R-:W-:Y:S04]  /*11a00*/  STL.64 [R1+0xe78], R22 ;  /* 0x000e781601007387 */ /* 0x000fe80000100a00 */
[----:B------:R0:W-:Y:S04]  /*11a10*/  STL.64 [R1+0xe70], R20 ;  /* 0x000e701401007387 */ /* 0x0001e80000100a00 */
[----:B0-----:R-:W2:Y:S04]  /*11a20*/  LDL.LU.64 R20, [R1+0x3b0] ;  /* 0x0003b00001147983 */ /* 0x001ea80000300a00 */
[----:B------:R-:W2:Y:S01]  /*11a30*/  LDL.LU.64 R22, [R1+0x3b8] ;  /* 0x0003b80001167983 */ /* 0x000ea20000300a00 */
[----:B---3--:R-:W-:-:S15]  /*11a40*/  HMMA.16816.F32 R8, R4, R18, R8 ;  /* 0x000000120408723c */ /* 0x008fde0000001808 */
[----:B------:R-:W-:-:S08]  /*11a50*/  NOP ;  /* 0x0000000000007918 */ /* 0x000fd00000000000 */
[----:B------:R-:W-:Y:S04]  /*11a60*/  STL.64 [R1+0x1d0], R8 ;  /* 0x0001d00801007387 */ /* 0x000fe80000100a00 */
[----:B------:R0:W-:Y:S04]  /*11a70*/  STL.64 [R1+0x1d8], R10 ;  /* 0x0001d80a01007387 */ /* 0x0001e80000100a00 */
[----:B0-----:R-:W2:Y:S04]  /*11a80*/  LDL.LU.64 R10, [R1+0xeb8] ;  /* 0x000eb800010a7983 */ /* 0x001ea80000300a00 */
[----:B------:R-:W3:Y:S01]  /*11a90*/  LDL.LU.64 R8, [R1+0xeb0] ;  /* 0x000eb00001087983 */ /* 0x000ee20000300a00 */
[----:B----4-:R-:W-:-:S02]  /*11aa0*/  IMAD R12, R12, 0x100, R28 ;  /* 0x000001000c0c7824 */ /* 0x010fc400078e021c */
[----:B------:R-:W-:Y:S01]  /*11ab0*/  IMAD R13, R13, 0x100, R29 ;  /* 0x000001000d0d7824 */ /* 0x000fe200078e021d */
[----:B------:R-:W4:Y:S04]  /*11ac0*/  LDL.LU R28, [R1+0xeac] ;  /* 0x000eac00011c7983 */ /* 0x000f280000300800 */
[----:B------:R-:W4:Y:S01]  /*11ad0*/  LDL.LU R29, [R1+0xea8] ;  /* 0x000ea800011d7983 */ /* 0x000f220000300800 */
[----:B------:R-:W-:Y:S02]  /*11ae0*/  IMAD R14, R14, 0x100, R3 ;  /* 0x000001000e0e7824 */ /* 0x000fe400078e0203 */
[----:B------:R-:W-:Y:S01]  /*11af0*/  IMAD R15, R15, 0x100, R2 ;  /* 0x000001000f0f7824 */ /* 0x000fe200078e0202 */
[C---:B---3--:R-:W-:Y:S06]  /*11b00*/  HMMA.16816.F32 R24, R4.reuse, R8, R24 ;  /* 0x000000080418723c */ /* 0x048fec0000001818 */
[----:B--2---:R-:W-:-:S15]  /*11b10*/  HMMA.16816.F32 R20, R4, R10, R20 ;  /* 0x0000000a0414723c */ /* 0x004fde0000001814 */
[----:B------:R-:W-:-:S02]  /*11b20*/  NOP ;  /* 0x0000000000007918 */ /* 0x000fc40000000000 */
[----:B------:R-:W-:Y:S04]  /*11b30*/  STL.64 [R1+0x1c0], R24 ;  /* 0x0001c01801007387 */ /* 0x000fe80000100a00 */
[----:B------:R0:W-:Y:S04]  /*11b40*/  STL.64 [R1+0x1c8], R26 ;  /* 0x0001c81a01007387 */ /* 0x0001e80000100a00 */
[----:B0-----:R-:W2:Y:S04]  /*11b50*/  LDL.LU.64 R26, [R1+0xea0] ;  /* 0x000ea000011a7983 */ /* 0x001ea80000300a00 */
[----:B------:R-:W3:Y:S04]  /*11b60*/  LDL.LU.64 R24, [R1+0xe98] ;  /* 0x000e980001187983 */ /* 0x000ee80000300a00 */
[----:B------:R-:W4:Y:S04]  /*11b70*/  LDL.LU R3, [R1+0xe94] ;  /* 0x000e940001037983 */ /* 0x000f280000300800 */
[----:B------:R-:W4:Y:S04]  /*11b80*/  LDL.LU R2, [R1+0xe90] ;  /* 0x000e900001027983 */ /* 0x000f280000300800 */
[----:B------:R0:W-:Y:S04]  /*11b90*/  STL.64 [R1+0x3b0], R20 ;  /* 0x0003b01401007387 */ /* 0x0001e80000100a00 */
[----:B------:R1:W-:Y:S04]  /*11ba0*/  STL.64 [R1+0x3b8], R22 ;  /* 0x0003b81601007387 */ /* 0x0003e80000100a00 */
[----:B0-----:R-:W2:Y:S04]  /*11bb0*/  LDL.LU.64 R20, [R1+0x1a0] ;  /* 0x0001a00001147983 */ /* 0x001ea80000300a00 */
[----:B-1----:R-:W3:Y:S04]  /*11bc0*/  LDL.LU.64 R22, [R1+0x1a8] ;  /* 0x0001a80001167983 */ /* 0x002ee80000300a00 */
[----:B---3--:R-:W-:Y:S04]  /*11bd0*/  STL.64 [R1+0xe88], R22 ;  /* 0x000e881601007387 */ /* 0x008fe80000100a00 */
[----:B--2---:R0:W-:Y:S04]  /*11be0*/  STL.64 [R1+0xe80], R20 ;  /* 0x000e801401007387 */ /* 0x0041e80000100a00 */
[----:B0-----:R-:W2:Y:S04]  /*11bf0*/  LDL.LU.64 R20, [R1+0x1b0] ;  /* 0x0001b00001147983 */ /* 0x001ea80000300a00 */
[----:B------:R-:W2:Y:S04]  /*11c00*/  LDL.LU.64 R22, [R1+0x1b8] ;  /* 0x0001b80001167983 */ /* 0x000ea80000300a00 */
[----:B------:R-:W-:Y:S04]  /*11c10*/  STL.64 [R1+0xe48], R10 ;  /* 0x000e480a01007387 */ /* 0x000fe80000100a00 */
[----:B------:R0:W-:Y:S04]  /*11c20*/  STL.64 [R1+0xe40], R8 ;  /* 0x000e400801007387 */ /* 0x0001e80000100a00 */
[----:B0-----:R-:W3:Y:S04]  /*11c30*/  LDL.LU.64 R8, [R1+0x3a0] ;  /* 0x0003a00001087983 */ /* 0x001ee80000300a00 */
[----:B------:R-:W3:Y:S04]  /*11c40*/  LDL.LU.64 R10, [R1+0x3a8] ;  /* 0x0003a800010a7983 */ /* 0x000ee80000300a00 */
[----:B------:R-:W-:Y:S04]  /*11c50*/  STL.64 [R1+0xe58], R18 ;  /* 0x000e581201007387 */ /* 0x000fe80000100a00 */
[----:B------:R0:W-:Y:S01]  /*11c60*/  STL.64 [R1+0xe50], R16 ;  /* 0x000e501001007387 */ /* 0x0001e20000100a00 */
[----:B---3--:R-:W-:-:S15]  /*11c70*/  HMMA.16816.F32 R8, R4, R16, R8 ;  /* 0x000000100408723c */ /* 0x008fde0000001808 */
[----:B------:R-:W-:-:S08]  /*11c80*/  NOP ;  /* 0x0000000000007918 */ /* 0x000fd00000000000 */
[----:B------:R-:W-:Y:S04]  /*11c90*/  STL.64 [R1+0x3a0], R8 ;  /* 0x0003a00801007387 */ /* 0x000fe80000100a00 */
[----:B------:R-:W-:Y:S04]  /*11ca0*/  STL.64 [R1+0x3a8], R10 ;  /* 0x0003a80a01007387 */ /* 0x000fe80000100a00 */
[----:B0-----:R-:W3:Y:S04]  /*11cb0*/  LDL.LU.64 R16, [R1+0x180] ;  /* 0x0001800001107983 */ /* 0x001ee80000300a00 */
[----:B------:R-:W4:Y:S01]  /*11cc0*/  LDL.LU.64 R18, [R1+0x188] ;  /* 0x0001880001127983 */ /* 0x000f220000300a00 */
[----:B--2---:R-:W-:Y:S03]  /*11cd0*/  HMMA.16816.F32 R4, R4, R26, R20 ;  /* 0x0000001a0404723c */ /* 0x004fe60000001814 */
[----:B----4-:R-:W-:Y:S04]  /*11ce0*/  STL.64 [R1+0xe68], R18 ;  /* 0x000e681201007387 */ /* 0x010fe80000100a00 */
[----:B---3--:R0:W-:Y:S04]  /*11cf0*/  STL.64 [R1+0xe60], R16 ;  /* 0x000e601001007387 */ /* 0x0081e80000100a00 */
[----:B0-----:R-:W2:Y:S04]  /*11d00*/  LDL.LU.64 R16, [R1+0x190] ;  /* 0x0001900001107983 */ /* 0x001ea80000300a00 */
[----:B------:R-:W2:Y:S04]  /*11d10*/  LDL.LU.64 R18, [R1+0x198] ;  /* 0x0001980001127983 */ /* 0x000ea80000300a00 */
[----:B------:R-:W3:Y:S04]  /*11d20*/  LDL.LU.64 R8, [R1+0x170] ;  /* 0x0001700001087983 */ /* 0x000ee80000300a00 */
[----:B------:R-:W3:Y:S04]  /*11d30*/  LDL.LU.64 R10, [R1+0x178] ;  /* 0x00017800010a7983 */ /* 0x000ee80000300a00 */
[----:B------:R-:W4:Y:S04]  /*11d40*/  LDL.LU.64 R22, [R1+0xe88] ;  /* 0x000e880001167983 */ /* 0x000f280000300a00 */
[----:B------:R-:W4:Y:S01]  /*11d50*/  LDL.LU.64 R20, [R1+0xe80] ;  /* 0x000e800001147983 */ /* 0x000f220000300a00 */
[----:B------:R-:W-:-:S02]  /*11d60*/  F2FP.F16.E4M3.UNPACK_B R12, R12 ;  /* 0x0000000cff0c723e */ /* 0x000fc400020006ff */
[----:B------:R-:W-:Y:S02]  /*11d70*/  F2FP.F16.E4M3.UNPACK_B R13, R13 ;  /* 0x0000000dff0d723e */ /* 0x000fe400020006ff */
[----:B------:R-:W-:Y:S02]  /*11d80*/  F2FP.F16.E4M3.UNPACK_B R14, R14 ;  /* 0x0000000eff0e723e */ /* 0x000fe400020006ff */
[----:B------:R-:W-:Y:S01]  /*11d90*/  F2FP.F16.E4M3.UNPACK_B R15, R15 ;  /* 0x0000000fff0f723e */ /* 0x000fe200020006ff */
[----:B------:R0:W-:Y:S04]  /*11da0*/  STL.64 [R1+0x1b0], R4 ;  /* 0x0001b00401007387 */ /* 0x0001e80000100a00 */
[----:B------:R1:W-:Y:S04]  /*11db0*/  STL.64 [R1+0x1b8], R6 ;  /* 0x0001b80601007387 */ /* 0x0003e80000100a00 */
[----:B0-----:R-:W3:Y:S04]  /*11dc0*/  LDL.LU R4, [R1+0x524] ;  /* 0x0005240001047983 */ /* 0x001ee80000300800 */
[----:B------:R-:W3:Y:S04]  /*11dd0*/  LDL.LU R5, [R1+0x530] ;  /* 0x0005300001057983 */ /* 0x000ee80000300800 */
[----:B-1----:R-:W3:Y:S04]  /*11de0*/  LDL.LU R6, [R1+0x52c] ;  /* 0x00052c0001067983 */ /* 0x002ee80000300800 */
[----:B------:R-:W3:Y:S01]  /*11df0*/  LDL.LU R7, [R1+0x538] ;  /* 0x0005380001077983 */ /* 0x000ee20000300800 */
[----:B----4-:R-:W-:-:S15]  /*11e00*/  HMMA.16816.F32 R20, R12, R24, R20 ;  /* 0x000000180c14723c */ /* 0x010fde0000001814 */
[----:B------:R-:W-:-:S08]  /*11e10*/  NOP ;  /* 0x0000000000007918 */ /* 0x000fd00000000000 */
[----:B------:R-:W-:Y:S04]  /*11e20*/  STL.64 [R1+0x1a0], R20 ;  /* 0x0001a01401007387 */ /* 0x000fe80000100a00 */
[----:B------:R0:W-:Y:S04]  /*11e30*/  STL.64 [R1+0x1a8], R22 ;  /* 0x0001a81601007387 */ /* 0x0001e80000100a00 */
[----:B0-----:R-:W2:Y:S04]  /*11e40*/  LDL.LU.64 R22, [R1+0xe78] ;  /* 0x000e780001167983 */ /* 0x001ea80000300a00 */
[----:B------:R-:W4:Y:S04]  /*11e50*/  LDL.LU.64 R20, [R1+0xe70] ;  /* 0x000e700001147983 */ /* 0x000f280000300a00 */
        /* <DEDUP_REMOVED lines=8> */
[----:B0-----:R-:W4:Y:S04]  /*11ee0*/  LDL.LU.64 R18, [R1+0xe68] ;  /* 0x000e680001127983 */ /* 0x001f280000300a00 */
[----:B------:R-:W4:Y:S02]  /*11ef0*/  LDL.LU.64 R16, [R1+0xe60] ;  /* 0x000e600001107983 */ /* 0x000f240000300a00 */
        /* <DEDUP_REMOVED lines=8> */
[----:B0-----:R-:W4:Y:S04]  /*11f80*/  LDL.LU.64 R20, [R1+0x150] ;  /* 0x0001500001147983 */ /* 0x001f280000300a00 */
[----:B------:R-:W4:Y:S01]  /*11f90*/  LDL.LU.64 R22, [R1+0x158] ;  /* 0x0001580001167983 */ /* 0x000f220000300a00 */
[----:B---3--:R-:W-:Y:S01]  /*11fa0*/  IMAD R4, R4, 0x100, R0 ;  /* 0x0000010004047824 */ /* 0x008fe200078e0200 */
[----:B--2---:R-:W-:-:S15]  /*11fb0*/  HMMA.16816.F32 R8, R12, R18, R8 ;  /* 0x000000120c08723c */ /* 0x004fde0000001808 */
[----:B------:R-:W-:-:S08]  /*11fc0*/  NOP ;  /* 0x0000000000007918 */ /* 0x000fd00000000000 */
[----:B------:R-:W-:Y:S04]  /*11fd0*/  STL.64 [R1+0x170], R8 ;  /* 0x0001700801007387 */ /* 0x000fe80000100a00 */
[----:B------:R0:W-:Y:S04]  /*11fe0*/  STL.64 [R1+0x178], R10 ;  /* 0x0001780a01007387 */ /* 0x0001e80000100a00 */
[----:B0-----:R-:W4:Y:S04]  /*11ff0*/  LDL.LU.64 R10, [R1+0xe48] ;  /* 0x000e4800010a7983 */ /* 0x001f280000300a00 */
[----:B------:R-:W2:Y:S04]  /*12000*/  LDL.LU.64 R8, [R1+0xe40] ;  /* 0x000e400001087983 */ /* 0x000ea80000300a00 */
[----:B------:R-:W3:Y:S01]  /*12010*/  LDL.LU R0, [R1+0xe3c] ;  /* 0x000e3c0001007983 */ /* 0x000ee20000300800 */
[----:B------:R-:W-:Y:S01]  /*12020*/  IMAD R5, R6, 0x100, R5 ;  /* 0x0000010006057824 */ /* 0x000fe200078e0205 */
[C---:B--2---:R-:W-:Y:S06]  /*12030*/  HMMA.16816.F32 R24, R12.reuse, R8, R24 ;  /* 0x000000080c18723c */ /* 0x044fec0000001818 */
[----:B----4-:R-:W-:Y:S01]  /*12040*/  HMMA.16816.F32 R20, R12, R10, R20 ;  /* 0x0000000a0c14723c */ /* 0x010fe20000001814 */
[----:B---3--:R-:W-:-:S02]  /*12050*/  IMAD R6, R0, 0x100, R7 ;  /* 0x0000010000067824 */ /* 0x008fc400078e0207 */
[----:B------:R-:W2:Y:S01]  /*12060*/  LDL.LU R0, [R1+0xe38] ;  /* 0x000e380001007983 */ /* 0x000ea20000300800 */
[----:B------:R-:W-:-:S13]  /*12070*/  IMAD R7, R3, 0x100, R2 ;  /* 0x0000010003077824 */ /* 0x000fda00078e0202 */
[----:B------:R0:W-:Y:S04]  /*12080*/  STL.64 [R1+0x160], R24 ;  /* 0x0001601801007387 */ /* 0x0001e80000100a00 */
[----:B------:R1:W-:Y:S04]  /*12090*/  STL.64 [R1+0x168], R26 ;  /* 0x0001681a01007387 */ /* 0x0003e80000100a00 */
[----:B------:R-:W2:Y:S04]  /*120a0*/  LDL.LU R2, [R1+0xe34] ;  /* 0x000e340001027983 */ /* 0x000ea80000300800 */
[----:B------:R-:W3:Y:S04]  /*120b0*/  LDL.LU R3, [R1+0xe30] ;  /* 0x000e300001037983 */ /* 0x000ee80000300800 */
[----:B0-----:R-:W4:Y:S04]  /*120c0*/  LDL.LU.64 R24, [R1+0x140] ;  /* 0x0001400001187983 */ /* 0x001f280000300a00 */
[----:B-1----:R-:W4:Y:S04]  /*120d0*/  LDL.LU.64 R26, [R1+0x148] ;  /* 0x00014800011a7983 */ /* 0x002f280000300a00 */
        /* <DEDUP_REMOVED lines=11> */
[----:B------:R-:W2:Y:S01]  /*12190*/  LDL.LU.64 R10, [R1+0xe8] ;  /* 0x0000e800010a7983 */ /* 0x000ea20000300a00 */
[C---:B----4-:R-:W-:Y:S03]  /*121a0*/  HMMA.16816.F32 R24, R12.reuse, R16, R24 ;  /* 0x000000100c18723c */ /* 0x050fe60000001818 */
[----:B--2---:R-:W-:Y:S04]  /*121b0*/  STL.64 [R1+0xdf8], R10 ;  /* 0x000df80a01007387 */ /* 0x004fe80000100a00 */
[----:B---3--:R0:W-:Y:S04]  /*121c0*/  STL.64 [R1+0xdf0], R8 ;  /* 0x000df00801007387 */ /* 0x0081e80000100a00 */
[----:B0-----:R-:W2:Y:S04]  /*121d0*/  LDL.LU.64 R8, [R1+0x100] ;  /* 0x0001000001087983 */ /* 0x001ea80000300a00 */
[----:B------:R-:W2:Y:S08]  /*121e0*/  LDL.LU.64 R10, [R1+0x108] ;  /* 0x00010800010a7983 */ /* 0x000eb00000300a00 */
[----:B------:R-:W-:Y:S04]  /*121f0*/  STL.64 [R1+0x140], R24 ;  /* 0x0001401801007387 */ /* 0x000fe80000100a00 */
[----:B------:R0:W-:Y:S04]  /*12200*/  STL.64 [R1+0x148], R26 ;  /* 0x0001481a01007387 */ /* 0x0001e80000100a00 */
[----:B0-----:R-:W3:Y:S04]  /*12210*/  LDL.LU.64 R26, [R1+0xe28] ;  /* 0x000e2800011a7983 */ /* 0x001ee80000300a00 */
[----:B------:R-:W4:Y:S01]  /*12220*/  LDL.LU.64 R24, [R1+0xe20] ;  /* 0x000e200001187983 */ /* 0x000f220000300a00 */
[----:B---3--:R-:W-:Y:S03]  /*12230*/  HMMA.16816.F32 R12, R12, R26, R20 ;  /* 0x0000001a0c0c723c */ /* 0x008fe60000001814 */
[----:B------:R-:W4:Y:S04]  /*12240*/  LDL.LU.64 R22, [R1+0xe18] ;  /* 0x000e180001167983 */ /* 0x000f280000300a00 */
[----:B------:R-:W4:-:S15]  /*12250*/  LDL.LU.64 R20, [R1+0xe10] ;  /* 0x000e100001147983 */ /* 0x000f1e0000300a00 */
[----:B------:R-:W-:-:S01]  /*12260*/  NOP ;  /* 0x0000000000007918 */ /* 0x000fc20000000000 */
[----:B------:R0:W-:Y:S04]  /*12270*/  STL.64 [R1+0x130], R12 ;  /* 0x0001300c01007387 */ /* 0x0001e80000100a00 */
[----:B------:R1:W-:Y:S04]  /*12280*/  STL.64 [R1+0x138], R14 ;  /* 0x0001380e01007387 */ /* 0x0003e80000100a00 */
[----:B0-----:R-:W3:Y:S04]  /*12290*/  LDL.LU R12, [R1+0x544] ;  /* 0x00054400010c7983 */ /* 0x001ee80000300800 */
[----:B------:R-:W3:Y:S04]  /*122a0*/  LDL.LU R13, [R1+0x550] ;  /* 0x00055000010d7983 */ /* 0x000ee80000300800 */
[----:B-1----:R-:W2:Y:S04]  /*122b0*/  LDL.LU R14, [R1+0x54c] ;  /* 0x00054c00010e7983 */ /* 0x002ea80000300800 */
[----:B------:R-:W2:Y:S01]  /*122c0*/  LDL.LU R15, [R1+0x558] ;  /* 0x00055800010f7983 */ /* 0x000ea20000300800 */
[----:B------:R-:W-:-:S02]  /*122d0*/  F2FP.F16.E4M3.UNPACK_B R4, R4 ;  /* 0x00000004ff04723e */ /* 0x000fc400020006ff */
[----:B------:R-:W-:Y:S02]  /*122e0*/  F2FP.F16.E4M3.UNPACK_B R5, R5 ;  /* 0x00000005ff05723e */ /* 0x000fe400020006ff */
[----:B------:R-:W-:Y:S02]  /*122f0*/  F2FP.F16.E4M3.UNPACK_B R6, R6 ;  /* 0x00000006ff06723e */ /* 0x000fe400020006ff */
[----:B------:R-:W-:Y:S01]  /*12300*/  F2FP.F16.E4M3.UNPACK_B R7, R7 ;  /* 0x00000007ff07723e */ /* 0x000fe200020006ff */
[----:B--2---:R-:W-:Y:S04]  /*12310*/  STL.64 [R1+0xdc8], R14 ;  /* 0x000dc80e01007387 */ /* 0x004fe80000100a00 */
[----:B---3--:R0:W-:Y:S04]  /*12320*/  STL.64 [R1+0xdc0], R12 ;  /* 0x000dc00c01007387 */ /* 0x0081e80000100a00 */
[----:B0-----:R-:W2:Y:S04]  /*12330*/  LDL.LU.64 R12, [R1+0x80] ;  /* 0x00008000010c7983 */ /* 0x001ea80000300a00 */
[----:B------:R-:W3:Y:S01]  /*12340*/  LDL.LU.64 R14, [R1+0x88] ;  /* 0x00008800010e7983 */ /* 0x000ee20000300a00 */
[C---:B----4-:R-:W-:Y:S03]  /*12350*/  HMMA.16816.F32 R20, R4.reuse, R24, R20 ;  /* 0x000000180414723c */ /* 0x050fe60000001814 */
[----:B---3--:R-:W-:Y:S04]  /*12360*/  STL.64 [R1+0xdd8], R14 ;  /* 0x000dd80e01007387 */ /* 0x008fe80000100a00 */
[----:B--2---:R0:W-:Y:S04]  /*12370*/  STL.64 [R1+0xdd0], R12 ;  /* 0x000dd00c01007387 */ /* 0x0041e80000100a00 */
[----:B0-----:R-:W2:Y:S04]  /*12380*/  LDL.LU.64 R12, [R1+0xa0] ;  /* 0x0000a000010c7983 */ /* 0x001ea80000300a00 */
[----:B------:R-:W2:Y:S08]  /*12390*/  LDL.LU.64 R14, [R1+0xa8] ;  /* 0x0000a800010e7983 */ /* 0x000eb00000300a00 */
[----:B------:R-:W-:Y:S04]  /*123a0*/  STL.64 [R1+0x110], R20 ;  /* 0x0001101401007387 */ /* 0x000fe80000100a00 */
[----:B------:R0:W-:Y:S04]  /*123b0*/  STL.64 [R1+0x118], R22 ;  /* 0x0001181601007387 */ /* 0x0001e80000100a00 */
[----:B0-----:R-:W3:Y:S04]  /*123c0*/  LDL.LU.64 R22, [R1+0xe08] ;  /* 0x000e080001167983 */ /* 0x001ee80000300a00 */
[----:B------:R-:W4:Y:S01]  /*123d0*/  LDL.LU.64 R20, [R1+0xe00] ;  /* 0x000e000001147983 */ /* 0x000f220000300a00 */
[----:B---3--:R-:W-:-:S15]  /*123e0*/  HMMA.16816.F32 R8, R4, R22, R8 ;  /* 0x000000160408723c */ /* 0x008fde0000001808 */
[----:B------:R-:W-:-:S08]  /*123f0*/  NOP ;  /* 0x0000000000007918 */ /* 0x000fd00000000000 */
[----:B------:R-:W-:Y:S04]  /*12400*/  STL.64 [R1+0x100], R8 ;  /* 0x0001000801007387 */ /* 0x000fe80000100a00 */
[----:B------:R0:W-:Y:S04]  /*12410*/  STL.64 [R1+0x108], R10 ;  /* 0x0001080a01007387 */ /* 0x0001e80000100a00 */
[----:B0-----:R-:W4:Y:S04]  /*12420*/  LDL.LU.64 R10, [R1+0xdf8] ;  /* 0x000df800010a7983 */ /* 0x001f280000300a00 */
[----:B------:R-:W4:Y:S02]  /*12430*/  LDL.LU.64 R8, [R1+0xdf0] ;  /* 0x000df00001087983 */ /* 0x000f240000300a00 */
[----:B----4-:R-:W-:Y:S02]  /*12440*/  HMMA.16816.F32 R20, R4, R20, R8 ;  /* 0x000000140414723c */ /* 0x010fe40000001808 */
[----:B------:R-:W3:Y:S04]  /*12450*/  LDL.LU.64 R10, [R1+0xde8] ;  /* 0x000de800010a7983 */ /* 0x000ee80000300a00 */
[----:B------:R-:W2:-:S15]  /*12460*/  LDL.LU.64 R8, [R1+0xde0] ;  /* 0x000de00001087983 */ /* 0x000e9e0000300a00 */
[----:B------:R-:W-:-:S02]  /*12470*/  NOP ;  /* 0x0000000000007918 */ /* 0x000fc40000000000 */
[----:B------:R0:W-:Y:S04]  /*12480*/  STL.64 [R1+0xe0], R20 ;  /* 0x0000e01401007387 */ /* 0x0001e80000100a00 */
[----:B------:R1:W-:Y:S04]  /*12490*/  STL.64 [R1+0xe8], R22 ;  /* 0x0000e81601007387 */ /* 0x0003e80000100a00 */
[----:B0-----:R-:W4:Y:S04]  /*124a0*/  LDL.LU.64 R20, [R1+0xc0] ;  /* 0x0000c00001147983 */ /* 0x001f280000300a00 */
[----:B-1----:R-:W4:Y:S02]  /*124b0*/  LDL.LU.64 R22, [R1+0xc8] ;  /* 0x0000c80001167983 */ /* 0x002f240000300a00 */
[----:B----4-:R-:W-:Y:S02]  /*124c0*/  HMMA.16816.F32 R20, R4, R18, R20 ;  /* 0x000000120414723c */ /* 0x010fe40000001814 */
[----:B------:R-:W4:Y:S04]  /*124d0*/  LDL.LU R19, [R1+0x548] ;  /* 0x0005480001137983 */ /* 0x000f280000300800 */
[----:B------:R-:W4:-:S15]  /*124e0*/  LDL.LU R24, [R1+0x8] ;  /* 0x0000080001187983 */ /* 0x000f1e0000300800 */
[----:B------:R-:W-:-:S02]  /*124f0*/  NOP ;  /* 0x0000000000007918 */ /* 0x000fc40000000000 */
[----:B------:R-:W-:Y:S04]  /*12500*/  STL.64 [R1+0xc0], R20 ;  /* 0x0000c01401007387 */ /* 0x000fe80000100a00 */
[----:B------:R0:W-:Y:S04]  /*12510*/  STL.64 [R1+0xc8], R22 ;  /* 0x0000c81601007387 */ /* 0x0001e80000100a00 */
[----:B------:R-:W4:Y:S04]  /*12520*/  LDL.LU R25, [R1+0xc] ;  /* 0x00000c0001197983 */ /* 0x000f280000300800 */
[----:B0-----:R-:W3:Y:S04]  /*12530*/  LDL.LU R22, [R1+0x10] ;  /* 0x0000100001167983 */ /* 0x001ee80000300800 */
[----:B------:R-:W3:Y:S01]  /*12540*/  LDL.LU R23, [R1+0x14] ;  /* 0x0000140001177983 */ /* 0x000ee20000300800 */
[----:B--2---:R-:W-:Y:S03]  /*12550*/  HMMA.16816.F32 R12, R4, R8, R12 ;  /* 0x00000008040c723c */ /* 0x004fe6000000180c */
[----:B---3--:R0:W-:Y:S04]  /*12560*/  STL.64 [R1+0xdb0], R22 ;  /* 0x000db01601007387 */ /* 0x0081e80000100a00 */
[----:B------:R-:W2:Y:S04]  /*12570*/  LDL.LU.64 R20, [R1+0x70] ;  /* 0x0000700001147983 */ /* 0x000ea80000300a00 */
[----:B0-----:R-:W2:-:S12]  /*12580*/  LDL.LU.64 R22, [R1+0x78] ;  /* 0x0000780001167983 */ /* 0x001e980000300a00 */
[----:B------:R-:W-:Y:S04]  /*12590*/  STL.64 [R1+0xa0], R12 ;  /* 0x0000a00c01007387 */ /* 0x000fe80000100a00 */
[----:B------:R0:W-:Y:S04]  /*125a0*/  STL.64 [R1+0xa8], R14 ;  /* 0x0000a80e01007387 */ /* 0x0001e80000100a00 */
[----:B0-----:R-:W3:Y:S04]  /*125b0*/  LDL.LU.64 R14, [R1+0xdd8] ;  /* 0x000dd800010e7983 */ /* 0x001ee80000300a00 */
[----:B------:R-:W3:Y:S02]  /*125c0*/  LDL.LU.64 R12, [R1+0xdd0] ;  /* 0x000dd000010c7983 */ /* 0x000ee40000300a00 */
[----:B---3--:R-:W-:Y:S02]  /*125d0*/  HMMA.16816.F32 R8, R4, R10, R12 ;  /* 0x0000000a0408723c */ /* 0x008fe4000000180c */
[----:B------:R-:W3:Y:S04]  /*125e0*/  LDL.LU.64 R14, [R1+0xdc8] ;  /* 0x000dc800010e7983 */ /* 0x000ee80000300a00 */
[----:B------:R-:W4:-:S15]  /*125f0*/  LDL.LU.64 R12, [R1+0xdc0] ;  /* 0x000dc000010c7983 */ /* 0x000f1e0000300a00 */
[----:B------:R-:W-:-:S02]  /*12600*/  NOP ;  /* 0x0000000000007918 */ /* 0x000fc40000000000 */
[----:B------:R0:W-:Y:S04]  /*12610*/  STL.64 [R1+0x80], R8 ;  /* 0x0000800801007387 */ /* 0x0001e80000100a00 */
[----:B------:R1:W-:Y:S04]  /*12620*/  STL.64 [R1+0x88], R10 ;  /* 0x0000880a01007387 */ /* 0x0003e80000100a00 */
[----:B0-----:R-:W3:Y:S04]  /*12630*/  LDL.LU R8, [R1+0xb0] ;  /* 0x0000b00001087983 */ /* 0x001ee80000300800 */
[----:B------:R-:W3:Y:S01]  /*12640*/  LDL.LU R9, [R1+0xb4] ;  /* 0x0000b40001097983 */ /* 0x000ee20000300800 */
[----:B-1----:R-:W-:-:S02]  /*12650*/  IMAD.MOV.U32 R10, RZ, RZ, R29 ;  /* 0x000000ffff0a7224 */ /* 0x002fc400078e001d */
[----:B------:R-:W-:Y:S01]  /*12660*/  IMAD.MOV.U32 R11, RZ, RZ, R28 ;  /* 0x000000ffff0b7224 */ /* 0x000fe200078e001c */
[----:B------:R-:W3:Y:S04]  /*12670*/  LDL.LU R29, [R1+0xdbc] ;  /* 0x000dbc00011d7983 */ /* 0x000ee80000300800 */
[----:B------:R-:W3:Y:S01]  /*12680*/  LDL.LU R28, [R1+0xdb8] ;  /* 0x000db800011c7983 */ /* 0x000ee20000300800 */
[----:B----4-:R-:W-:Y:S02]  /*12690*/  IMAD R12, R12, 0x100, R19 ;  /* 0x000001000c0c7824 */ /* 0x010fe400078e0213 */
[----:B--2---:R-:W-:Y:S01]  /*126a0*/  HMMA.16816.F32 R16, R4, R16, R20 ;  /* 0x000000100410723c */ /* 0x004fe20000001814 */
[----:B---3--:R-:W-:-:S15]  /*126b0*/  IMAD R13, R14, 0x100, R13 ;  /* 0x000001000e0d7824 */ /* 0x008fde00078e020d */
[----:B------:R-:W-:-:S07]  /*126c0*/  NOP ;  /* 0x0000000000007918 */ /* 0x000fce0000000000 */
[----:B------:R0:W-:Y:S04]  /*126d0*/  STL [R1+0x70], R16 ;  /* 0x0000701001007387 */ /* 0x0001e80000100800 */
[----:B------:R-:W2:Y:S04]  /*126e0*/  LDL.LU.64 R20, [R1+0x60] ;  /* 0x0000600001147983 */ /* 0x000ea80000300a00 */
[----:B------:R-:W2:Y:S01]  /*126f0*/  LDL.LU.64 R22, [R1+0x68] ;  /* 0x0000680001167983 */ /* 0x000ea20000300a00 */
[----:B------:R-:W-:Y:S02]  /*12700*/  IMAD R14, R3, 0x100, R15 ;  /* 0x00000100030e7824 */ /* 0x000fe400078e020f */
[----:B------:R-:W-:Y:S01]  /*12710*/  IMAD R15, R0, 0x100, R2 ;  /* 0x00000100000f7824 */ /* 0x000fe200078e0202 */
[----:B0-----:R-:W3:Y:S01]  /*12720*/  LDL.LU R16, [R1+0x90] ;  /* 0x0000900001107983 */ /* 0x001ee20000300800 */
[----:B------:R-:W-:-:S02]  /*12730*/  IMAD.MOV.U32 R2, RZ, RZ, R17 ;  /* 0x000000ffff027224 */ /* 0x000fc400078e0011 */
[----:B------:R-:W-:Y:S01]  /*12740*/  IMAD.MOV.U32 R0, RZ, RZ, R18 ;  /* 0x000000ffff007224 */ /* 0x000fe200078e0012 */
[----:B------:R-:W3:Y:S01]  /*12750*/  LDL.LU R17, [R1+0x94] ;  /* 0x0000940001117983 */ /* 0x000ee20000300800 */
[----:B------:R-:W-:-:S03]  /*12760*/  IMAD.MOV.U32 R3, RZ, RZ, R19 ;  /* 0x000000ffff037224 */ /* 0x000fc600078e0013 */
[----:B------:R-:W3:Y:S04]  /*12770*/  LDL.LU R18, [R1+0x98] ;  /* 0x0000980001127983 */ /* 0x000ee80000300800 */
[----:B------:R-:W3:Y:S01]  /*12780*/  LDL.LU R19, [R1+0x9c] ;  /* 0x00009c0001137983 */ /* 0x000ee20000300800 */
[----:B------:R-:W-:Y:S02]  /*12790*/  F2FP.F16.E4M3.UNPACK_B R12, R12 ;  /* 0x0000000cff0c723e */ /* 0x000fe400020006ff */
[----:B------:R-:W-:Y:S01]  /*127a0*/  F2FP.F16.E4M3.UNPACK_B R13, R13 ;  /* 0x0000000dff0d723e */ /* 0x000fe200020006ff */
[----:B------:R-:W-:Y:S01]  /*127b0*/  STL [R1+0xb10], R3 ;  /* 0x000b100301007387 */ /* 0x000fe20000100800 */
[----:B------:R-:W-:Y:S02]  /*127c0*/  F2FP.F16.E4M3.UNPACK_B R14, R14 ;  /* 0x0000000eff0e723e */ /* 0x000fe400020006ff */
[----:B------:R-:W-:-:S02]  /*127d0*/  F2FP.F16.E4M3.UNPACK_B R15, R15 ;  /* 0x0000000fff0f723e */ /* 0x000fc400020006ff */
[----:B------:R-:W-:Y:S02]  /*127e0*/  F2FP.F16.E4M3.UNPACK_B R28, R28.H1 ;  /* 0x0000001cff1c723e */ /* 0x000fe400030006ff */
[----:B------:R-:W-:Y:S01]  /*127f0*/  F2FP.F16.E4M3.UNPACK_B R29, R29.H1 ;  /* 0x0000001dff1d723e */ /* 0x000fe200030006ff */
[----:B------:R-:W-:Y:S04]  /*12800*/  STL [R1+0xb0c], R0 ;  /* 0x000b0c0001007387 */ /* 0x000fe80000100800 */
[----:B------:R-:W-:Y:S01]  /*12810*/  STL [R1+0xb08], R2 ;  /* 0x000b080201007387 */ /* 0x000fe20000100800 */
[----:B--2---:R-:W-:Y:S03]  /*12820*/  HMMA.16816.F32 R4, R4, R26, R20 ;  /* 0x0000001a0404723c */ /* 0x004fe60000001814 */
[----:B------:R-:W2:-:S15]  /*12830*/  LDL.LU.64 R22, [R1+0xdb0] ;  /* 0x000db00001167983 */ /* 0x000e9e0000300a00 */
[----:B------:R-:W-:-:S05]  /*12840*/  NOP ;  /* 0x0000000000007918 */ /* 0x000fca0000000000 */
[----:B------:R-:W-:Y:S04]  /*12850*/  STL.64 [R1+0x60], R4 ;  /* 0x0000600401007387 */ /* 0x000fe80000100a00 */
[----:B------:R3:W-:Y:S02]  /*12860*/  STL.64 [R1+0x68], R6 ;  /* 0x0000680601007387 */ /* 0x0007e40000100a00 */
[----:B---3--:R-:W-:Y:S06]  /*12870*/  HMMA.16816.F32 R4, R12, R28, R16 ;  /* 0x0000001c0c04723c */ /* 0x008fec0000001810 */
[----:B------:R-:W-:Y:S04]  /*12880*/  STL [R1+0xd94], R28 ;  /* 0x000d941c01007387 */ /* 0x000fe80000100800 */
[----:B------:R-:W-:-:S13]  /*12890*/  STL [R1+0xd90], R29 ;  /* 0x000d901d01007387 */ /* 0x000fda0000100800 */
[----:B------:R-:W-:Y:S04]  /*128a0*/  STL.64 [R1+0x90], R4 ;  /* 0x0000900401007387 */ /* 0x000fe80000100a00 */
[----:B------:R0:W-:Y:S04]  /*128b0*/  STL.64 [R1+0x98], R6 ;  /* 0x0000980601007387 */ /* 0x0001e80000100a00 */
[----:B------:R-:W3:Y:S01]  /*128c0*/  LDL.LU R0, [R1+0x38] ;  /* 0x0000380001007983 */ /* 0x000ee20000300800 */
[----:B------:R-:W-:Y:S02]  /*128d0*/  F2FP.F16.E4M3.UNPACK_B R24, R24.H1 ;  /* 0x00000018ff18723e */ /* 0x000fe400030006ff */
[----:B------:R-:W-:-:S07]  /*128e0*/  F2FP.F16.E4M3.UNPACK_B R25, R25.H1 ;  /* 0x00000019ff19723e */ /* 0x000fce00030006ff */
[----:B0-----:R-:W-:Y:S01]  /*128f0*/  HMMA.16816.F32 R4, R12, R24, R8 ;  /* 0x000000180c04723c */ /* 0x001fe20000001808 */
[----:B---3--:R-:W-:-:S15]  /*12900*/  STL [R1+0xd98], R0 ;  /* 0x000d980001007387 */ /* 0x008fde0000100800 */
[----:B------:R-:W-:-:S07]  /*12910*/  NOP ;  /* 0x0000000000007918 */ /* 0x000fce0000000000 */
[----:B------:R-:W-:Y:S04]  /*12920*/  STL.64 [R1+0xb0], R4 ;  /* 0x0000b00401007387 */ /* 0x000fe80000100a00 */
[----:B------:R-:W-:Y:S04]  /*12930*/  STL.64 [R1+0xb8], R6 ;  /* 0x0000b80601007387 */ /* 0x000fe80000100a00 */
[----:B------:R-:W3:Y:S04]  /*12940*/  LDL.LU R3, [R1+0x3c] ;  /* 0x00003c0001037983 */ /* 0x000ee80000300800 */
[----:B------:R0:W-:Y:S04]  /*12950*/  STL.64 [R1+0xd60], R24 ;  /* 0x000d601801007387 */ /* 0x0001e80000100a00 */
[----:B0-----:R-:W4:Y:S04]  /*12960*/  LDL.LU R24, [R1+0x390] ;  /* 0x0003900001187983 */ /* 0x001f280000300800 */
[----:B------:R-:W4:Y:S04]  /*12970*/  LDL.LU R25, [R1+0x394] ;  /* 0x0003940001197983 */ /* 0x000f280000300800 */
[----:B------:R-:W3:Y:S04]  /*12980*/  LDL.LU R26, [R1+0x398] ;  /* 0x00039800011a7983 */ /* 0x000ee80000300800 */
[----:B------:R-:W3:Y:S04]  /*12990*/  LDL.LU R27, [R1+0x39c] ;  /* 0x00039c00011b7983 */ /* 0x000ee80000300800 */
[----:B------:R-:W4:Y:S04]  /*129a0*/  LDL.LU R20, [R1+0x18] ;  /* 0x0000180001147983 */ /* 0x000f280000300800 */
[----:B------:R-:W4:Y:S04]  /*129b0*/  LDL.LU R21, [R1+0x1c] ;  /* 0x00001c0001157983 */ /* 0x000f280000300800 */
[----:B------:R-:W4:Y:S04]  /*129c0*/  LDL.LU R0, [R1+0x568] ;  /* 0x0005680001007983 */ /* 0x000f280000300800 */
[----:B------:R-:W2:Y:S04]  /*129d0*/  LDL.LU R8, [R1+0x564] ;  /* 0x0005640001087983 */ /* 0x000ea80000300800 */
[----:B------:R-:W4:Y:S04]  /*129e0*/  LDL.LU R28, [R1+0x570] ;  /* 0x00057000011c7983 */ /* 0x000f280000300800 */
[----:B------:R-:W2:Y:S04]  /*129f0*/  LDL.LU R9, [R1+0x56c] ;  /* 0x00056c0001097983 */ /* 0x000ea80000300800 */
[----:B------:R-:W4:Y:S04]  /*12a00*/  LDL.LU R29, [R1+0x578] ;  /* 0x00057800011d7983 */ /* 0x000f280000300800 */
[----:B------:R-:W3:Y:S04]  /*12a10*/  LDL.LU R10, [R1+0x574] ;  /* 0x00057400010a7983 */ /* 0x000ee80000300800 */
[----:B------:R-:W4:Y:S04]  /*12a20*/  LDL.LU R18, [R1+0x20] ;  /* 0x0000200001127983 */ /* 0x000f280000300800 */
[----:B------:R-:W4:Y:S04]  /*12a30*/  LDL.LU R19, [R1+0x24] ;  /* 0x0000240001137983 */ /* 0x000f280000300800 */
[----:B------:R-:W4:Y:S04]  /*12a40*/  LDL.LU R6, [R1+0x580] ;  /* 0x0005800001067983 */ /* 0x000f280000300800 */
[----:B------:R-:W3:Y:S04]  /*12a50*/  LDL.LU R11, [R1+0x57c] ;  /* 0x00057c00010b7983 */ /* 0x000ee80000300800 */
[----:B---3--:R-:W-:Y:S04]  /*12a60*/  STL.64 [R1+0xda8], R10 ;  /* 0x000da80a01007387 */ /* 0x008fe80000100a00 */
[----:B--2---:R0:W-:Y:S04]  /*12a70*/  STL.64 [R1+0xda0], R8 ;  /* 0x000da00801007387 */ /* 0x0041e80000100a00 */
[----:B0-----:R-:W2:Y:S04]  /*12a80*/  LDL.LU R8, [R1+0xd0] ;  /* 0x0000d00001087983 */ /* 0x001ea80000300800 */
[----:B------:R-:W2:Y:S04]  /*12a90*/  LDL.LU R9, [R1+0xd4] ;  /* 0x0000d40001097983 */ /* 0x000ea80000300800 */
[----:B------:R-:W2:Y:S04]  /*12aa0*/  LDL.LU R10, [R1+0xd8] ;  /* 0x0000d800010a7983 */ /* 0x000ea80000300800 */
[----:B------:R-:W2:Y:S04]  /*12ab0*/  LDL.LU R11, [R1+0xdc] ;  /* 0x0000dc00010b7983 */ /* 0x000ea80000300800 */
[----:B------:R-:W3:Y:S04]  /*12ac0*/  LDL.LU R16, [R1+0x28] ;  /* 0x0000280001107983 */ /* 0x000ee80000300800 */
[----:B------:R-:W3:Y:S04]  /*12ad0*/  LDL.LU R17, [R1+0x2c] ;  /* 0x00002c0001117983 */ /* 0x000ee80000300800 */
[----:B------:R-:W4:Y:S01]  /*12ae0*/  LDL.LU R7, [R1+0x30] ;  /* 0x0000300001077983 */ /* 0x000f220000300800 */
[----:B------:R-:W-:-:S02]  /*12af0*/  F2FP.F16.E4M3.UNPACK_B R22, R22.H1 ;  /* 0x00000016ff16723e */ /* 0x000fc400030006ff */
[----:B------:R-:W-:Y:S01]  /*12b00*/  F2FP.F16.E4M3.UNPACK_B R23, R23.H1 ;  /* 0x00000017ff17723e */ /* 0x000fe200030006ff */
[----:B----4-:R0:W-:Y:S04]  /*12b10*/  STL.64 [R1+0xd88], R6 ;  /* 0x000d880601007387 */ /* 0x0101e80000100a00 */
[----:B------:R-:W4:Y:S04]  /*12b20*/  LDL.LU R4, [R1+0xf0] ;  /* 0x0000f00001047983 */ /* 0x000f280000300800 */
[----:B------:R-:W4:Y:S04]  /*12b30*/  LDL.LU R5, [R1+0xf4] ;  /* 0x0000f40001057983 */ /* 0x000f280000300800 */
[----:B0-----:R-:W4:Y:S04]  /*12b40*/  LDL.LU R6, [R1+0xf8] ;  /* 0x0000f80001067983 */ /* 0x001f280000300800 */
[----:B------:R-:W4:Y:S04]  /*12b50*/  LDL.LU R7, [R1+0xfc] ;  /* 0x0000fc0001077983 */ /* 0x000f280000300800 */
[----:B------:R-:W3:Y:S04]  /*12b60*/  LDL.LU R2, [R1+0x34] ;  /* 0x0000340001027983 */ /* 0x000ee80000300800 */
[----:B------:R-:W-:Y:S04]  /*12b70*/  STL.64 [R1+0xd70], R26 ;  /* 0x000d701a01007387 */ /* 0x000fe80000100a00 */
[----:B------:R0:W-:Y:S04]  /*12b80*/  STL.64 [R1+0xd68], R24 ;  /* 0x000d681801007387 */ /* 0x0001e80000100a00 */
[----:B0-----:R-:W4:Y:S04]  /*12b90*/  LDL.LU R24, [R1+0x450] ;  /* 0x0004500001187983 */ /* 0x001f280000300800 */
[----:B------:R-:W4:Y:S04]  /*12ba0*/  LDL.LU R25, [R1+0x454] ;  /* 0x0004540001197983 */ /* 0x000f280000300800 */
[----:B------:R-:W3:Y:S04]  /*12bb0*/  LDL.LU R26, [R1+0x458] ;  /* 0x00045800011a7983 */ /* 0x000ee80000300800 */
[----:B------:R-:W3:Y:S01]  /*12bc0*/  LDL.LU R27, [R1+0x45c] ;  /* 0x00045c00011b7983 */ /* 0x000ee20000300800 */
[----:B--2---:R-:W-:Y:S01]  /*12bd0*/  HMMA.16816.F32 R8, R12, R22, R8 ;  /* 0x000000160c08723c */ /* 0x004fe20000001808 */
[----:B------:R-:W-:-:S02]  /*12be0*/  F2FP.F16.E4M3.UNPACK_B R20, R20.H1 ;  /* 0x00000014ff14723e */ /* 0x000fc400030006ff */
[----:B------:R-:W-:Y:S01]  /*12bf0*/  F2FP.F16.E4M3.UNPACK_B R21, R21.H1 ;  /* 0x00000015ff15723e */ /* 0x000fe200030006ff */
[----:B---3--:R-:W-:Y:S04]  /*12c00*/  STL.64 [R1+0xd80], R26 ;  /* 0x000d801a01007387 */ /* 0x008fe80000100a00 */
[----:B----4-:R0:W-:Y:S04]  /*12c10*/  STL.64 [R1+0xd78], R24 ;  /* 0x000d781801007387 */ /* 0x0101e80000100a00 */
[----:B0-----:R-:W2:Y:S04]  /*12c20*/  LDL.LU R24, [R1+0x120] ;  /* 0x0001200001187983 */ /* 0x001ea80000300800 */
[----:B------:R-:W2:Y:S04]  /*12c30*/  LDL.LU R25, [R1+0x124] ;  /* 0x0001240001197983 */ /* 0x000ea80000300800 */
[----:B------:R-:W2:Y:S04]  /*12c40*/  LDL.LU R26, [R1+0x128] ;  /* 0x00012800011a7983 */ /* 0x000ea80000300800 */
[----:B------:R-:W2:Y:S04]  /*12c50*/  LDL.LU R27, [R1+0x12c] ;  /* 0x00012c00011b7983 */ /* 0x000ea80000300800 */
[----:B------:R-:W-:Y:S04]  /*12c60*/  STL.64 [R1+0xd0], R8 ;  /* 0x0000d00801007387 */ /* 0x000fe80000100a00 */
[----:B------:R0:W-:Y:S04]  /*12c70*/  STL.64 [R1+0xd8], R10 ;  /* 0x0000d80a01007387 */ /* 0x0001e80000100a00 */
[----:B0-----:R-:W3:Y:S04]  /*12c80*/  LDL.LU.64 R10, [R1+0xda8] ;  /* 0x000da800010a7983 */ /* 0x001ee80000300a00 */
[----:B------:R-:W4:Y:S01]  /*12c90*/  LDL.LU.64 R8, [R1+0xda0] ;  /* 0x000da00001087983 */ /* 0x000f220000300a00 */
[----:B------:R-:W-:Y:S01]  /*12ca0*/  HMMA.16816.F32 R4, R12, R20, R4 ;  /* 0x000000140c04723c */ /* 0x000fe20000001804 */
[----:B------:R-:W-:-:S02]  /*12cb0*/  F2FP.F16.E4M3.UNPACK_B R18, R18.H1 ;  /* 0x00000012ff12723e */ /* 0x000fc400030006ff */
[----:B------:R-:W-:-:S07]  /*12cc0*/  F2FP.F16.E4M3.UNPACK_B R19, R19.H1 ;  /* 0x00000013ff13723e */ /* 0x000fce00030006ff */
[----:B--2---:R-:W-:Y:S01]  /*12cd0*/  HMMA.16816.F32 R24, R12, R18, R24 ;  /* 0x000000120c18723c */ /* 0x004fe20000001818 */
[----:B---3--:R-:W-:Y:S02]  /*12ce0*/  IMAD R10, R10, 0x100, R29 ;  /* 0x000001000a0a7824 */ /* 0x008fe400078e021d */
[----:B----4-:R-:W-:Y:S02]  /*12cf0*/  IMAD R8, R8, 0x100, R0 ;  /* 0x0000010008087824 */ /* 0x010fe400078e0200 */
[----:B------:R-:W2:Y:S01]  /*12d00*/  LDL.LU R0, [R1+0xd98] ;  /* 0x000d980001007983 */ /* 0x000ea20000300800 */
[----:B------:R-:W-:-:S03]  /*12d10*/  IMAD R9, R9, 0x100, R28 ;  /* 0x0000010009097824 */ /* 0x000fc600078e021c */
[----:B------:R-:W3:Y:S04]  /*12d20*/  LDL.LU R28, [R1+0xd94] ;  /* 0x000d9400011c7983 */ /* 0x000ee80000300800 */
[----:B------:R-:W3:Y:S04]  /*12d30*/  LDL.LU R29, [R1+0xd90] ;  /* 0x000d9000011d7983 */ /* 0x000ee80000300800 */
[----:B------:R-:W-:Y:S04]  /*12d40*/  STL.64 [R1+0xf0], R4 ;  /* 0x0000f00401007387 */ /* 0x000fe80000100a00 */
[----:B------:R0:W-:Y:S04]  /*12d50*/  STL.64 [R1+0xf8], R6 ;  /* 0x0000f80601007387 */ /* 0x0001e80000100a00 */
[----:B0-----:R-:W4:Y:S04]  /*12d60*/  LDL.LU.64 R6, [R1+0xd88] ;  /* 0x000d880001067983 */ /* 0x001f280000300a00 */
[----:B------:R-:W-:Y:S04]  /*12d70*/  STL.64 [R1+0xd58], R22 ;  /* 0x000d581601007387 */ /* 0x000fe80000100a00 */
[----:B------:R0:W-:Y:S04]  /*12d80*/  STL.64 [R1+0xd50], R20 ;  /* 0x000d501401007387 */ /* 0x0001e80000100a00 */
[----:B0-----:R-:W3:Y:S04]  /*12d90*/  LDL.LU R20, [R1+0x440] ;  /* 0x0004400001147983 */ /* 0x001ee80000300800 */
[----:B------:R-:W3:Y:S04]  /*12da0*/  LDL.LU R21, [R1+0x444] ;  /* 0x0004440001157983 */ /* 0x000ee80000300800 */
[----:B------:R-:W3:Y:S04]  /*12db0*/  LDL.LU R22, [R1+0x448] ;  /* 0x0004480001167983 */ /* 0x000ee80000300800 */
[----:B------:R-:W3:Y:S04]  /*12dc0*/  LDL.LU R23, [R1+0x44c] ;  /* 0x00044c0001177983 */ /* 0x000ee80000300800 */
[----:B------:R-:W-:Y:S04]  /*12dd0*/  STL.64 [R1+0x120], R24 ;  /* 0x0001201801007387 */ /* 0x000fe80000100a00 */
[----:B------:R0:W-:Y:S04]  /*12de0*/  STL.64 [R1+0x128], R26 ;  /* 0x0001281a01007387 */ /* 0x0001e80000100a00 */
[----:B0-----:R-:W2:Y:S04]  /*12df0*/  LDL.LU.64 R26, [R1+0xd80] ;  /* 0x000d8000011a7983 */ /* 0x001ea80000300a00 */
[----:B------:R-:W2:Y:S01]  /*12e00*/  LDL.LU.64 R24, [R1+0xd78] ;  /* 0x000d780001187983 */ /* 0x000ea20000300a00 */
[----:B------:R-:W-:-:S02]  /*12e10*/  F2FP.F16.E4M3.UNPACK_B R16, R16.H1 ;  /* 0x00000010ff10723e */ /* 0x000fc400030006ff */
[----:B------:R-:W-:Y:S01]  /*12e20*/  F2FP.F16.E4M3.UNPACK_B R17, R17.H1 ;  /* 0x00000011ff11723e */ /* 0x000fe200030006ff */
[----:B------:R-:W-:Y:S06]  /*12e30*/  STL [R1+0xd28], R19 ;  /* 0x000d281301007387 */ /* 0x000fec0000100800 */
[----:B--2---:R-:W-:-:S15]  /*12e40*/  HMMA.16816.F32 R24, R12, R16, R24 ;  /* 0x000000100c18723c */ /* 0x004fde0000001818 */
[----:B------:R-:W-:-:S08]  /*12e50*/  NOP ;  /* 0x0000000000007918 */ /* 0x000fd00000000000 */
[----:B------:R-:W-:Y:S04]  /*12e60*/  STL.64 [R1+0x450], R24 ;  /* 0x0004501801007387 */ /* 0x000fe80000100a00 */
[----:B------:R0:W-:Y:S04]  /*12e70*/  STL.64 [R1+0x458], R26 ;  /* 0x0004581a01007387 */ /* 0x0001e80000100a00 */
[----:B0-----:R-:W2:Y:S04]  /*12e80*/  LDL.LU.64 R26, [R1+0xd70] ;  /* 0x000d7000011a7983 */ /* 0x001ea80000300a00 */
[----:B------:R-:W2:Y:S01]  /*12e90*/  LDL.LU.64 R24, [R1+0xd68] ;  /* 0x000d680001187983 */ /* 0x000ea20000300a00 */
[----:B----4-:R-:W-:Y:S01]  /*12ea0*/  IMAD R11, R11, 0x100, R6 ;  /* 0x000001000b0b7824 */ /* 0x010fe200078e0206 */
[----:B------:R-:W-:-:S02]  /*12eb0*/  F2FP.F16.E4M3.UNPACK_B R6, R7.H1 ;  /* 0x00000007ff06723e */ /* 0x000fc400030006ff */
[----:B------:R-:W-:Y:S02]  /*12ec0*/  F2FP.F16.E4M3.UNPACK_B R7, R2.H1 ;  /* 0x00000002ff07723e */ /* 0x000fe400030006ff */
[----:B------:R-:W-:Y:S02]  /*12ed0*/  F2FP.F16.E4M3.UNPACK_B R4, R0.H1 ;  /* 0x00000000ff04723e */ /* 0x000fe400030006ff */
[----:B------:R-:W-:-:S03]  /*12ee0*/  F2FP.F16.E4M3.UNPACK_B R5, R3.H1 ;  /* 0x00000003ff05723e */ /* 0x000fc600030006ff */
[----:B---3--:R-:W-:-:S15]  /*12ef0*/  HMMA.16816.F32 R20, R12, R6, R20 ;  /* 0x000000060c14723c */ /* 0x008fde0000001814 */
[----:B------:R-:W-:-:S08]  /*12f00*/  NOP ;  /* 0x0000000000007918 */ /* 0x000fd00000000000 */
[----:B------:R0:W-:Y:S04]  /*12f10*/  STL.64 [R1+0x440], R20 ;  /* 0x0004401401007387 */ /* 0x0001e80000100a00 */
[----:B------:R1:W-:Y:S04]  /*12f20*/  STL.64 [R1+0x448], R22 ;  /* 0x0004481601007387 */ /* 0x0003e80000100a00 */
[----:B0-----:R-:W3:Y:S01]  /*12f30*/  LDL.LU R20, [R1+0x370] ;  /* 0x0003700001147983 */ /* 0x001ee20000300800 */
[----:B--2---:R-:W-:-:S15]  /*12f40*/  HMMA.16816.F32 R12, R12, R4, R24 ;  /* 0x000000040c0c723c */ /* 0x004fde0000001818 */
[----:B------:R-:W-:-:S08]  /*12f50*/  NOP ;  /* 0x0000000000007918 */ /* 0x000fd00000000000 */
[----:B------:R-:W-:Y:S04]  /*12f60*/  STL.64 [R1+0x390], R12 ;  /* 0x0003900c01007387 */ /* 0x000fe80000100a00 */
[----:B------:R-:W-:Y:S04]  /*12f70*/  STL.64 [R1+0x398], R14 ;  /* 0x0003980e01007387 */ /* 0x000fe80000100a00 */
[----:B------:R-:W3:Y:S04]  /*12f80*/  LDL.LU R21, [R1+0x374] ;  /* 0x0003740001157983 */ /* 0x000ee80000300800 */
[----:B-1----:R-:W3:Y:S04]  /*12f90*/  LDL.LU R22, [R1+0x378] ;  /* 0x0003780001167983 */ /* 0x002ee80000300800 */
[----:B------:R-:W3:Y:S04]  /*12fa0*/  LDL.LU R23, [R1+0x37c] ;  /* 0x00037c0001177983 */ /* 0x000ee80000300800 */
[----:B------:R-:W2:Y:S04]  /*12fb0*/  LDL.LU R24, [R1+0x380] ;  /* 0x0003800001187983 */ /* 0x000ea80000300800 */
[----:B------:R-:W2:Y:S04]  /*12fc0*/  LDL.LU R25, [R1+0x384] ;  /* 0x0003840001197983 */ /* 0x000ea80000300800 */
[----:B------:R-:W2:Y:S04]  /*12fd0*/  LDL.LU R26, [R1+0x388] ;  /* 0x00038800011a7983 */ /* 0x000ea80000300800 */
[----:B------:R-:W2:Y:S04]  /*12fe0*/  LDL.LU R27, [R1+0x38c] ;  /* 0x00038c00011b7983 */ /* 0x000ea80000300800 */
[----:B------:R-:W4:Y:S04]  /*12ff0*/  LDL.LU R19, [R1+0x588] ;  /* 0x0005880001137983 */ /* 0x000f280000300800 */
[----:B----4-:R-:W-:Y:S04]  /*13000*/  STL.64 [R1+0xd38], R18 ;  /* 0x000d381201007387 */ /* 0x010fe80000100a00 */
[----:B------:R0:W-:Y:S04]  /*13010*/  STL.64 [R1+0xd30], R16 ;  /* 0x000d301001007387 */ /* 0x0001e80000100a00 */
[----:B0-----:R-:W4:Y:S04]  /*13020*/  LDL.LU R16, [R1+0x350] ;  /* 0x0003500001107983 */ /* 0x001f280000300800 */
[----:B------:R-:W4:Y:S04]  /*13030*/  LDL.LU R17, [R1+0x354] ;  /* 0x0003540001117983 */ /* 0x000f280000300800 */
[----:B------:R-:W3:Y:S04]  /*13040*/  LDL.LU R18, [R1+0x358] ;  /* 0x0003580001127983 */ /* 0x000ee80000300800 */
[----:B------:R-:W3:Y:S01]  /*13050*/  LDL.LU R19, [R1+0x35c] ;  /* 0x00035c0001137983 */ /* 0x000ee20000300800 */
[----:B------:R-:W-:-:S02]  /*13060*/  F2FP.F16.E4M3.UNPACK_B R8, R8 ;  /* 0x00000008ff08723e */ /* 0x000fc400020006ff */
[----:B------:R-:W-:Y:S02]  /*13070*/  F2FP.F16.E4M3.UNPACK_B R9, R9 ;  /* 0x00000009ff09723e */ /* 0x000fe400020006ff */
[----:B------:R-:W-:Y:S01]  /*13080*/  F2FP.F16.E4M3.UNPACK_B R10, R10 ;  /* 0x0000000aff0a723e */ /* 0x000fe200020006ff */
[----:B---3--:R-:W-:Y:S04]  /*13090*/  STL.64 [R1+0xd48], R18 ;  /* 0x000d481201007387 */ /* 0x008fe80000100a00 */
[----:B----4-:R0:W-:Y:S04]  /*130a0*/  STL.64 [R1+0xd40], R16 ;  /* 0x000d401001007387 */ /* 0x0101e80000100a00 */
[----:B0-----:R-:W3:Y:S04]  /*130b0*/  LDL.LU R16, [R1+0x360] ;  /* 0x0003600001107983 */ /* 0x001ee80000300800 */
[----:B------:R-:W3:Y:S04]  /*130c0*/  LDL.LU R17, [R1+0x364] ;  /* 0x0003640001117983 */ /* 0x000ee80000300800 */
        /* <DEDUP_REMOVED lines=11> */
[----:B0-----:R-:W3:Y:S04]  /*13180*/  LDL.LU R4, [R1+0x430] ;  /* 0x0004300001047983 */ /* 0x001ee80000300800 */
[----:B------:R-:W3:Y:S04]  /*13190*/  LDL.LU R5, [R1+0x434] ;  /* 0x0004340001057983 */ /* 0x000ee80000300800 */
[----:B------:R-:W4:Y:S04]  /*131a0*/  LDL.LU R6, [R1+0x438] ;  /* 0x0004380001067983 */ /* 0x000f280000300800 */
[----:B------:R-:W4:Y:S01]  /*131b0*/  LDL.LU R7, [R1+0x43c] ;  /* 0x00043c0001077983 */ /* 0x000f220000300800 */
[----:B------:R-:W-:-:S07]  /*131c0*/  F2FP.F16.E4M3.UNPACK_B R11, R11 ;  /* 0x0000000bff0b723e */ /* 0x000fce00020006ff */
[C---:B--2---:R-:W-:Y:S01]  /*131d0*/  HMMA.16816.F32 R24, R8.reuse, R28, R24 ;  /* 0x0000001c0818723c */ /* 0x044fe20000001818 */
[----:B----4-:R-:W-:Y:S04]  /*131e0*/  STL.64 [R1+0xd20], R6 ;  /* 0x000d200601007387 */ /* 0x010fe80000100a00 */
[----:B---3--:R0:W-:Y:S04]  /*131f0*/  STL.64 [R1+0xd18], R4 ;  /* 0x000d180401007387 */ /* 0x0081e80000100a00 */
[----:B0-----:R-:W2:Y:S04]  /*13200*/  LDL.LU R4, [R1+0x340] ;  /* 0x0003400001047983 */ /* 0x001ea80000300800 */
[----:B------:R-:W2:Y:S04]  /*13210*/  LDL.LU R5, [R1+0x344] ;  /* 0x0003440001057983 */ /* 0x000ea80000300800 */
[----:B------:R-:W2:Y:S04]  /*13220*/  LDL.LU R6, [R1+0x348] ;  /* 0x0003480001067983 */ /* 0x000ea80000300800 */
[----:B------:R-:W2:Y:S04]  /*13230*/  LDL.LU R7, [R1+0x34c] ;  /* 0x00034c0001077983 */ /* 0x000ea80000300800 */
[----:B------:R0:W-:Y:S04]  /*13240*/  STL.64 [R1+0x380], R24 ;  /* 0x0003801801007387 */ /* 0x0001e80000100a00 */
[----:B------:R-:W-:Y:S04]  /*13250*/  STL.64 [R1+0x388], R26 ;  /* 0x0003881a01007387 */ /* 0x000fe80000100a00 */
[----:B0-----:R-:W3:Y:S02]  /*13260*/  LDL.LU.64 R24, [R1+0xd60] ;  /* 0x000d600001187983 */ /* 0x001ee40000300a00 */
[----:B---3--:R-:W-:-:S15]  /*13270*/  HMMA.16816.F32 R20, R8, R24, R20 ;  /* 0x000000180814723c */ /* 0x008fde0000001814 */
[----:B------:R-:W-:-:S08]  /*13280*/  NOP ;  /* 0x0000000000007918 */ /* 0x000fd00000000000 */
[----:B------:R-:W-:Y:S04]  /*13290*/  STL.64 [R1+0x370], R20 ;  /* 0x0003701401007387 */ /* 0x000fe80000100a00 */
[----:B------:R0:W-:Y:S04]  /*132a0*/  STL.64 [R1+0x378], R22 ;  /* 0x0003781601007387 */ /* 0x0001e80000100a00 */
[----:B0-----:R-:W3:Y:S04]  /*132b0*/  LDL.LU.64 R22, [R1+0xd58] ;  /* 0x000d580001167983 */ /* 0x001ee80000300a00 */
[----:B------:R-:W4:Y:S04]  /*132c0*/  LDL.LU.64 R20, [R1+0xd50] ;  /* 0x000d500001147983 */ /* 0x000f280000300a00 */
[----:B------:R0:W-:Y:S04]  /*132d0*/  STL.64 [R1+0xce0], R24 ;  /* 0x000ce01801007387 */ /* 0x0001e80000100a00 */
[----:B0-----:R-:W2:Y:S04]  /*132e0*/  LDL.LU R24, [R1+0x320] ;  /* 0x0003200001187983 */ /* 0x001ea80000300800 */
[----:B------:R-:W2:Y:S04]  /*132f0*/  LDL.LU R25, [R1+0x324] ;  /* 0x0003240001197983 */ /* 0x000ea80000300800 */
[----:B------:R-:W3:Y:S04]  /*13300*/  LDL.LU R26, [R1+0x328] ;  /* 0x00032800011a7983 */ /* 0x000ee80000300800 */
[----:B------:R-:W3:Y:S04]  /*13310*/  LDL.LU R27, [R1+0x32c] ;  /* 0x00032c00011b7983 */ /* 0x000ee80000300800 */
[----:B---3--:R-:W-:Y:S04]  /*13320*/  STL.64 [R1+0xcf0], R26 ;  /* 0x000cf01a01007387 */ /* 0x008fe80000100a00 */
[----:B--2---:R0:W-:Y:S04]  /*13330*/  STL.64 [R1+0xce8], R24 ;  /* 0x000ce81801007387 */ /* 0x0041e80000100a00 */
[----:B0-----:R-:W2:Y:S04]  /*13340*/  LDL.LU R24, [R1+0x330] ;  /* 0x0003300001187983 */ /* 0x001ea80000300800 */
[----:B------:R-:W2:Y:S04]  /*13350*/  LDL.LU R25, [R1+0x334] ;  /* 0x0003340001197983 */ /* 0x000ea80000300800 */
[----:B------:R-:W3:Y:S04]  /*13360*/  LDL.LU R26, [R1+0x338] ;  /* 0x00033800011a7983 */ /* 0x000ee80000300800 */
[----:B------:R-:W3:Y:S01]  /*13370*/  LDL.LU R27, [R1+0x33c] ;  /* 0x00033c00011b7983 */ /* 0x000ee20000300800 */
[C---:B------:R-:W-:Y:S03]  /*13380*/  HMMA.16816.F32 R16, R8.reuse, R22, R16 ;  /* 0x000000160810723c */ /* 0x040fe60000001810 */
[----:B---3--:R-:W-:Y:S04]  /*13390*/  STL.64 [R1+0xd00], R26 ;  /* 0x000d001a01007387 */ /* 0x008fe80000100a00 */
[----:B--2---:R0:W-:Y:S04]  /*133a0*/  STL.64 [R1+0xcf8], R24 ;  /* 0x000cf81801007387 */ /* 0x0041e80000100a00 */
[----:B0-----:R-:W2:Y:S04]  /*133b0*/  LDL.LU R24, [R1+0x420] ;  /* 0x0004200001187983 */ /* 0x001ea80000300800 */
[----:B------:R-:W2:Y:S04]  /*133c0*/  LDL.LU R25, [R1+0x424] ;  /* 0x0004240001197983 */ /* 0x000ea80000300800 */
[----:B------:R-:W2:Y:S04]  /*133d0*/  LDL.LU R26, [R1+0x428] ;  /* 0x00042800011a7983 */ /* 0x000ea80000300800 */
[----:B------:R-:W2:Y:S04]  /*133e0*/  LDL.LU R27, [R1+0x42c] ;  /* 0x00042c00011b7983 */ /* 0x000ea80000300800 */
        /* <DEDUP_REMOVED lines=8> */
[----:B0-----:R-:W3:Y:S04]  /*13470*/  LDL.LU.64 R18, [R1+0xd38] ;  /* 0x000d380001127983 */ /* 0x001ee80000300a00 */
[----:B------:R-:W4:Y:S01]  /*13480*/  LDL.LU.64 R16, [R1+0xd30] ;  /* 0x000d300001107983 */ /* 0x000f220000300a00 */
[----:B---3--:R-:W-:-:S03]  /*13490*/  IMAD R12, R12, 0x100, R19 ;  /* 0x000001000c0c7824 */ /* 0x008fc600078e0213 */
[----:B------:R-:W3:Y:S02]  /*134a0*/  LDL.LU R19, [R1+0xd28] ;  /* 0x000d280001137983 */ /* 0x000ee40000300800 */
[----:B---3--:R-:W-:-:S15]  /*134b0*/  HMMA.16816.F32 R4, R8, R18, R4 ;  /* 0x000000120804723c */ /* 0x008fde0000001804 */
[----:B------:R-:W-:-:S08]  /*134c0*/  NOP ;  /* 0x0000000000007918 */ /* 0x000fd00000000000 */
[----:B------:R-:W-:Y:S04]  /*134d0*/  STL.64 [R1+0x340], R4 ;  /* 0x0003400401007387 */ /* 0x000fe80000100a00 */
[----:B------:R0:W-:Y:S04]  /*134e0*/  STL.64 [R1+0x348], R6 ;  /* 0x0003480601007387 */ /* 0x0001e80000100a00 */
[----:B0-----:R-:W4:Y:S04]  /*134f0*/  LDL.LU.64 R6, [R1+0xd20] ;  /* 0x000d200001067983 */ /* 0x001f280000300a00 */
[----:B------:R-:W4:Y:S04]  /*13500*/  LDL.LU.64 R4, [R1+0xd18] ;  /* 0x000d180001047983 */ /* 0x000f280000300a00 */
[----:B------:R-:W-:Y:S01]  /*13510*/  STL [R1+0xcc8], R19 ;  /* 0x000cc81301007387 */ /* 0x000fe20000100800 */
[----:B----4-:R-:W-:-:S15]  /*13520*/  HMMA.16816.F32 R4, R8, R16, R4 ;  /* 0x000000100804723c */ /* 0x010fde0000001804 */
[----:B------:R-:W-:-:S08]  /*13530*/  NOP ;  /* 0x0000000000007918 */ /* 0x000fd00000000000 */
[----:B------:R-:W-:Y:S04]  /*13540*/  STL.64 [R1+0x430], R4 ;  /* 0x0004300401007387 */ /* 0x000fe80000100a00 */
[----:B------:R0:W-:Y:S04]  /*13550*/  STL.64 [R1+0x438], R6 ;  /* 0x0004380601007387 */ /* 0x0001e80000100a00 */
[----:B0-----:R-:W2:Y:S04]  /*13560*/  LDL.LU.64 R6, [R1+0xd10] ;  /* 0x000d100001067983 */ /* 0x001ea80000300a00 */
[----:B------:R-:W3:Y:S01]  /*13570*/  LDL.LU.64 R4, [R1+0xd08] ;  /* 0x000d080001047983 */ /* 0x000ee20000300a00 */
[----:B--2---:R-:W-:-:S15]  /*13580*/  HMMA.16816.F32 R24, R8, R6, R24 ;  /* 0x000000060818723c */ /* 0x004fde0000001818 */
[----:B------:R-:W-:-:S08]  /*13590*/  NOP ;  /* 0x0000000000007918 */ /* 0x000fd00000000000 */
[----:B------:R-:W-:Y:S04]  /*135a0*/  STL.64 [R1+0x420], R24 ;  /* 0x0004201801007387 */ /* 0x000fe80000100a00 */
[----:B------:R0:W-:Y:S04]  /*135b0*/  STL.64 [R1+0x428], R26 ;  /* 0x0004281a01007387 */ /* 0x0001e80000100a00 */
[----:B0-----:R-:W3:Y:S04]  /*135c0*/  LDL.LU.64 R26, [R1+0xd00] ;  /* 0x000d0000011a7983 */ /* 0x001ee80000300a00 */
[----:B------:R-:W3:Y:S01]  /*135d0*/  LDL.LU.64 R24, [R1+0xcf8] ;  /* 0x000cf80001187983 */ /* 0x000ee20000300a00 */
[----:B------:R-:W-:-:S02]  /*135e0*/  IMAD R13, R14, 0x100, R13 ;  /* 0x000001000e0d7824 */ /* 0x000fc400078e020d */
[----:B------:R-:W-:Y:S02]  /*135f0*/  IMAD R14, R2, 0x100, R15 ;  /* 0x00000100020e7824 */ /* 0x000fe400078e020f */
[----:B------:R-:W-:Y:S01]  /*13600*/  IMAD R15, R3, 0x100, R0 ;  /* 0x00000100030f7824 */ /* 0x000fe200078e0200 */
[----:B---3--:R-:W-:Y:S01]  /*13610*/  HMMA.16816.F32 R8, R8, R4, R24 ;  /* 0x000000040808723c */ /* 0x008fe20000001818 */
[----:B------:R-:W2:Y:S04]  /*13620*/  LDL.LU.64 R26, [R1+0xcf0] ;  /* 0x000cf000011a7983 */ /* 0x000ea80000300a00 */
[----:B------:R-:W2:Y:S01]  /*13630*/  LDL.LU.64 R24, [R1+0xce8] ;  /* 0x000ce80001187983 */ /* 0x000ea20000300a00 */
[----:B------:R-:W-:Y:S02]  /*13640*/  F2FP.F16.E4M3.UNPACK_B R12, R12 ;  /* 0x0000000cff0c723e */ /* 0x000fe400020006ff */
[----:B------:R-:W-:-:S02]  /*13650*/  F2FP.F16.E4M3.UNPACK_B R13, R13 ;  /* 0x0000000dff0d723e */ /* 0x000fc400020006ff */
[----:B------:R-:W-:Y:S02]  /*13660*/  F2FP.F16.E4M3.UNPACK_B R14, R14 ;  /* 0x0000000eff0e723e */ /* 0x000fe400020006ff */
[----:B------:R-:W-:-:S11]  /*13670*/  F2FP.F16.E4M3.UNPACK_B R15, R15 ;  /* 0x0000000fff0f723e */ /* 0x000fd600020006ff */
[----:B------:R0:W-:Y:S04]  /*13680*/  STL.64 [R1+0x330], R8 ;  /* 0x0003300801007387 */ /* 0x0001e80000100a00 */
[----:B------:R1:W-:Y:S04]  /*13690*/  STL.64 [R1+0x338], R10 ;  /* 0x0003380a01007387 */ /* 0x0003e80000100a00 */
[----:B0-----:R-:W3:Y:S04]  /*136a0*/  LDL.LU R8, [R1+0x300] ;  /* 0x0003000001087983 */ /* 0x001ee80000300800 */
[----:B------:R-:W3:Y:S04]  /*136b0*/  LDL.LU R9, [R1+0x304] ;  /* 0x0003040001097983 */ /* 0x000ee80000300800 */
[----:B-1----:R-:W3:Y:S04]  /*136c0*/  LDL.LU R10, [R1+0x308] ;  /* 0x00030800010a7983 */ /* 0x002ee80000300800 */
[----:B------:R-:W3:Y:S04]  /*136d0*/  LDL.LU R11, [R1+0x30c] ;  /* 0x00030c00010b7983 */ /* 0x000ee80000300800 */
[----:B------:R-:W-:Y:S04]  /*136e0*/  STL.64 [R1+0xcb0], R6 ;  /* 0x000cb00601007387 */ /* 0x000fe80000100a00 */
[----:B------:R0:W-:Y:S04]  /*136f0*/  STL.64 [R1+0xca8], R4 ;  /* 0x000ca80401007387 */ /* 0x0001e80000100a00 */
[----:B0-----:R-:W4:Y:S04]  /*13700*/  LDL.LU R4, [R1+0x310] ;  /* 0x0003100001047983 */ /* 0x001f280000300800 */
[----:B------:R-:W4:Y:S04]  /*13710*/  LDL.LU R5, [R1+0x314] ;  /* 0x0003140001057983 */ /* 0x000f280000300800 */
[----:B------:R-:W4:Y:S04]  /*13720*/  LDL.LU R6, [R1+0x318] ;  /* 0x0003180001067983 */ /* 0x000f280000300800 */
[----:B------:R-:W4:Y:S01]  /*13730*/  LDL.LU R7, [R1+0x31c] ;  /* 0x00031c0001077983 */ /* 0x000f220000300800 */
[----:B--2---:R-:W-:-:S15]  /*13740*/  HMMA.16816.F32 R24, R12, R28, R24 ;  /* 0x0000001c0c18723c */ /* 0x004fde0000001818 */
[----:B------:R-:W-:-:S08]  /*13750*/  NOP ;  /* 0x0000000000007918 */ /* 0x000fd00000000000 */
[----:B------:R0:W-:Y:S04]  /*13760*/  STL.64 [R1+0x320], R24 ;  /* 0x0003201801007387 */ /* 0x0001e80000100a00 */
[----:B------:R-:W-:Y:S04]  /*13770*/  STL.64 [R1+0x328], R26 ;  /* 0x0003281a01007387 */ /* 0x000fe80000100a00 */
[----:B0-----:R-:W4:Y:S02]  /*13780*/  LDL.LU.64 R24, [R1+0xce0] ;  /* 0x000ce00001187983 */ /* 0x001f240000300a00 */
[----:B----4-:R-:W-:Y:S06]  /*13790*/  HMMA.16816.F32 R4, R12, R24, R4 ;  /* 0x000000180c04723c */ /* 0x010fec0000001804 */
[----:B------:R-:W-:-:S15]  /*137a0*/  STL.64 [R1+0xc80], R24 ;  /* 0x000c801801007387 */ /* 0x000fde0000100a00 */
[----:B------:R-:W-:-:S02]  /*137b0*/  NOP ;  /* 0x0000000000007918 */ /* 0x000fc40000000000 */
[----:B------:R-:W-:Y:S04]  /*137c0*/  STL.64 [R1+0x310], R4 ;  /* 0x0003100401007387 */ /* 0x000fe80000100a00 */
[----:B------:R3:W-:Y:S02]  /*137d0*/  STL.64 [R1+0x318], R6 ;  /* 0x0003180601007387 */ /* 0x0007e40000100a00 */
[----:B---3--:R-:W-:Y:S02]  /*137e0*/  HMMA.16816.F32 R4, R12, R22, R8 ;  /* 0x000000160c04723c */ /* 0x008fe40000001808 */
[----:B------:R-:W2:Y:S04]  /*137f0*/  LDL.LU R11, [R1+0x5b8] ;  /* 0x0005b800010b7983 */ /* 0x000ea80000300800 */
[----:B------:R-:W2:-:S15]  /*13800*/  LDL.LU R2, [R1+0x5b4] ;  /* 0x0005b40001027983 */ /* 0x000e9e0000300800 */
[----:B------:R-:W-:-:S02]  /*13810*/  NOP ;  /* 0x0000000000007918 */ /* 0x000fc40000000000 */
[----:B------:R0:W-:Y:S04]  /*13820*/  STL.64 [R1+0x300], R4 ;  /* 0x0003000401007387 */ /* 0x0001e80000100a00 */
[----:B------:R1:W-:Y:S04]  /*13830*/  STL.64 [R1+0x308], R6 ;  /* 0x0003080601007387 */ /* 0x0003e80000100a00 */
[----:B------:R-:W3:Y:S04]  /*13840*/  LDL.LU R0, [R1+0x5c0] ;  /* 0x0005c00001007983 */ /* 0x000ee80000300800 */
[----:B------:R-:W3:Y:S04]  /*13850*/  LDL.LU R3, [R1+0x5bc] ;  /* 0x0005bc0001037983 */ /* 0x000ee80000300800 */
[----:B0-----:R-:W4:Y:S04]  /*13860*/  LDL.LU R4, [R1+0x410] ;  /* 0x0004100001047983 */ /* 0x001f280000300800 */
[----:B------:R-:W4:Y:S04]  /*13870*/  LDL.LU R5, [R1+0x414] ;  /* 0x0004140001057983 */ /* 0x000f280000300800 */
[----:B-1----:R-:W2:Y:S04]  /*13880*/  LDL.LU R6, [R1+0x418] ;  /* 0x0004180001067983 */ /* 0x002ea80000300800 */
[----:B------:R-:W2:Y:S04]  /*13890*/  LDL.LU R7, [R1+0x41c] ;  /* 0x00041c0001077983 */ /* 0x000ea80000300800 */
[----:B------:R-:W3:Y:S04]  /*138a0*/  LDL.LU R19, [R1+0x5a8] ;  /* 0x0005a80001137983 */ /* 0x000ee80000300800 */
[----:B---3--:R-:W-:Y:S04]  /*138b0*/  STL.64 [R1+0xcd8], R18 ;  /* 0x000cd81201007387 */ /* 0x008fe80000100a00 */
[----:B------:R0:W-:Y:S04]  /*138c0*/  STL.64 [R1+0xcd0], R16 ;  /* 0x000cd01001007387 */ /* 0x0001e80000100a00 */
[----:B0-----:R-:W3:Y:S04]  /*138d0*/  LDL.LU R16, [R1+0x2f0] ;  /* 0x0002f00001107983 */ /* 0x001ee80000300800 */
[----:B------:R-:W3:Y:S04]  /*138e0*/  LDL.LU R17, [R1+0x2f4] ;  /* 0x0002f40001117983 */ /* 0x000ee80000300800 */
[----:B------:R-:W3:Y:S04]  /*138f0*/  LDL.LU R18, [R1+0x2f8] ;  /* 0x0002f80001127983 */ /* 0x000ee80000300800 */
[----:B------:R-:W3:Y:S04]  /*13900*/  LDL.LU R19, [R1+0x2fc] ;  /* 0x0002fc0001137983 */ /* 0x000ee80000300800 */
[----:B------:R-:W3:Y:S04]  /*13910*/  LDL.LU R8, [R1+0x5a4] ;  /* 0x0005a40001087983 */ /* 0x000ee80000300800 */
[----:B------:R-:W3:Y:S04]  /*13920*/  LDL.LU R9, [R1+0x5b0] ;  /* 0x0005b00001097983 */ /* 0x000ee80000300800 */
[----:B------:R-:W3:Y:S04]  /*13930*/  LDL.LU R10, [R1+0x5ac] ;  /* 0x0005ac00010a7983 */ /* 0x000ee80000300800 */
[----:B--2---:R-:W-:Y:S04]  /*13940*/  STL.64 [R1+0xcc0], R6 ;  /* 0x000cc00601007387 */ /* 0x004fe80000100a00 */
[----:B----4-:R0:W-:Y:S04]  /*13950*/  STL.64 [R1+0xcb8], R4 ;  /* 0x000cb80401007387 */ /* 0x0101e80000100a00 */
[----:B0-----:R-:W2:Y:S04]  /*13960*/  LDL.LU R4, [R1+0x2e0] ;  /* 0x0002e00001047983 */ /* 0x001ea80000300800 */
[----:B------:R-:W2:Y:S04]  /*13970*/  LDL.LU R5, [R1+0x2e4] ;  /* 0x0002e40001057983 */ /* 0x000ea80000300800 */
[----:B------:R-:W2:Y:S04]  /*13980*/  LDL.LU R6, [R1+0x2e8] ;  /* 0x0002e80001067983 */ /* 0x000ea80000300800 */
[----:B------:R-:W2:Y:S04]  /*13990*/  LDL.LU R7, [R1+0x2ec] ;  /* 0x0002ec0001077983 */ /* 0x000ea80000300800 */
[----:B------:R-:W4:Y:S04]  /*139a0*/  LDL.LU R24, [R1+0x2c0] ;  /* 0x0002c00001187983 */ /* 0x000f280000300800 */
[----:B------:R-:W4:Y:S04]  /*139b0*/  LDL.LU R25, [R1+0x2c4] ;  /* 0x0002c40001197983 */ /* 0x000f280000300800 */
[----:B------:R-:W3:Y:S04]  /*139c0*/  LDL.LU R26, [R1+0x2c8] ;  /* 0x0002c800011a7983 */ /* 0x000ee80000300800 */
[----:B------:R-:W3:Y:S04]  /*139d0*/  LDL.LU R27, [R1+0x2cc] ;  /* 0x0002cc00011b7983 */ /* 0x000ee80000300800 */
[----:B---3--:R-:W-:Y:S04]  /*139e0*/  STL.64 [R1+0xc90], R26 ;  /* 0x000c901a01007387 */ /* 0x008fe80000100a00 */
[----:B----4-:R0:W-:Y:S04]  /*139f0*/  STL.64 [R1+0xc88], R24 ;  /* 0x000c881801007387 */ /* 0x0101e80000100a00 */
[----:B0-----:R-:W3:Y:S04]  /*13a00*/  LDL.LU R24, [R1+0x2d0] ;  /* 0x0002d00001187983 */ /* 0x001ee80000300800 */
[----:B------:R-:W3:Y:S04]  /*13a10*/  LDL.LU R25, [R1+0x2d4] ;  /* 0x0002d40001197983 */ /* 0x000ee80000300800 */
[----:B------:R-:W4:Y:S04]  /*13a20*/  LDL.LU R26, [R1+0x2d8] ;  /* 0x0002d800011a7983 */ /* 0x000f280000300800 */
[----:B------:R-:W4:Y:S01]  /*13a30*/  LDL.LU R27, [R1+0x2dc] ;  /* 0x0002dc00011b7983 */ /* 0x000f220000300800 */
[----:B------:R-:W-:Y:S03]  /*13a40*/  HMMA.16816.F32 R16, R12, R20, R16 ;  /* 0x000000140c10723c */ /* 0x000fe60000001810 */
[----:B----4-:R-:W-:Y:S04]  /*13a50*/  STL.64 [R1+0xca0], R26 ;  /* 0x000ca01a01007387 */ /* 0x010fe80000100a00 */
[----:B---3--:R0:W-:Y:S04]  /*13a60*/  STL.64 [R1+0xc98], R24 ;  /* 0x000c981801007387 */ /* 0x0081e80000100a00 */
[----:B0-----:R-:W3:Y:S04]  /*13a70*/  LDL.LU R24, [R1+0x400] ;  /* 0x0004000001187983 */ /* 0x001ee80000300800 */
[----:B------:R-:W3:Y:S04]  /*13a80*/  LDL.LU R25, [R1+0x404] ;  /* 0x0004040001197983 */ /* 0x000ee80000300800 */
[----:B------:R-:W3:Y:S04]  /*13a90*/  LDL.LU R26, [R1+0x408] ;  /* 0x00040800011a7983 */ /* 0x000ee80000300800 */
[----:B------:R-:W3:Y:S04]  /*13aa0*/  LDL.LU R27, [R1+0x40c] ;  /* 0x00040c00011b7983 */ /* 0x000ee80000300800 */
[----:B------:R-:W-:Y:S04]  /*13ab0*/  STL.64 [R1+0x2f0], R16 ;  /* 0x0002f01001007387 */ /* 0x000fe80000100a00 */
[----:B------:R0:W-:Y:S04]  /*13ac0*/  STL.64 [R1+0x2f8], R18 ;  /* 0x0002f81201007387 */ /* 0x0001e80000100a00 */
[----:B0-----:R-:W4:Y:S04]  /*13ad0*/  LDL.LU.64 R18, [R1+0xcd8] ;  /* 0x000cd80001127983 */ /* 0x001f280000300a00 */
[----:B------:R-:W3:Y:S04]  /*13ae0*/  LDL.LU.64 R16, [R1+0xcd0] ;  /* 0x000cd00001107983 */ /* 0x000ee80000300a00 */
[----:B------:R-:W-:Y:S04]  /*13af0*/  STL.64 [R1+0xc78], R22 ;  /* 0x000c781601007387 */ /* 0x000fe80000100a00 */
[----:B------:R0:W-:Y:S04]  /*13b00*/  STL.64 [R1+0xc70], R20 ;  /* 0x000c701401007387 */ /* 0x0001e80000100a00 */
[----:B0-----:R-:W3:Y:S04]  /*13b10*/  LDL.LU R20, [R1+0x2b0] ;  /* 0x0002b00001147983 */ /* 0x001ee80000300800 */
[----:B------:R-:W3:Y:S04]  /*13b20*/  LDL.LU R21, [R1+0x2b4] ;  /* 0x0002b40001157983 */ /* 0x000ee80000300800 */
[----:B------:R-:W3:Y:S04]  /*13b30*/  LDL.LU R22, [R1+0x2b8] ;  /* 0x0002b80001167983 */ /* 0x000ee80000300800 */
[----:B------:R-:W3:Y:S01]  /*13b40*/  LDL.LU R23, [R1+0x2bc] ;  /* 0x0002bc0001177983 */ /* 0x000ee20000300800 */
[----:B----4-:R-:W-:-:S03]  /*13b50*/  IMAD R8, R8, 0x100, R19 ;  /* 0x0000010008087824 */ /* 0x010fc600078e0213 */
[----:B------:R-:W2:Y:S02]  /*13b60*/  LDL.LU R19, [R1+0xcc8] ;  /* 0x000cc80001137983 */ /* 0x000ea40000300800 */
[----:B--2---:R-:W-:-:S15]  /*13b70*/  HMMA.16816.F32 R4, R12, R18, R4 ;  /* 0x000000120c04723c */ /* 0x004fde0000001804 */
[----:B------:R-:W-:-:S08]  /*13b80*/  NOP ;  /* 0x0000000000007918 */ /* 0x000fd00000000000 */
[----:B------:R-:W-:Y:S04]  /*13b90*/  STL.64 [R1+0x2e0], R4 ;  /* 0x0002e00401007387 */ /* 0x000fe80000100a00 */
[----:B------:R0:W-:Y:S04]  /*13ba0*/  STL.64 [R1+0x2e8], R6 ;  /* 0x0002e80601007387 */ /* 0x0001e80000100a00 */
[----:B0-----:R-:W3:Y:S04]  /*13bb0*/  LDL.LU.64 R6, [R1+0xcc0] ;  /* 0x000cc00001067983 */ /* 0x001ee80000300a00 */
[----:B------:R-:W3:Y:S04]  /*13bc0*/  LDL.LU.64 R4, [R1+0xcb8] ;  /* 0x000cb80001047983 */ /* 0x000ee80000300a00 */
[----:B------:R-:W-:Y:S01]  /*13bd0*/  STL [R1+0xc68], R19 ;  /* 0x000c681301007387 */ /* 0x000fe20000100800 */
[----:B---3--:R-:W-:-:S15]  /*13be0*/  HMMA.16816.F32 R4, R12, R16, R4 ;  /* 0x000000100c04723c */ /* 0x008fde0000001804 */
        /* <DEDUP_REMOVED lines=37> */
[----:B0-----:R-:W2:Y:S02]  /*13e40*/  LDL.LU.64 R24, [R1+0xc80] ;  /* 0x000c800001187983 */ /* 0x001ea40000300a00 */
[----:B--2---:R-:W-:-:S15]  /*13e50*/  HMMA.16816.F32 R20, R8, R24, R20 ;  /* 0x000000180814723c */ /* 0x004fde0000001814 */
[----:B------:R-:W-:-:S08]  /*13e60*/  NOP ;  /* 0x0000000000007918 */ /* 0x000fd00000000000 */
[----:B------:R-:W-:Y:S04]  /*13e70*/  STL.64 [R1+0x2b0], R20 ;  /* 0x0002b01401007387 */ /* 0x000fe80000100a00 */
[----:B------:R0:W-:Y:S04]  /*13e80*/  STL.64 [R1+0x2b8], R22 ;  /* 0x0002b81601007387 */ /* 0x0001e80000100a00 */
[----:B0-----:R-:W4:Y:S04]  /*13e90*/  LDL.LU.64 R22, [R1+0xc78] ;  /* 0x000c780001167983 */ /* 0x001f280000300a00 */
[----:B------:R-:W3:Y:S04]  /*13ea0*/  LDL.LU.64 R20, [R1+0xc70] ;  /* 0x000c700001147983 */ /* 0x000ee80000300a00 */
[----:B------:R4:W-:Y:S04]  /*13eb0*/  STL.64 [R1+0xc20], R24 ;  /* 0x000c201801007387 */ /* 0x0009e80000100a00 */
[----:B------:R-:W2:Y:S01]  /*13ec0*/  LDL.LU R19, [R1+0x5d4] ;  /* 0x0005d40001137983 */ /* 0x000ea20000300800 */
[C---:B----4-:R-:W-:Y:S06]  /*13ed0*/  HMMA.16816.F32 R24, R8.reuse, R22, R4 ;  /* 0x000000160818723c */ /* 0x050fec0000001804 */
[----:B---3--:R-:W-:-:S15]  /*13ee0*/  HMMA.16816.F32 R4, R8, R20, R12 ;  /* 0x000000140804723c */ /* 0x008fde000000180c */
[----:B------:R-:W-:-:S02]  /*13ef0*/  NOP ;  /* 0x0000000000007918 */ /* 0x000fc40000000000 */
[----:B------:R-:W-:Y:S04]  /*13f00*/  STL.64 [R1+0x2a0], R24 ;  /* 0x0002a01801007387 */ /* 0x000fe80000100a00 */
[----:B------:R-:W-:Y:S04]  /*13f10*/  STL.64 [R1+0x2a8], R26 ;  /* 0x0002a81a01007387 */ /* 0x000fe80000100a00 */
[----:B------:R-:W2:Y:S04]  /*13f20*/  LDL.LU R12, [R1+0x5cc] ;  /* 0x0005cc00010c7983 */ /* 0x000ea80000300800 */
[----:B------:R0:W-:Y:S04]  /*13f30*/  STL.64 [R1+0x290], R4 ;  /* 0x0002900401007387 */ /* 0x0001e80000100a00 */
[----:B------:R1:W-:Y:S04]  /*13f40*/  STL.64 [R1+0x298], R6 ;  /* 0x0002980601007387 */ /* 0x0003e80000100a00 */
[----:B------:R-:W3:Y:S04]  /*13f50*/  LDL.LU R13, [R1+0x5e0] ;  /* 0x0005e000010d7983 */ /* 0x000ee80000300800 */
[----:B------:R-:W3:Y:S04]  /*13f60*/  LDL.LU R14, [R1+0x5dc] ;  /* 0x0005dc00010e7983 */ /* 0x000ee80000300800 */
[----:B------:R-:W4:Y:S04]  /*13f70*/  LDL.LU R15, [R1+0x5e8] ;  /* 0x0005e800010f7983 */ /* 0x000f280000300800 */
[----:B------:R-:W4:Y:S04]  /*13f80*/  LDL.LU R2, [R1+0x5e4] ;  /* 0x0005e40001027983 */ /* 0x000f280000300800 */
[----:B------:R-:W4:Y:S04]  /*13f90*/  LDL.LU R0, [R1+0x5f0] ;  /* 0x0005f00001007983 */ /* 0x000f280000300800 */
[----:B------:R-:W4:Y:S04]  /*13fa0*/  LDL.LU R3, [R1+0x5ec] ;  /* 0x0005ec0001037983 */ /* 0x000f280000300800 */
[----:B0-----:R-:W2:Y:S04]  /*13fb0*/  LDL.LU R4, [R1+0x3f0] ;  /* 0x0003f00001047983 */ /* 0x001ea80000300800 */
[----:B------:R-:W2:Y:S04]  /*13fc0*/  LDL.LU R5, [R1+0x3f4] ;  /* 0x0003f40001057983 */ /* 0x000ea80000300800 */
[----:B-1----:R-:W3:Y:S04]  /*13fd0*/  LDL.LU R6, [R1+0x3f8] ;  /* 0x0003f80001067983 */ /* 0x002ee80000300800 */
        /* <DEDUP_REMOVED lines=9> */
[----:B------:R-:W4:Y:S04]  /*14070*/  LDL.LU R26, [R1+0x268] ;  /* 0x00026800011a7983 */ /* 0x000f280000300800 */
[----:B------:R-:W4:Y:S04]  /*14080*/  LDL.LU R27, [R1+0x26c] ;  /* 0x00026c00011b7983 */ /* 0x000f280000300800 */
[----:B----4-:R-:W-:Y:S04]  /*14090*/  STL.64 [R1+0xc30], R26 ;  /* 0x000c301a01007387 */ /* 0x010fe80000100a00 */
[----:B---3--:R0:W-:Y:S04]  /*140a0*/  STL.64 [R1+0xc28], R24 ;  /* 0x000c281801007387 */ /* 0x0081e80000100a00 */
[----:B0-----:R-:W3:Y:S04]  /*140b0*/  LDL.LU R24, [R1+0x270] ;  /* 0x0002700001187983 */ /* 0x001ee80000300800 */
[----:B------:R-:W3:Y:S04]  /*140c0*/  LDL.LU R25, [R1+0x274] ;  /* 0x0002740001197983 */ /* 0x000ee80000300800 */
[----:B------:R-:W4:Y:S04]  /*140d0*/  LDL.LU R26, [R1+0x278] ;  /* 0x00027800011a7983 */ /* 0x000f280000300800 */
[----:B------:R-:W4:Y:S01]  /*140e0*/  LDL.LU R27, [R1+0x27c] ;  /* 0x00027c00011b7983 */ /* 0x000f220000300800 */
[----:B------:R-:W-:-:S03]  /*140f0*/  IMAD R12, R12, 0x100, R19 ;  /* 0x000001000c0c7824 */ /* 0x000fc600078e0213 */
        /* <DEDUP_REMOVED lines=8> */
[----:B0-----:R-:W4:Y:S04]  /*14180*/  LDL.LU R20, [R1+0x250] ;  /* 0x0002500001147983 */ /* 0x001f280000300800 */
[----:B------:R-:W4:Y:S04]  /*14190*/  LDL.LU R21, [R1+0x254] ;  /* 0x0002540001157983 */ /* 0x000f280000300800 */
[----:B------:R-:W4:Y:S04]  /*141a0*/  LDL.LU R22, [R1+0x258] ;  /* 0x0002580001167983 */ /* 0x000f280000300800 */
[----:B------:R-:W4:Y:S04]  /*141b0*/  LDL.LU R23, [R1+0x25c] ;  /* 0x00025c0001177983 */ /* 0x000f280000300800 */
[----:B------:R-:W2:Y:S02]  /*141c0*/  LDL.LU R19, [R1+0xc68] ;  /* 0x000c680001137983 */ /* 0x000ea40000300800 */
[----:B--2---:R-:W-:-:S15]  /*141d0*/  HMMA.16816.F32 R4, R8, R18, R4 ;  /* 0x000000120804723c */ /* 0x004fde0000001804 */
[----:B------:R-:W-:-:S08]  /*141e0*/  NOP ;  /* 0x0000000000007918 */ /* 0x000fd00000000000 */
[----:B------:R-:W-:Y:S04]  /*141f0*/  STL.64 [R1+0x280], R4 ;  /* 0x0002800401007387 */ /* 0x000fe80000100a00 */
[----:B------:R0:W-:Y:S04]  /*14200*/  STL.64 [R1+0x288], R6 ;  /* 0x0002880601007387 */ /* 0x0001e80000100a00 */
[----:B0-----:R-:W2:Y:S04]  /*14210*/  LDL.LU.64 R6, [R1+0xc60] ;  /* 0x000c600001067983 */ /* 0x001ea80000300a00 */
[----:B------:R-:W2:Y:S04]  /*14220*/  LDL.LU.64 R4, [R1+0xc58] ;  /* 0x000c580001047983 */ /* 0x000ea80000300a00 */
[----:B------:R-:W-:Y:S01]  /*14230*/  STL [R1+0xc08], R19 ;  /* 0x000c081301007387 */ /* 0x000fe20000100800 */
[----:B--2---:R-:W-:-:S15]  /*14240*/  HMMA.16816.F32 R4, R8, R16, R4 ;  /* 0x000000100804723c */ /* 0x004fde0000001804 */
[----:B------:R-:W-:-:S08]  /*14250*/  NOP ;  /* 0x0000000000007918 */ /* 0x000fd00000000000 */
[----:B------:R-:W-:Y:S04]  /*14260*/  STL.64 [R1+0x3f0], R4 ;  /* 0x0003f00401007387 */ /* 0x000fe80000100a00 */
[----:B------:R0:W-:Y:S04]  /*14270*/  STL.64 [R1+0x3f8], R6 ;  /* 0x0003f80601007387 */ /* 0x0001e80000100a00 */
[----:B0-----:R-:W3:Y:S04]  /*14280*/  LDL.LU.64 R6, [R1+0xc50] ;  /* 0x000c500001067983 */ /* 0x001ee80000300a00 */
[----:B------:R-:W2:Y:S04]  /*14290*/  LDL.LU.64 R4, [R1+0xc48] ;  /* 0x000c480001047983 */ /* 0x000ea80000300a00 */
[----:B------:R-:W-:Y:S04]  /*142a0*/  STL [R1+0xbf4], R16 ;  /* 0x000bf41001007387 */ /* 0x000fe80000100800 */
[----:B------:R-:W-:Y:S01]  /*142b0*/  STL [R1+0xbf0], R17 ;  /* 0x000bf01101007387 */ /* 0x000fe20000100800 */
[----:B---3--:R-:W-:-:S15]  /*142c0*/  HMMA.16816.F32 R24, R8, R6, R24 ;  /* 0x000000060818723c */ /* 0x008fde0000001818 */
[----:B------:R-:W-:-:S08]  /*142d0*/  NOP ;  /* 0x0000000000007918 */ /* 0x000fd00000000000 */
[----:B------:R-:W-:Y:S04]  /*142e0*/  STL.64 [R1+0x3e0], R24 ;  /* 0x0003e01801007387 */ /* 0x000fe80000100a00 */
[----:B------:R0:W-:Y:S04]  /*142f0*/  STL.64 [R1+0x3e8], R26 ;  /* 0x0003e81a01007387 */ /* 0x0001e80000100a00 */
[----:B0-----:R-:W2:Y:S04]  /*14300*/  LDL.LU.64 R26, [R1+0xc40] ;  /* 0x000c4000011a7983 */ /* 0x001ea80000300a00 */
[----:B------:R-:W2:Y:S01]  /*14310*/  LDL.LU.64 R24, [R1+0xc38] ;  /* 0x000c380001187983 */ /* 0x000ea20000300a00 */
[----:B------:R-:W-:-:S02]  /*14320*/  IMAD R13, R14, 0x100, R13 ;  /* 0x000001000e0d7824 */ /* 0x000fc400078e020d */
[----:B------:R-:W-:Y:S02]  /*14330*/  IMAD R14, R2, 0x100, R15 ;  /* 0x00000100020e7824 */ /* 0x000fe400078e020f */
[----:B------:R-:W-:Y:S01]  /*14340*/  IMAD R15, R3, 0x100, R0 ;  /* 0x00000100030f7824 */ /* 0x000fe200078e0200 */
[----:B--2---:R-:W-:Y:S01]  /*14350*/  HMMA.16816.F32 R8, R8, R4, R24 ;  /* 0x000000040808723c */ /* 0x004fe20000001818 */
        /* <DEDUP_REMOVED lines=14> */
[----:B0-----:R-:W3:Y:S04]  /*14440*/  LDL.LU R4, [R1+0x240] ;  /* 0x0002400001047983 */ /* 0x001ee80000300800 */
[----:B------:R-:W3:Y:S04]  /*14450*/  LDL.LU R5, [R1+0x244] ;  /* 0x0002440001057983 */ /* 0x000ee80000300800 */
[----:B------:R-:W3:Y:S04]  /*14460*/  LDL.LU R6, [R1+0x248] ;  /* 0x0002480001067983 */ /* 0x000ee80000300800 */
[----:B------:R-:W3:Y:S01]  /*14470*/  LDL.LU R7, [R1+0x24c] ;  /* 0x00024c0001077983 */ /* 0x000ee20000300800 */
[----:B--2---:R-:W-:-:S15]  /*14480*/  HMMA.16816.F32 R24, R12, R28, R24 ;  /* 0x0000001c0c18723c */ /* 0x004fde0000001818 */
[----:B------:R-:W-:-:S08]  /*14490*/  NOP ;  /* 0x0000000000007918 */ /* 0x000fd00000000000 */
[----:B------:R0:W-:Y:S04]  /*144a0*/  STL.64 [R1+0x260], R24 ;  /* 0x0002601801007387 */ /* 0x0001e80000100a00 */
[----:B------:R-:W-:Y:S04]  /*144b0*/  STL.64 [R1+0x268], R26 ;  /* 0x0002681a01007387 */ /* 0x000fe80000100a00 */
[----:B0-----:R-:W4:Y:S04]  /*144c0*/  LDL.LU.64 R24, [R1+0xc20] ;  /* 0x000c200001187983 */ /* 0x001f280000300a00 */
[----:B------:R-:W2:Y:S01]  /*144d0*/  LDL.LU R2, [R1+0x624] ;  /* 0x0006240001027983 */ /* 0x000ea20000300800 */
[----:B----4-:R-:W-:Y:S03]  /*144e0*/  HMMA.16816.F32 R20, R12, R24, R20 ;  /* 0x000000180c14723c */ /* 0x010fe60000001814 */
[----:B--2---:R-:W-:Y:S04]  /*144f0*/  STL [R1+0xb80], R2 ;  /* 0x000b800201007387 */ /* 0x004fe80000100800 */
[----:B------:R-:W2:Y:S04]  /*14500*/  LDL.LU R0, [R1+0x630] ;  /* 0x0006300001007983 */ /* 0x000ea80000300800 */
[----:B------:R-:W2:-:S12]  /*14510*/  LDL.LU R3, [R1+0x62c] ;  /* 0x00062c0001037983 */ /* 0x000e980000300800 */
[----:B------:R-:W-:Y:S04]  /*14520*/  STL.64 [R1+0x250], R20 ;  /* 0x0002501401007387 */ /* 0x000fe80000100a00 */
[----:B------:R0:W-:Y:S04]  /*14530*/  STL.64 [R1+0x258], R22 ;  /* 0x0002581601007387 */ /* 0x0001e80000100a00 */
[----:B0-----:R-:W3:Y:S04]  /*14540*/  LDL.LU.64 R22, [R1+0xc18] ;  /* 0x000c180001167983 */ /* 0x001ee80000300a00 */
[----:B------:R-:W4:Y:S04]  /*14550*/  LDL.LU.64 R20, [R1+0xc10] ;  /* 0x000c100001147983 */ /* 0x000f280000300a00 */
[----:B------:R3:W-:Y:S04]  /*14560*/  STL.64 [R1+0xbb8], R24 ;  /* 0x000bb81801007387 */ /* 0x0007e80000100a00 */
[----:B------:R-:W2:Y:S01]  /*14570*/  LDL.LU R16, [R1+0x608] ;  /* 0x0006080001107983 */ /* 0x000ea20000300800 */
[C---:B---3--:R-:W-:Y:S06]  /*14580*/  HMMA.16816.F32 R24, R12.reuse, R22, R4 ;  /* 0x000000160c18723c */ /* 0x048fec0000001804 */
[----:B----4-:R-:W-:-:S15]  /*14590*/  HMMA.16816.F32 R4, R12, R20, R8 ;  /* 0x000000140c04723c */ /* 0x010fde0000001808 */
        /* <DEDUP_REMOVED lines=32> */
[----:B------:R-:W-:-:S02]  /*147a0*/  IMAD R8, R8, 0x100, R2 ;  /* 0x0000010008087824 */ /* 0x000fc400078e0202 */
[----:B------:R-:W-:Y:S01]  /*147b0*/  IMAD R9, R9, 0x100, R19 ;  /* 0x0000010009097824 */ /* 0x000fe200078e0213 */
        /* <DEDUP_REMOVED lines=12> */
[----:B------:R-:W4:Y:S04]  /*14880*/  LDL.LU R2, [R1+0x618] ;  /* 0x0006180001027983 */ /* 0x000f280000300800 */
[----:B------:R-:W2:Y:S01]  /*14890*/  LDL.LU R19, [R1+0xc08] ;  /* 0x000c080001137983 */ /* 0x000ea20000300800 */
[----:B------:R-:W-:-:S02]  /*148a0*/  IMAD R10, R10, 0x100, R16 ;  /* 0x000001000a0a7824 */ /* 0x000fc400078e0210 */
[----:B------:R-:W-:Y:S01]  /*148b0*/  IMAD R11, R11, 0x100, R17 ;  /* 0x000001000b0b7824 */ /* 0x000fe200078e0211 */
[----:B--2---:R-:W-:-:S15]  /*148c0*/  HMMA.16816.F32 R4, R12, R18, R4 ;  /* 0x000000120c04723c */ /* 0x004fde0000001804 */
[----:B------:R-:W-:-:S08]  /*148d0*/  NOP ;  /* 0x0000000000007918 */ /* 0x000fd00000000000 */
[----:B------:R-:W-:Y:S04]  /*148e0*/  STL.64 [R1+0x220], R4 ;  /* 0x0002200401007387 */ /* 0x000fe80000100a00 */
[----:B------:R0:W-:Y:S04]  /*148f0*/  STL.64 [R1+0x228], R6 ;  /* 0x0002280601007387 */ /* 0x0001e80000100a00 */
[----:B0-----:R-:W2:Y:S04]  /*14900*/  LDL.LU.64 R6, [R1+0xc00] ;  /* 0x000c000001067983 */ /* 0x001ea80000300a00 */
[----:B------:R-:W2:Y:S04]  /*14910*/  LDL.LU.64 R4, [R1+0xbf8] ;  /* 0x000bf80001047983 */ /* 0x000ea80000300a00 */
[----:B------:R-:W2:Y:S04]  /*14920*/  LDL.LU R16, [R1+0xbf4] ;  /* 0x000bf40001107983 */ /* 0x000ea80000300800 */
[----:B------:R-:W2:Y:S02]  /*14930*/  LDL.LU R17, [R1+0xbf0] ;  /* 0x000bf00001117983 */ /* 0x000ea40000300800 */
[----:B--2---:R-:W-:-:S15]  /*14940*/  HMMA.16816.F32 R4, R12, R16, R4 ;  /* 0x000000100c04723c */ /* 0x004fde0000001804 */
[----:B------:R-:W-:-:S08]  /*14950*/  NOP ;  /* 0x0000000000007918 */ /* 0x000fd00000000000 */
[----:B------:R-:W-:Y:S04]  /*14960*/  STL.64 [R1+0x3d0], R4 ;  /* 0x0003d00401007387 */ /* 0x000fe80000100a00 */
[----:B------:R0:W-:Y:S04]  /*14970*/  STL.64 [R1+0x3d8], R6 ;  /* 0x0003d80601007387 */ /* 0x0001e80000100a00 */
[----:B0-----:R-:W3:Y:S04]  /*14980*/  LDL.LU.64 R6, [R1+0xbe8] ;  /* 0x000be80001067983 */ /* 0x001ee80000300a00 */
[----:B------:R-:W2:Y:S04]  /*14990*/  LDL.LU.64 R4, [R1+0xbe0] ;  /* 0x000be00001047983 */ /* 0x000ea80000300a00 */
[----:B------:R-:W-:Y:S04]  /*149a0*/  STL.64 [R1+0xb90], R18 ;  /* 0x000b901201007387 */ /* 0x000fe80000100a00 */
[----:B------:R0:W-:Y:S04]  /*149b0*/  STL.64 [R1+0xb88], R16 ;  /* 0x000b881001007387 */ /* 0x0001e80000100a00 */
[----:B0-----:R-:W4:Y:S04]  /*149c0*/  LDL.LU R16, [R1+0x1d0] ;  /* 0x0001d00001107983 */ /* 0x001f280000300800 */
[----:B------:R-:W4:Y:S04]  /*149d0*/  LDL.LU R17, [R1+0x1d4] ;  /* 0x0001d40001117983 */ /* 0x000f280000300800 */
[----:B------:R-:W2:Y:S04]  /*149e0*/  LDL.LU R18, [R1+0x1d8] ;  /* 0x0001d80001127983 */ /* 0x000ea80000300800 */
[----:B------:R-:W2:Y:S01]  /*149f0*/  LDL.LU R19, [R1+0x1dc] ;  /* 0x0001dc0001137983 */ /* 0x000ea20000300800 */
[----:B---3--:R-:W-:Y:S03]  /*14a00*/  HMMA.16816.F32 R24, R12, R6, R24 ;  /* 0x000000060c18723c */ /* 0x008fe60000001818 */
[----:B--2---:R-:W-:Y:S04]  /*14a10*/  STL.64 [R1+0xba0], R18 ;  /* 0x000ba01201007387 */ /* 0x004fe80000100a00 */
        /* <DEDUP_REMOVED lines=8> */
[----:B------:R-:W3:Y:S01]  /*14aa0*/  LDL.LU.64 R24, [R1+0xbd0] ;  /* 0x000bd00001187983 */ /* 0x000ee20000300a00 */
[----:B------:R-:W-:-:S02]  /*14ab0*/  F2FP.F16.E4M3.UNPACK_B R8, R8 ;  /* 0x00000008ff08723e */ /* 0x000fc400020006ff */
[----:B------:R-:W-:Y:S02]  /*14ac0*/  F2FP.F16.E4M3.UNPACK_B R9, R9 ;  /* 0x00000009ff09723e */ /* 0x000fe400020006ff */
[----:B------:R-:W-:Y:S01]  /*14ad0*/  F2FP.F16.E4M3.UNPACK_B R10, R10 ;  /* 0x0000000aff0a723e */ /* 0x000fe200020006ff */
[----:B---3--:R-:W-:Y:S01]  /*14ae0*/  HMMA.16816.F32 R12, R12, R4, R24 ;  /* 0x000000040c0c723c */ /* 0x008fe20000001818 */
[----:B------:R-:W3:Y:S04]  /*14af0*/  LDL.LU.64 R26, [R1+0xbc8] ;  /* 0x000bc800011a7983 */ /* 0x000ee80000300a00 */
[----:B------:R-:W3:Y:S01]  /*14b00*/  LDL.LU.64 R24, [R1+0xbc0] ;  /* 0x000bc00001187983 */ /* 0x000ee20000300a00 */
[----:B------:R-:W-:-:S15]  /*14b10*/  F2FP.F16.E4M3.UNPACK_B R11, R11 ;  /* 0x0000000bff0b723e */ /* 0x000fde00020006ff */
[----:B------:R-:W-:-:S02]  /*14b20*/  NOP ;  /* 0x0000000000007918 */ /* 0x000fc40000000000 */
[----:B------:R0:W-:Y:S04]  /*14b30*/  STL.64 [R1+0x210], R12 ;  /* 0x0002100c01007387 */ /* 0x0001e80000100a00 */
[----:B------:R1:W-:Y:S04]  /*14b40*/  STL.64 [R1+0x218], R14 ;  /* 0x0002180e01007387 */ /* 0x0003e80000100a00 */
[----:B0-----:R-:W4:Y:S04]  /*14b50*/  LDL.LU R12, [R1+0x614] ;  /* 0x00061400010c7983 */ /* 0x001f280000300800 */
[----:B------:R-:W4:Y:S04]  /*14b60*/  LDL.LU R13, [R1+0x620] ;  /* 0x00062000010d7983 */ /* 0x000f280000300800 */
[----:B-1----:R-:W4:Y:S04]  /*14b70*/  LDL.LU R14, [R1+0x61c] ;  /* 0x00061c00010e7983 */ /* 0x002f280000300800 */
[----:B------:R-:W4:Y:S01]  /*14b80*/  LDL.LU R15, [R1+0x628] ;  /* 0x00062800010f7983 */ /* 0x000f220000300800 */
[----:B---3--:R-:W-:-:S15]  /*14b90*/  HMMA.16816.F32 R24, R8, R28, R24 ;  /* 0x0000001c0818723c */ /* 0x008fde0000001818 */
[----:B------:R-:W-:-:S08]  /*14ba0*/  NOP ;  /* 0x0000000000007918 */ /* 0x000fd00000000000 */
[----:B------:R0:W-:Y:S04]  /*14bb0*/  STL.64 [R1+0x200], R24 ;  /* 0x0002001801007387 */ /* 0x0001e80000100a00 */
[----:B------:R-:W-:Y:S04]  /*14bc0*/  STL.64 [R1+0x208], R26 ;  /* 0x0002081a01007387 */ /* 0x000fe80000100a00 */
[----:B0-----:R-:W3:Y:S02]  /*14bd0*/  LDL.LU.64 R24, [R1+0xbb8] ;  /* 0x000bb80001187983 */ /* 0x001ee40000300a00 */
        /* <DEDUP_REMOVED lines=9> */
[----:B------:R-:W4:Y:S04]  /*14c70*/  LDL.LU R26, [R1+0x3b8] ;  /* 0x0003b800011a7983 */ /* 0x000f280000300800 */
[----:B------:R-:W4:Y:S01]  /*14c80*/  LDL.LU R27, [R1+0x3bc] ;  /* 0x0003bc00011b7983 */ /* 0x000f220000300800 */
        /* <DEDUP_REMOVED lines=14> */
[----:B0-----:R-:W2:Y:S04]  /*14d70*/  LDL.LU R20, [R1+0x1c0] ;  /* 0x0001c00001147983 */ /* 0x001ea80000300800 */
[----:B------:R-:W2:Y:S04]  /*14d80*/  LDL.LU R21, [R1+0x1c4] ;  /* 0x0001c40001157983 */ /* 0x000ea80000300800 */
[----:B------:R-:W2:Y:S04]  /*14d90*/  LDL.LU R22, [R1+0x1c8] ;  /* 0x0001c80001167983 */ /* 0x000ea80000300800 */
[----:B------:R-:W2:Y:S01]  /*14da0*/  LDL.LU R23, [R1+0x1cc] ;  /* 0x0001cc0001177983 */ /* 0x000ea20000300800 */
[----:B----4-:R-:W-:-:S03]  /*14db0*/  IMAD R12, R12, 0x100, R2 ;  /* 0x000001000c0c7824 */ /* 0x010fc600078e0202 */
[----:B------:R-:W4:Y:S01]  /*14dc0*/  LDL.LU R2, [R1+0xb80] ;  /* 0x000b800001027983 */ /* 0x000f220000300800 */
[C---:B---3--:R-:W-:Y:S06]  /*14dd0*/  HMMA.16816.F32 R24, R8.reuse, R16, R24 ;  /* 0x000000100818723c */ /* 0x048fec0000001818 */
[----:B--2---:R-:W-:-:S15]  /*14de0*/  HMMA.16816.F32 R20, R8, R18, R20 ;  /* 0x000000120814723c */ /* 0x004fde0000001814 */
[----:B------:R-:W-:-:S08]  /*14df0*/  NOP ;  /* 0x0000000000007918 */ /* 0x000fd00000000000 */
[----:B------:R0:W-:Y:S04]  /*14e00*/  STL.64 [R1+0x1c0], R20 ;  /* 0x0001c01401007387 */ /* 0x0001e80000100a00 */
[----:B------:R1:W-:Y:S04]  /*14e10*/  STL.64 [R1+0x1c8], R22 ;  /* 0x0001c81601007387 */ /* 0x0003e80000100a00 */
[----:B0-----:R-:W2:Y:S04]  /*14e20*/  LDL.LU R20, [R1+0x190] ;  /* 0x0001900001147983 */ /* 0x001ea80000300800 */
[----:B------:R-:W-:Y:S04]  /*14e30*/  STL.64 [R1+0x3b0], R24 ;  /* 0x0003b01801007387 */ /* 0x000fe80000100a00 */
[----:B------:R-:W-:Y:S04]  /*14e40*/  STL.64 [R1+0x3b8], R26 ;  /* 0x0003b81a01007387 */ /* 0x000fe80000100a00 */
[----:B------:R-:W2:Y:S04]  /*14e50*/  LDL.LU R21, [R1+0x194] ;  /* 0x0001940001157983 */ /* 0x000ea80000300800 */
[----:B-1----:R-:W3:Y:S04]  /*14e60*/  LDL.LU R22, [R1+0x198] ;  /* 0x0001980001167983 */ /* 0x002ee80000300800 */
[----:B------:R-:W3:Y:S04]  /*14e70*/  LDL.LU R23, [R1+0x19c] ;  /* 0x00019c0001177983 */ /* 0x000ee80000300800 */
[----:B---3--:R-:W-:Y:S04]  /*14e80*/  STL.64 [R1+0xb68], R22 ;  /* 0x000b681601007387 */ /* 0x008fe80000100a00 */
[----:B--2---:R0:W-:Y:S04]  /*14e90*/  STL.64 [R1+0xb60], R20 ;  /* 0x000b601401007387 */ /* 0x0041e80000100a00 */
        /* <DEDUP_REMOVED lines=12> */
[----:B------:R-:W3:Y:S04]  /*14f60*/  LDL.LU R26, [R1+0x1a8] ;  /* 0x0001a800011a7983 */ /* 0x000ee80000300800 */
[----:B------:R-:W3:Y:S04]  /*14f70*/  LDL.LU R27, [R1+0x1ac] ;  /* 0x0001ac00011b7983 */ /* 0x000ee80000300800 */
[----:B------:R-:W-:Y:S04]  /*14f80*/  STL.64 [R1+0xb30], R18 ;  /* 0x000b301201007387 */ /* 0x000fe80000100a00 */
[----:B------:R0:W-:Y:S04]  /*14f90*/  STL.64 [R1+0xb28], R16 ;  /* 0x000b281001007387 */ /* 0x0001e80000100a00 */
[----:B0-----:R-:W2:Y:S04]  /*14fa0*/  LDL.LU R16, [R1+0x170] ;  /* 0x0001700001107983 */ /* 0x001ea80000300800 */
[----:B------:R-:W2:Y:S04]  /*14fb0*/  LDL.LU R17, [R1+0x174] ;  /* 0x0001740001117983 */ /* 0x000ea80000300800 */
[----:B------:R-:W3:Y:S04]  /*14fc0*/  LDL.LU R18, [R1+0x178] ;  /* 0x0001780001127983 */ /* 0x000ee80000300800 */
[----:B------:R-:W3:Y:S01]  /*14fd0*/  LDL.LU R19, [R1+0x17c] ;  /* 0x00017c0001137983 */ /* 0x000ee20000300800 */
[----:B------:R-:W-:-:S02]  /*14fe0*/  IMAD R13, R14, 0x100, R13 ;  /* 0x000001000e0d7824 */ /* 0x000fc400078e020d */
[----:B----4-:R-:W-:Y:S02]  /*14ff0*/  IMAD R14, R2, 0x100, R15 ;  /* 0x00000100020e7824 */ /* 0x010fe400078e020f */
[----:B------:R-:W-:Y:S01]  /*15000*/  IMAD R15, R3, 0x100, R0 ;  /* 0x00000100030f7824 */ /* 0x000fe200078e0200 */
[----:B---3--:R-:W-:Y:S04]  /*15010*/  STL.64 [R1+0xb40], R18 ;  /* 0x000b401201007387 */ /* 0x008fe80000100a00 */
[----:B--2---:R0:W-:Y:S04]  /*15020*/  STL.64 [R1+0xb38], R16 ;  /* 0x000b381001007387 */ /* 0x0041e80000100a00 */
[----:B0-----:R-:W2:Y:S04]  /*15030*/  LDL.LU R16, [R1+0x180] ;  /* 0x0001800001107983 */ /* 0x001ea80000300800 */
[----:B------:R-:W2:Y:S04]  /*15040*/  LDL.LU R17, [R1+0x184] ;  /* 0x0001840001117983 */ /* 0x000ea80000300800 */
[----:B------:R-:W2:Y:S04]  /*15050*/  LDL.LU R18, [R1+0x188] ;  /* 0x0001880001127983 */ /* 0x000ea80000300800 */
[----:B------:R-:W2:Y:S04]  /*15060*/  LDL.LU R19, [R1+0x18c] ;  /* 0x00018c0001137983 */ /* 0x000ea80000300800 */
[----:B------:R-:W3:Y:S01]  /*15070*/  LDL.LU R3, [R1+0x680] ;  /* 0x0006800001037983 */ /* 0x000ee20000300800 */
[----:B------:R-:W-:Y:S03]  /*15080*/  HMMA.16816.F32 R20, R8, R6, R20 ;  /* 0x000000060814723c */ /* 0x000fe60000001814 */
[----:B---3--:R0:W-:Y:S04]  /*15090*/  STL [R1+0xb14], R3 ;  /* 0x000b140301007387 */ /* 0x0081e80000100800 */
[----:B0-----:R-:W3:Y:S04]  /*150a0*/  LDL.LU R3, [R1+0x678] ;  /* 0x0006780001037983 */ /* 0x001ee80000300800 */
[----:B------:R-:W4:Y:S04]  /*150b0*/  LDL.LU R0, [R1+0x688] ;  /* 0x0006880001007983 */ /* 0x000f280000300800 */
[----:B------:R-:W4:Y:S08]  /*150c0*/  LDL.LU R2, [R1+0x690] ;  /* 0x0006900001027983 */ /* 0x000f300000300800 */
[----:B------:R-:W-:Y:S04]  /*150d0*/  STL.64 [R1+0x3a0], R20 ;  /* 0x0003a01401007387 */ /* 0x000fe80000100a00 */
[----:B------:R0:W-:Y:S04]  /*150e0*/  STL.64 [R1+0x3a8], R22 ;  /* 0x0003a81601007387 */ /* 0x0001e80000100a00 */
[----:B0-----:R-:W2:Y:S04]  /*150f0*/  LDL.LU.64 R22, [R1+0xb78] ;  /* 0x000b780001167983 */ /* 0x001ea80000300a00 */
[----:B------:R-:W2:Y:S01]  /*15100*/  LDL.LU.64 R20, [R1+0xb70] ;  /* 0x000b700001147983 */ /* 0x000ea20000300a00 */
[----:B------:R-:W-:-:S02]  /*15110*/  F2FP.F16.E4M3.UNPACK_B R12, R12 ;  /* 0x0000000cff0c723e */ /* 0x000fc400020006ff */
[----:B------:R-:W-:Y:S02]  /*15120*/  F2FP.F16.E4M3.UNPACK_B R13, R13 ;  /* 0x0000000dff0d723e */ /* 0x000fe400020006ff */
[----:B------:R-:W-:Y:S02]  /*15130*/  F2FP.F16.E4M3.UNPACK_B R14, R14 ;  /* 0x0000000eff0e723e */ /* 0x000fe400020006ff */
[----:B------:R-:W-:-:S07]  /*15140*/  F2FP.F16.E4M3.UNPACK_B R15, R15 ;  /* 0x0000000fff0f723e */ /* 0x000fce00020006ff */
[----:B------:R-:W-:Y:S06]  /*15150*/  HMMA.16816.F32 R24, R12, R28, R24 ;  /* 0x0000001c0c18723c */ /* 0x000fec0000001818 */
[----:B--2---:R-:W-:Y:S01]  /*15160*/  HMMA.16816.F32 R8, R8, R4, R20 ;  /* 0x000000040808723c */ /* 0x004fe20000001814 */
[----:B------:R-:W2:Y:S04]  /*15170*/  LDL.LU.64 R22, [R1+0xb68] ;  /* 0x000b680001167983 */ /* 0x000ea80000300a00 */
[----:B------:R-:W2:Y:S04]  /*15180*/  LDL.LU.64 R20, [R1+0xb60] ;  /* 0x000b600001147983 */ /* 0x000ea80000300a00 */
[----:B------:R-:W-:Y:S04]  /*15190*/  STL.64 [R1+0xb20], R6 ;  /* 0x000b200601007387 */ /* 0x000fe80000100a00 */
[----:B------:R0:W-:Y:S10]  /*151a0*/  STL.64 [R1+0xb18], R4 ;  /* 0x000b180401007387 */ /* 0x0001f40000100a00 */
[----:B------:R1:W-:Y:S04]  /*151b0*/  STL.64 [R1+0x1b0], R8 ;  /* 0x0001b00801007387 */ /* 0x0003e80000100a00 */
[----:B------:R3:W-:Y:S04]  /*151c0*/  STL.64 [R1+0x1b8], R10 ;  /* 0x0001b80a01007387 */ /* 0x0007e80000100a00 */
[----:B0-----:R-:W4:Y:S04]  /*151d0*/  LDL.LU R4, [R1+0x160] ;  /* 0x0001600001047983 */ /* 0x001f280000300800 */
[----:B------:R-:W4:Y:S04]  /*151e0*/  LDL.LU R5, [R1+0x164] ;  /* 0x0001640001057983 */ /* 0x000f280000300800 */
[----:B------:R-:W4:Y:S04]  /*151f0*/  LDL.LU R6, [R1+0x168] ;  /* 0x0001680001067983 */ /* 0x000f280000300800 */
[----:B------:R-:W4:Y:S04]  /*15200*/  LDL.LU R7, [R1+0x16c] ;  /* 0x00016c0001077983 */ /* 0x000f280000300800 */
[----:B-1----:R-:W4:Y:S04]  /*15210*/  LDL.LU R8, [R1+0x674] ;  /* 0x0006740001087983 */ /* 0x002f280000300800 */
[----:B------:R-:W4:Y:S04]  /*15220*/  LDL.LU R9, [R1+0x67c] ;  /* 0x00067c0001097983 */ /* 0x000f280000300800 */
[----:B---3--:R-:W3:Y:S04]  /*15230*/  LDL.LU R10, [R1+0x684] ;  /* 0x00068400010a7983 */ /* 0x008ee80000300800 */
[----:B------:R-:W3:Y:S04]  /*15240*/  LDL.LU R11, [R1+0x68c] ;  /* 0x00068c00010b7983 */ /* 0x000ee80000300800 */
[----:B------:R0:W-:Y:S04]  /*15250*/  STL.64 [R1+0x1a0], R24 ;  /* 0x0001a01801007387 */ /* 0x0001e80000100a00 */
[----:B------:R-:W-:Y:S04]  /*15260*/  STL.64 [R1+0x1a8], R26 ;  /* 0x0001a81a01007387 */ /* 0x000fe80000100a00 */
[----:B0-----:R-:W2:Y:S02]  /*15270*/  LDL.LU.64 R24, [R1+0xb58] ;  /* 0x000b580001187983 */ /* 0x001ea40000300a00 */
[----:B--2---:R-:W-:-:S15]  /*15280*/  HMMA.16816.F32 R20, R12, R24, R20 ;  /* 0x000000180c14723c */ /* 0x004fde0000001814 */
[----:B------:R-:W-:-:S08]  /*15290*/  NOP ;  /* 0x0000000000007918 */ /* 0x000fd00000000000 */
[----:B------:R-:W-:Y:S04]  /*152a0*/  STL.64 [R1+0x190], R20 ;  /* 0x0001901401007387 */ /* 0x000fe80000100a00 */
[----:B------:R0:W-:Y:S04]  /*152b0*/  STL.64 [R1+0x198], R22 ;  /* 0x0001981601007387 */ /* 0x0001e80000100a00 */
[----:B0-----:R-:W2:Y:S04]  /*152c0*/  LDL.LU.64 R22, [R1+0xb50] ;  /* 0x000b500001167983 */ /* 0x001ea80000300a00 */
[----:B------:R-:W4:Y:S04]  /*152d0*/  LDL.LU.64 R20, [R1+0xb48] ;  /* 0x000b480001147983 */ /* 0x000f280000300a00 */
[----:B------:R0:W-:Y:S04]  /*152e0*/  STL.64 [R1+0xaf0], R24 ;  /* 0x000af01801007387 */ /* 0x0001e80000100a00 */
[----:B0-----:R-:W3:Y:S04]  /*152f0*/  LDL.LU R24, [R1+0x150] ;  /* 0x0001500001187983 */ /* 0x001ee80000300800 */
[----:B------:R-:W3:Y:S04]  /*15300*/  LDL.LU R25, [R1+0x154] ;  /* 0x0001540001197983 */ /* 0x000ee80000300800 */
[----:B------:R-:W3:Y:S04]  /*15310*/  LDL.LU R26, [R1+0x158] ;  /* 0x00015800011a7983 */ /* 0x000ee80000300800 */
[----:B------:R-:W3:Y:S01]  /*15320*/  LDL.LU R27, [R1+0x15c] ;  /* 0x00015c00011b7983 */ /* 0x000ee20000300800 */
        /* <DEDUP_REMOVED lines=11> */
[----:B------:R-:W3:Y:S04]  /*153e0*/  LDL.LU.64 R16, [R1+0xb28] ;  /* 0x000b280001107983 */ /* 0x000ee80000300a00 */
[----:B------:R-:W-:Y:S04]  /*153f0*/  STL.64 [R1+0xb00], R22 ;  /* 0x000b001601007387 */ /* 0x000fe80000100a00 */
[----:B------:R0:W-:Y:S04]  /*15400*/  STL.64 [R1+0xaf8], R20 ;  /* 0x000af81401007387 */ /* 0x0001e80000100a00 */
[----:B0-----:R-:W4:Y:S04]  /*15410*/  LDL.LU R20, [R1+0x140] ;  /* 0x0001400001147983 */ /* 0x001f280000300800 */
[----:B------:R-:W4:Y:S04]  /*15420*/  LDL.LU R21, [R1+0x144] ;  /* 0x0001440001157983 */ /* 0x000f280000300800 */
[----:B------:R-:W4:Y:S04]  /*15430*/  LDL.LU R22, [R1+0x148] ;  /* 0x0001480001167983 */ /* 0x000f280000300800 */
[----:B------:R-:W4:Y:S01]  /*15440*/  LDL.LU R23, [R1+0x14c] ;  /* 0x00014c0001177983 */ /* 0x000f220000300800 */
[----:B------:R-:W-:Y:S01]  /*15450*/  IMAD R8, R8, 0x100, R3 ;  /* 0x0000010008087824 */ /* 0x000fe200078e0203 */
[C---:B--2---:R-:W-:Y:S06]  /*15460*/  HMMA.16816.F32 R4, R12.reuse, R18, R4 ;  /* 0x000000120c04723c */ /* 0x044fec0000001804 */
[----:B---3--:R-:W-:-:S15]  /*15470*/  HMMA.16816.F32 R24, R12, R16, R24 ;  /* 0x000000100c18723c */ /* 0x008fde0000001818 */
[----:B------:R-:W-:-:S02]  /*15480*/  NOP ;  /* 0x0000000000007918 */ /* 0x000fc40000000000 */
[----:B------:R-:W-:Y:S04]  /*15490*/  STL.64 [R1+0x160], R4 ;  /* 0x0001600401007387 */ /* 0x000fe80000100a00 */
[----:B------:R0:W-:Y:S04]  /*154a0*/  STL.64 [R1+0x168], R6 ;  /* 0x0001680601007387 */ /* 0x0001e80000100a00 */
[----:B0-----:R-:W4:Y:S04]  /*154b0*/  LDL.LU.64 R6, [R1+0xb20] ;  /* 0x000b200001067983 */ /* 0x001f280000300a00 */
[----:B------:R-:W2:Y:S04]  /*154c0*/  LDL.LU.64 R4, [R1+0xb18] ;  /* 0x000b180001047983 */ /* 0x000ea80000300a00 */
        /* <DEDUP_REMOVED lines=8> */
[----:B0-----:R-:W2:Y:S04]  /*15550*/  LDL.LU R16, [R1+0x130] ;  /* 0x0001300001107983 */ /* 0x001ea80000300800 */
[----:B------:R-:W2:Y:S04]  /*15560*/  LDL.LU R17, [R1+0x134] ;  /* 0x0001340001117983 */ /* 0x000ea80000300800 */
[----:B------:R-:W2:Y:S04]  /*15570*/  LDL.LU R18, [R1+0x138] ;  /* 0x0001380001127983 */ /* 0x000ea80000300800 */
[----:B------:R-:W2:Y:S04]  /*15580*/  LDL.LU R19, [R1+0x13c] ;  /* 0x00013c0001137983 */ /* 0x000ea80000300800 */
[----:B------:R-:W3:Y:S01]  /*15590*/  LDL.LU R3, [R1+0xb14] ;  /* 0x000b140001037983 */ /* 0x000ee20000300800 */
[----:B------:R-:W-:-:S02]  /*155a0*/  IMAD R10, R10, 0x100, R0 ;  /* 0x000001000a0a7824 */ /* 0x000fc400078e0200 */
[----:B------:R-:W-:Y:S01]  /*155b0*/  IMAD R11, R11, 0x100, R2 ;  /* 0x000001000b0b7824 */ /* 0x000fe200078e0202 */
[----:B------:R-:W-:Y:S02]  /*155c0*/  F2FP.F16.E4M3.UNPACK_B R8, R8 ;  /* 0x00000008ff08723e */ /* 0x000fe400020006ff */
[----:B------:R-:W-:Y:S02]  /*155d0*/  F2FP.F16.E4M3.UNPACK_B R10, R10 ;  /* 0x0000000aff0a723e */ /* 0x000fe400020006ff */
[----:B------:R-:W-:Y:S01]  /*155e0*/  F2FP.F16.E4M3.UNPACK_B R11, R11 ;  /* 0x0000000bff0b723e */ /* 0x000fe200020006ff */
[C---:B----4-:R-:W-:Y:S06]  /*155f0*/  HMMA.16816.F32 R20, R12.reuse, R6, R20 ;  /* 0x000000060c14723c */ /* 0x050fec0000001814 */
[----:B--2---:R-:W-:Y:S01]  /*15600*/  HMMA.16816.F32 R16, R12, R4, R16 ;  /* 0x000000040c10723c */ /* 0x004fe20000001810 */
[----:B---3--:R-:W-:-:S02]  /*15610*/  IMAD R9, R9, 0x100, R3 ;  /* 0x0000010009097824 */ /* 0x008fc400078e0203 */
[----:B------:R-:W2:Y:S03]  /*15620*/  LDL.LU R3, [R1+0xb10] ;  /* 0x000b100001037983 */ /* 0x000ea60000300800 */
[----:B------:R-:W-:Y:S01]  /*15630*/  F2FP.F16.E4M3.UNPACK_B R9, R9 ;  /* 0x00000009ff09723e */ /* 0x000fe200020006ff */
[----:B------:R-:W3:Y:S04]  /*15640*/  LDL.LU R0, [R1+0xb0c] ;  /* 0x000b0c0001007983 */ /* 0x000ee80000300800 */
[----:B------:R-:W4:Y:S02]  /*15650*/  LDL.LU R2, [R1+0xb08] ;  /* 0x000b080001027983 */ /* 0x000f240000300800 */
[C---:B------:R-:W-:Y:S04]  /*15660*/  HMMA.16816.F32 R24, R8.reuse, R28, R24 ;  /* 0x0000001c0818723c */ /* 0x040fe80000001818 */
[----:B------:R-:W-:Y:S04]  /*15670*/  STL.64 [R1+0x140], R20 ;  /* 0x0001401401007387 */ /* 0x000fe80000100a00 */
[----:B------:R0:W-:Y:S04]  /*15680*/  STL.64 [R1+0x148], R22 ;  /* 0x0001481601007387 */ /* 0x0001e80000100a00 */
[----:B0-----:R-:W2:Y:S04]  /*15690*/  LDL.LU.64 R22, [R1+0xb00] ;  /* 0x000b000001167983 */ /* 0x001ea80000300a00 */
[----:B------:R-:W3:Y:S04]  /*156a0*/  LDL.LU.64 R20, [R1+0xaf8] ;  /* 0x000af80001147983 */ /* 0x000ee80000300a00 */
[----:B------:R-:W4:Y:S04]  /*156b0*/  LDL.LU R12, [R1+0x100] ;  /* 0x00010000010c7983 */ /* 0x000f280000300800 */
[----:B------:R-:W-:Y:S04]  /*156c0*/  STL.64 [R1+0x130], R16 ;  /* 0x0001301001007387 */ /* 0x000fe80000100a00 */
[----:B------:R-:W-:Y:S04]  /*156d0*/  STL.64 [R1+0x138], R18 ;  /* 0x0001381201007387 */ /* 0x000fe80000100a00 */
[----:B------:R-:W4:Y:S04]  /*156e0*/  LDL.LU R13, [R1+0x104] ;  /* 0x00010400010d7983 */ /* 0x000f280000300800 */
[----:B------:R-:W4:Y:S04]  /*156f0*/  LDL.LU R14, [R1+0x108] ;  /* 0x00010800010e7983 */ /* 0x000f280000300800 */
[----:B------:R-:W4:Y:S04]  /*15700*/  LDL.LU R15, [R1+0x10c] ;  /* 0x00010c00010f7983 */ /* 0x000f280000300800 */
[----:B------:R-:W-:Y:S04]  /*15710*/  STL.64 [R1+0xae8], R6 ;  /* 0x000ae80601007387 */ /* 0x000fe80000100a00 */
[----:B------:R0:W-:Y:S04]  /*15720*/  STL.64 [R1+0xae0], R4 ;  /* 0x000ae00401007387 */ /* 0x0001e80000100a00 */
        /* <DEDUP_REMOVED lines=8> */
[----:B------:R0:W-:Y:S04]  /*157b0*/  STL.64 [R1+0x110], R24 ;  /* 0x0001101801007387 */ /* 0x0001e80000100a00 */
[----:B------:R1:W-:Y:S04]  /*157c0*/  STL.64 [R1+0x118], R26 ;  /* 0x0001181a01007387 */ /* 0x0003e80000100a00 */
[----:B0-----:R-:W4:Y:S01]  /*157d0*/  LDL.LU.64 R24, [R1+0xaf0] ;  /* 0x000af00001187983 */ /* 0x001f220000300a00 */
[C---:B--2---:R-:W-:Y:S06]  /*157e0*/  HMMA.16816.F32 R4, R8.reuse, R22, R4 ;  /* 0x000000160804723c */ /* 0x044fec0000001804 */
[C---:B----4-:R-:W-:Y:S01]  /*157f0*/  HMMA.16816.F32 R12, R8.reuse, R24, R12 ;  /* 0x00000018080c723c */ /* 0x050fe2000000180c */
[----:B------:R-:W2:Y:S05]  /*15800*/  LDL.LU R24, [R1+0xa0] ;  /* 0x0000a00001187983 */ /* 0x000eaa0000300800 */
[----:B---3--:R-:W-:-:S15]  /*15810*/  HMMA.16816.F32 R20, R8, R20, R16 ;  /* 0x000000140814723c */ /* 0x008fde0000001810 */
[----:B------:R-:W-:-:S02]  /*15820*/  NOP ;  /* 0x0000000000007918 */ /* 0x000fc40000000000 */
[----:B------:R0:W-:Y:S04]  /*15830*/  STL.64 [R1+0x100], R12 ;  /* 0x0001000c01007387 */ /* 0x0001e80000100a00 */
[----:B------:R3:W-:Y:S04]  /*15840*/  STL.64 [R1+0x108], R14 ;  /* 0x0001080e01007387 */ /* 0x0007e80000100a00 */
[----:B------:R-:W2:Y:S04]  /*15850*/  LDL.LU R25, [R1+0xa4] ;  /* 0x0000a40001197983 */ /* 0x000ea80000300800 */
[----:B-1----:R-:W2:Y:S04]  /*15860*/  LDL.LU R26, [R1+0xa8] ;  /* 0x0000a800011a7983 */ /* 0x002ea80000300800 */
[----:B------:R-:W2:Y:S04]  /*15870*/  LDL.LU R27, [R1+0xac] ;  /* 0x0000ac00011b7983 */ /* 0x000ea80000300800 */
[----:B0-----:R-:W4:Y:S04]  /*15880*/  LDL.LU R12, [R1+0x80] ;  /* 0x00008000010c7983 */ /* 0x001f280000300800 */
[----:B------:R-:W4:Y:S04]  /*15890*/  LDL.LU R13, [R1+0x84] ;  /* 0x00008400010d7983 */ /* 0x000f280000300800 */
[----:B---3--:R-:W4:Y:S04]  /*158a0*/  LDL.LU R14, [R1+0x88] ;  /* 0x00008800010e7983 */ /* 0x008f280000300800 */
[----:B------:R-:W4:Y:S04]  /*158b0*/  LDL.LU R15, [R1+0x8c] ;  /* 0x00008c00010f7983 */ /* 0x000f280000300800 */
[----:B------:R-:W-:Y:S04]  /*158c0*/  STL.64 [R1+0xe0], R4 ;  /* 0x0000e00401007387 */ /* 0x000fe80000100a00 */
[----:B------:R0:W-:Y:S04]  /*158d0*/  STL.64 [R1+0xe8], R6 ;  /* 0x0000e80601007387 */ /* 0x0001e80000100a00 */
[----:B0-----:R-:W3:Y:S04]  /*158e0*/  LDL.LU.64 R6, [R1+0xae8] ;  /* 0x000ae80001067983 */ /* 0x001ee80000300a00 */
[----:B------:R-:W3:Y:S04]  /*158f0*/  LDL.LU.64 R4, [R1+0xae0] ;  /* 0x000ae00001047983 */ /* 0x000ee80000300a00 */
[----:B------:R-:W2:Y:S04]  /*15900*/  LDL.LU.64 R18, [R1+0xad8] ;  /* 0x000ad80001127983 */ /* 0x000ea80000300a00 */
[----:B------:R-:W4:Y:S04]  /*15910*/  LDL.LU.64 R16, [R1+0xad0] ;  /* 0x000ad00001107983 */ /* 0x000f280000300a00 */
[----:B------:R0:W-:Y:S04]  /*15920*/  STL.64 [R1+0xc0], R20 ;  /* 0x0000c01401007387 */ /* 0x0001e80000100a00 */
[----:B------:R1:W-:Y:S04]  /*15930*/  STL.64 [R1+0xc8], R22 ;  /* 0x0000c81601007387 */ /* 0x0003e80000100a00 */
[----:B0-----:R-:W3:Y:S04]  /*15940*/  LDL.LU R20, [R1+0x60] ;  /* 0x0000600001147983 */ /* 0x001ee80000300800 */
[----:B------:R-:W3:Y:S04]  /*15950*/  LDL.LU R21, [R1+0x64] ;  /* 0x0000640001157983 */ /* 0x000ee80000300800 */
[----:B-1----:R-:W3:Y:S04]  /*15960*/  LDL.LU R22, [R1+0x68] ;  /* 0x0000680001167983 */ /* 0x002ee80000300800 */
[----:B------:R-:W3:Y:S01]  /*15970*/  LDL.LU R23, [R1+0x6c] ;  /* 0x00006c0001177983 */ /* 0x000ee20000300800 */
[C---:B--2---:R-:W-:Y:S06]  /*15980*/  HMMA.16816.F32 R24, R8.reuse, R18, R24 ;  /* 0x000000120818723c */ /* 0x044fec0000001818 */
[----:B----4-:R-:W-:-:S15]  /*15990*/  HMMA.16816.F32 R12, R8, R16, R12 ;  /* 0x00000010080c723c */ /* 0x010fde000000180c */
[----:B------:R-:W-:-:S02]  /*159a0*/  NOP ;  /* 0x0000000000007918 */ /* 0x000fc40000000000 */
[----:B------:R0:W-:Y:S04]  /*159b0*/  STL.64 [R1+0xa0], R24 ;  /* 0x0000a01801007387 */ /* 0x0001e80000100a00 */
[----:B------:R-:W-:Y:S04]  /*159c0*/  STL.64 [R1+0xa8], R26 ;  /* 0x0000a81a01007387 */ /* 0x000fe80000100a00 */
[----:B0-----:R-:W2:Y:S04]  /*159d0*/  LDL.LU R24, [R1+0x648] ;  /* 0x0006480001187983 */ /* 0x001ea80000300800 */
[----:B------:R-:W4:Y:S04]  /*159e0*/  LDL.LU R25, [R1+0x650] ;  /* 0x0006500001197983 */ /* 0x000f280000300800 */
[----:B------:R-:W4:Y:S04]  /*159f0*/  LDL.LU R28, [R1+0x660] ;  /* 0x00066000011c7983 */ /* 0x000f280000300800 */
[----:B------:R-:W4:Y:S04]  /*15a00*/  LDL.LU R29, [R1+0x668] ;  /* 0x00066800011d7983 */ /* 0x000f280000300800 */
[----:B------:R-:W3:Y:S01]  /*15a10*/  LDL.LU R16, [R1+0x70] ;  /* 0x0000700001107983 */ /* 0x000ee20000300800 */
[----:B------:R-:W-:-:S03]  /*15a20*/  IMAD.MOV.U32 R17, RZ, RZ, R2 ;  /* 0x000000ffff117224 */ /* 0x000fc600078e0002 */
[----:B------:R0:W-:Y:S01]  /*15a30*/  STL.64 [R1+0x80], R12 ;  /* 0x0000800c01007387 */ /* 0x0001e20000100a00 */
[----:B------:R-:W-:-:S03]  /*15a40*/  IMAD.MOV.U32 R18, RZ, RZ, R0 ;  /* 0x000000ffff127224 */ /* 0x000fc600078e0000 */
[----:B------:R1:W-:Y:S04]  /*15a50*/  STL.64 [R1+0x88], R14 ;  /* 0x0000880e01007387 */ /* 0x0003e80000100a00 */
[----:B------:R-:W4:Y:S01]  /*15a60*/  LDL.LU R2, [R1+0xac8] ;  /* 0x000ac80001027983 */ /* 0x000f220000300800 */
[----:B------:R-:W-:-:S03]  /*15a70*/  IMAD.MOV.U32 R19, RZ, RZ, R3 ;  /* 0x000000ffff137224 */ /* 0x000fc600078e0003 */
[----:B------:R-:W4:Y:S04]  /*15a80*/  LDL.LU R0, [R1+0xac4] ;  /* 0x000ac40001007983 */ /* 0x000f280000300800 */
[----:B------:R-:W4:Y:S04]  /*15a90*/  LDL.LU R3, [R1+0xac0] ;  /* 0x000ac00001037983 */ /* 0x000f280000300800 */
[----:B0-----:R-:W4:Y:S04]  /*15aa0*/  LDL.LU R12, [R1+0x670] ;  /* 0x00067000010c7983 */ /* 0x001f280000300800 */
[----:B------:R-:W4:Y:S04]  /*15ab0*/  LDL.LU R13, [R1+0x64c] ;  /* 0x00064c00010d7983 */ /* 0x000f280000300800 */
[----:B-1----:R-:W4:Y:S01]  /*15ac0*/  LDL.LU R14, [R1+0x654] ;  /* 0x00065400010e7983 */ /* 0x002f220000300800 */
[C---:B---3--:R-:W-:Y:S06]  /*15ad0*/  HMMA.16816.F32 R16, R8.reuse, R6, R16 ;  /* 0x000000060810723c */ /* 0x048fec0000001810 */
[----:B------:R-:W-:-:S15]  /*15ae0*/  HMMA.16816.F32 R4, R8, R4, R20 ;  /* 0x000000040804723c */ /* 0x000fde0000001814 */
[----:B------:R-:W-:-:S02]  /*15af0*/  NOP ;  /* 0x0000000000007918 */ /* 0x000fc40000000000 */
[----:B------:R-:W-:Y:S04]  /*15b00*/  STL.64 [R1+0x70], R16 ;  /* 0x0000701001007387 */ /* 0x000fe80000100a00 */
[----:B------:R-:W-:Y:S04]  /*15b10*/  STL.64 [R1+0x78], R18 ;  /* 0x0000781201007387 */ /* 0x000fe80000100a00 */
[----:B------:R-:W3:Y:S04]  /*15b20*/  LDL.LU R15, [R1+0x65c] ;  /* 0x00065c00010f7983 */ /* 0x000ee80000300800 */
[----:B------:R-:W3:Y:S04]  /*15b30*/  LDL.LU R26, [R1+0x664] ;  /* 0x00066400011a7983 */ /* 0x000ee80000300800 */
[----:B------:R-:W3:Y:S01]  /*15b40*/  LDL.LU R27, [R1+0x66c] ;  /* 0x00066c00011b7983 */ /* 0x000ee20000300800 */
[----:B--2---:R-:W-:-:S02]  /*15b50*/  IADD3 R24, P6, R24, UR5, RZ ;  /* 0x0000000518187c10 */ /* 0x004fc4000ffde0ff */
[----:B----4-:R-:W-:Y:S01]  /*15b60*/  IADD3 R0, P1, R0, UR5, RZ ;  /* 0x0000000500007c10 */ /* 0x010fe2000ff3e0ff */
[----:B------:R-:W-:Y:S01]  /*15b70*/  STL.64 [R1+0x60], R4 ;  /* 0x0000600401007387 */ /* 0x000fe20000100a00 */
[----:B------:R-:W-:Y:S02]  /*15b80*/  IADD3 R25, P0, R25, UR5, RZ ;  /* 0x0000000519197c10 */ /* 0x000fe4000ff1e0ff */
[----:B------:R-:W-:Y:S01]  /*15b90*/  IADD3 R28, P2, R28, UR5, RZ ;  /* 0x000000051c1c7c10 */ /* 0x000fe2000ff5e0ff */
[----:B------:R0:W-:Y:S01]  /*15ba0*/  STL.64 [R1+0x68], R6 ;  /* 0x0000680601007387 */ /* 0x0001e20000100a00 */
[----:B------:R-:W-:Y:S02]  /*15bb0*/  IADD3 R29, P3, R29, UR5, RZ ;  /* 0x000000051d1d7c10 */ /* 0x000fe4000ff7e0ff */
[----:B------:R-:W-:Y:S01]  /*15bc0*/  IADD3 R12, P4, R12, UR5, RZ ;  /* 0x000000050c0c7c10 */ /* 0x000fe2000ff9e0ff */
[----:B------:R-:W-:Y:S01]  /*15bd0*/  STL [R1+0x648], R24 ;  /* 0x0006481801007387 */ /* 0x000fe20000100800 */
[----:B------:R-:W-:-:S03]  /*15be0*/  IADD3.X R2, R2, UR9, RZ, P6, !PT ;  /* 0x0000000902027c10 */ /* 0x000fc6000b7fe4ff */
[----:B------:R1:W-:Y:S04]  /*15bf0*/  STL [R1+0x658], R0 ;  /* 0x0006580001007387 */ /* 0x0003e80000100800 */
[----:B------:R-:W-:Y:S01]  /*15c00*/  STL [R1+0x650], R25 ;  /* 0x0006501901007387 */ /* 0x000fe20000100800 */
[----:B0-----:R-:W0:Y:S03]  /*15c10*/  LDC R6, c[0x0][0x238] ;  /* 0x00008e00ff067b82 */ /* 0x001e260000000800 */
[----:B-1----:R-:W2:Y:S04]  /*15c20*/  LDL.LU R0, [R1+0xabc] ;  /* 0x000abc0001007983 */ /* 0x002ea80000300800 */
[----:B------:R-:W-:Y:S04]  /*15c30*/  STL [R1+0x660], R28 ;  /* 0x0006601c01007387 */ /* 0x000fe80000100800 */
[----:B------:R-:W-:Y:S04]  /*15c40*/  STL [R1+0x668], R29 ;  /* 0x0006681d01007387 */ /* 0x000fe80000100800 */
[----:B------:R-:W-:Y:S04]  /*15c50*/  STL [R1+0x670], R12 ;  /* 0x0006700c01007387 */ /* 0x000fe80000100800 */
[----:B------:R1:W-:Y:S04]  /*15c60*/  STL [R1+0x644], R2 ;  /* 0x0006440201007387 */ /* 0x0003e80000100800 */
[----:B-1----:R-:W4:Y:S01]  /*15c70*/  LDL.LU R2, [R1+0xab8] ;  /* 0x000ab80001027983 */ /* 0x002f220000300800 */
[----:B------:R-:W-:-:S02]  /*15c80*/  IADD3.X R13, R13, UR9, RZ, P0, !PT ;  /* 0x000000090d0d7c10 */ /* 0x000fc400087fe4ff */
[----:B------:R-:W-:Y:S01]  /*15c90*/  IADD3.X R14, R14, UR9, RZ, P1, !PT ;  /* 0x000000090e0e7c10 */ /* 0x000fe20008ffe4ff */
[----:B------:R-:W-:Y:S02]  /*15ca0*/  UIADD3 UR10, UP4, UR5, UR10, URZ ;  /* 0x0000000a050a7290 */ /* 0x000fe4000ff9e03f */
[----:B------:R1:W-:Y:S01]  /*15cb0*/  STL [R1+0x64c], R13 ;  /* 0x00064c0d01007387 */ /* 0x0003e20000100800 */
[----:B------:R-:W-:Y:S02]  /*15cc0*/  UIADD3 UR11, UP3, UR5, UR11, URZ ;  /* 0x0000000b050b7290 */ /* 0x000fe4000ff7e03f */
[----:B------:R-:W-:Y:S01]  /*15cd0*/  UIADD3 UR12, UP6, UR5, UR12, URZ ;  /* 0x0000000c050c7290 */ /* 0x000fe2000ffde03f */
[----:B------:R1:W-:Y:S01]  /*15ce0*/  STL [R1+0x654], R14 ;  /* 0x0006540e01007387 */ /* 0x0003e20000100800 */
[----:B------:R-:W-:Y:S02]  /*15cf0*/  UIADD3 UR13, UP5, UR5, UR13, URZ ;  /* 0x0000000d050d7290 */ /* 0x000fe4000ffbe03f */
[----:B------:R-:W-:-:S02]  /*15d00*/  UIADD3 UR14, UP2, UR5, UR14, URZ ;  /* 0x0000000e050e7290 */ /* 0x000fc4000ff5e03f */
[----:B------:R-:W-:Y:S02]  /*15d10*/  UIADD3 UR8, UR8, -0x1, URZ ;  /* 0xffffffff08087890 */ /* 0x000fe4000fffe03f */
[----:B------:R-:W-:Y:S02]  /*15d20*/  UIADD3.X UR36, UR9, UR36, URZ, UP4, !UPT ;  /* 0x0000002409247290 */ /* 0x000fe4000a7fe43f */
[----:B------:R-:W-:Y:S02]  /*15d30*/  UIADD3.X UR37, UR9, UR37, URZ, UP3, !UPT ;  /* 0x0000002509257290 */ /* 0x000fe40009ffe43f */
[----:B------:R-:W-:Y:S02]  /*15d40*/  UIADD3.X UR38, UR9, UR38, URZ, UP6, !UPT ;  /* 0x0000002609267290 */ /* 0x000fe4000b7fe43f */
[----:B------:R-:W-:Y:S02]  /*15d50*/  UIADD3.X UR39, UR9, UR39, URZ, UP5, !UPT ;  /* 0x0000002709277290 */ /* 0x000fe4000affe43f */
[----:B------:R-:W-:-:S02]  /*15d60*/  UIADD3.X UR40, UR9, UR40, URZ, UP2, !UPT ;  /* 0x0000002809287290 */ /* 0x000fc400097fe43f */
[----:B------:R-:W-:Y:S02]  /*15d70*/  UIADD3 UR15, UP1, UR5, UR15, URZ ;  /* 0x0000000f050f7290 */ /* 0x000fe4000ff3e03f */
[----:B------:R-:W-:Y:S02]  /*15d80*/  UIADD3 UR16, UP0, UR5, UR16, URZ ;  /* 0x0000001005107290 */ /* 0x000fe4000ff1e03f */
[----:B------:R-:W-:Y:S02]  /*15d90*/  UIADD3 UR17, UP4, UR5, UR17, URZ ;  /* 0x0000001105117290 */ /* 0x000fe4000ff9e03f */
[----:B------:R-:W-:Y:S02]  /*15da0*/  UIADD3 UR18, UP3, UR5, UR18, URZ ;  /* 0x0000001205127290 */ /* 0x000fe4000ff7e03f */
[----:B------:R-:W-:Y:S02]  /*15db0*/  UIADD3 UR19, UP6, UR5, UR19, URZ ;  /* 0x0000001305137290 */ /* 0x000fe4000ffde03f */
[----:B------:R-:W-:-:S02]  /*15dc0*/  UIADD3 UR20, UP5, UR5, UR20, URZ ;  /* 0x0000001405147290 */ /* 0x000fc4000ffbe03f */
[----:B------:R-:W-:Y:S01]  /*15dd0*/  UIADD3 UR21, UP2, UR5, UR21, URZ ;  /* 0x0000001505157290 */ /* 0x000fe2000ff5e03f */
[----:B------:R-:W-:Y:S01]  /*15de0*/  ISETP.NE.U32.AND P6, PT, RZ, UR8, PT ;  /* 0x00000008ff007c0c */ /* 0x000fe2000bfc5070 */
[----:B------:R-:W-:Y:S02]  /*15df0*/  UIADD3.X UR41, UR9, UR41, URZ, UP1, !UPT ;  /* 0x0000002909297290 */ /* 0x000fe40008ffe43f */
[----:B------:R-:W-:Y:S02]  /*15e00*/  UIADD3.X UR42, UR9, UR42, URZ, UP0, !UPT ;  /* 0x0000002a092a7290 */ /* 0x000fe400087fe43f */
[----:B------:R-:W-:Y:S02]  /*15e10*/  UIADD3.X UR43, UR9, UR43, URZ, UP4, !UPT ;  /* 0x0000002b092b7290 */ /* 0x000fe4000a7fe43f */
[----:B------:R-:W-:Y:S02]  /*15e20*/  UIADD3.X UR44, UR9, UR44, URZ, UP3, !UPT ;  /* 0x0000002c092c7290 */ /* 0x000fe40009ffe43f */
[----:B------:R-:W-:-:S02]  /*15e30*/  UIADD3.X UR45, UR9, UR45, URZ, UP6, !UPT ;  /* 0x0000002d092d7290 */ /* 0x000fc4000b7fe43f */
[----:B------:R-:W-:Y:S02]  /*15e40*/  UIADD3.X UR46, UR9, UR46, URZ, UP5, !UPT ;  /* 0x0000002e092e7290 */ /* 0x000fe4000affe43f */
[----:B------:R-:W-:Y:S02]  /*15e50*/  UIADD3.X UR47, UR9, UR47, URZ, UP2, !UPT ;  /* 0x0000002f092f7290 */ /* 0x000fe400097fe43f */
[----:B------:R-:W-:Y:S02]  /*15e60*/  UIADD3 UR22, UP1, UR5, UR22, URZ ;  /* 0x0000001605167290 */ /* 0x000fe4000ff3e03f */
[----:B------:R-:W-:Y:S02]  /*15e70*/  UIADD3 UR23, UP0, UR5, UR23, URZ ;  /* 0x0000001705177290 */ /* 0x000fe4000ff1e03f */
[----:B------:R-:W-:Y:S02]  /*15e80*/  UIADD3 UR24, UP4, UR5, UR24, URZ ;  /* 0x0000001805187290 */ /* 0x000fe4000ff9e03f */
[----:B------:R-:W-:-:S02]  /*15e90*/  UIADD3 UR25, UP3, UR5, UR25, URZ ;  /* 0x0000001905197290 */ /* 0x000fc4000ff7e03f */
[----:B------:R-:W-:Y:S02]  /*15ea0*/  UIADD3 UR26, UP6, UR5, UR26, URZ ;  /* 0x0000001a051a7290 */ /* 0x000fe4000ffde03f */
[----:B------:R-:W-:Y:S02]  /*15eb0*/  UIADD3 UR27, UP5, UR5, UR27, URZ ;  /* 0x0000001b051b7290 */ /* 0x000fe4000ffbe03f */
[----:B------:R-:W-:Y:S01]  /*15ec0*/  UIADD3 UR28, UP2, UR5, UR28, URZ ;  /* 0x0000001c051c7290 */ /* 0x000fe2000ff5e03f */
[----:B0-----:R-:W-:Y:S01]  /*15ed0*/  IMAD.SHL.U32 R6, R6, 0x20, RZ ;  /* 0x0000002006067824 */ /* 0x001fe200078e00ff */
[----:B------:R-:W-:Y:S02]  /*15ee0*/  UIADD3.X UR48, UR9, UR48, URZ, UP1, !UPT ;  /* 0x0000003009307290 */ /* 0x000fe40008ffe43f */
[----:B------:R-:W-:Y:S02]  /*15ef0*/  UIADD3.X UR49, UR9, UR49, URZ, UP0, !UPT ;  /* 0x0000003109317290 */ /* 0x000fe400087fe43f */
[----:B------:R-:W-:-:S02]  /*15f00*/  UIADD3.X UR50, UR9, UR50, URZ, UP4, !UPT ;  /* 0x0000003209327290 */ /* 0x000fc4000a7fe43f */
[----:B------:R-:W-:Y:S02]  /*15f10*/  UIADD3.X UR51, UR9, UR51, URZ, UP3, !UPT ;  /* 0x0000003309337290 */ /* 0x000fe40009ffe43f */
[----:B------:R-:W-:Y:S02]  /*15f20*/  UIADD3.X UR52, UR9, UR52, URZ, UP6, !UPT ;  /* 0x0000003409347290 */ /* 0x000fe4000b7fe43f */
[----:B------:R-:W-:Y:S02]  /*15f30*/  UIADD3.X UR53, UR9, UR53, URZ, UP5, !UPT ;  /* 0x0000003509357290 */ /* 0x000fe4000affe43f */
[----:B------:R-:W-:Y:S02]  /*15f40*/  UIADD3.X UR54, UR9, UR54, URZ, UP2, !UPT ;  /* 0x0000003609367290 */ /* 0x000fe400097fe43f */
[----:B------:R-:W-:Y:S02]  /*15f50*/  UIADD3 UR29, UP1, UR5, UR29, URZ ;  /* 0x0000001d051d7290 */ /* 0x000fe4000ff3e03f */
[----:B------:R-:W-:-:S02]  /*15f60*/  UIADD3 UR30, UP0, UR5, UR30, URZ ;  /* 0x0000001e051e7290 */ /* 0x000fc4000ff1e03f */
[----:B------:R-:W-:Y:S02]  /*15f70*/  UIADD3 UR31, UP4, UR5, UR31, URZ ;  /* 0x0000001f051f7290 */ /* 0x000fe4000ff9e03f */
[----:B------:R-:W-:Y:S02]  /*15f80*/  UIADD3 UR32, UP3, UR5, UR32, URZ ;  /* 0x0000002005207290 */ /* 0x000fe4000ff7e03f */
[----:B------:R-:W-:Y:S02]  /*15f90*/  UIADD3 UR33, UP6, UR5, UR33, URZ ;  /* 0x0000002105217290 */ /* 0x000fe4000ffde03f */
[----:B------:R-:W-:Y:S02]  /*15fa0*/  UIADD3 UR34, UP5, UR5, UR34, URZ ;  /* 0x0000002205227290 */ /* 0x000fe4000ffbe03f */
[----:B------:R-:W-:Y:S02]  /*15fb0*/  UIADD3 UR35, UP2, UR5, UR35, URZ ;  /* 0x0000002305237290 */ /* 0x000fe4000ff5e03f */
[----:B------:R-:W-:-:S02]  /*15fc0*/  UIADD3.X UR55, UR9, UR55, URZ, UP1, !UPT ;  /* 0x0000003709377290 */ /* 0x000fc40008ffe43f */
[----:B------:R-:W-:Y:S02]  /*15fd0*/  UIADD3.X UR56, UR9, UR56, URZ, UP0, !UPT ;  /* 0x0000003809387290 */ /* 0x000fe400087fe43f */
[----:B------:R-:W-:Y:S02]  /*15fe0*/  UIADD3.X UR57, UR9, UR57, URZ, UP4, !UPT ;  /* 0x0000003909397290 */ /* 0x000fe4000a7fe43f */
[----:B------:R-:W-:Y:S02]  /*15ff0*/  UIADD3.X UR58, UR9, UR58, URZ, UP3, !UPT ;  /* 0x0000003a093a7290 */ /* 0x000fe40009ffe43f */
[----:B------:R-:W-:Y:S02]  /*16000*/  UIADD3.X UR59, UR9, UR59, URZ, UP6, !UPT ;  /* 0x0000003b093b7290 */ /* 0x000fe4000b7fe43f */
[----:B------:R-:W-:Y:S02]  /*16010*/  UIADD3.X UR60, UR9, UR60, URZ, UP5, !UPT ;  /* 0x0000003c093c7290 */ /* 0x000fe4000affe43f */
[----:B------:R-:W-:Y:S01]  /*16020*/  UIADD3.X UR61, UR9, UR61, URZ, UP2, !UPT ;  /* 0x0000003d093d7290 */ /* 0x000fe200097fe43f */
[----:B------:R-:W-:Y:S01]  /*16030*/  VIADD R3, R3, 0xffffffe0 ;  /* 0xffffffe003037836 */ /* 0x000fe20000000000 */
[----:B---3--:R-:W-:-:S02]  /*16040*/  IADD3.X R15, R15, UR9, RZ, P2, !PT ;  /* 0x000000090f0f7c10 */ /* 0x008fc400097fe4ff */
[----:B------:R-:W-:Y:S02]  /*16050*/  IADD3.X R26, R26, UR9, RZ, P3, !PT ;  /* 0x000000091a1a7c10 */ /* 0x000fe40009ffe4ff */
[----:B------:R-:W-:Y:S01]  /*16060*/  IADD3.X R27, R27, UR9, RZ, P4, !PT ;  /* 0x000000091b1b7c10 */ /* 0x000fe2000a7fe4ff */
[----:B------:R1:W-:Y:S04]  /*16070*/  STL [R1+0x65c], R15 ;  /* 0x00065c0f01007387 */ /* 0x0003e80000100800 */
[----:B------:R1:W-:Y:S04]  /*16080*/  STL [R1+0x66c], R27 ;  /* 0x00066c1b01007387 */ /* 0x0003e80000100800 */
[----:B------:R1:W-:Y:S01]  /*16090*/  STL [R1+0x664], R26 ;  /* 0x0006641a01007387 */ /* 0x0003e20000100800 */
[----:B--2---:R-:W-:-:S04]  /*160a0*/  IADD3 R0, P5, R6, R0, RZ ;  /* 0x0000000006007210 */ /* 0x004fc80007fbe0ff */
[----:B----4-:R-:W-:Y:S01]  /*160b0*/  LEA.HI.X.SX32 R2, R6, R2, 0x1, P5 ;  /* 0x0000000206027211 */ /* 0x010fe200028f0eff */
[----:B-1----:R-:W-:Y:S08]  /*160c0*/  @P6 BRA `(.L_x_2) ;  /* 0xffffff1c00586947 */ /* 0x002ff0000383ffff */
.L_x_1:
[----:B------:R-:W2:Y:S01]  /*160d0*/  LDL.LU R13, [R1+0x90] ;  /* 0x00009000010d7983 */ /* 0x000ea20000300800 */
[----:B------:R-:W-:Y:S01]  /*160e0*/  ULDC.64 UR26, c[0x0][0x228] ;  /* 0x00008a00001a7ab9 */ /* 0x000fe20000000a00 */
[----:B------:R-:W3:Y:S01]  /*160f0*/  S2UR UR5, SR_CgaCtaId ;  /* 0x00000000000579c3 */ /* 0x000ee20000008800 */
[----:B------:R-:W-:Y:S01]  /*16100*/  UMOV UR4, 0x400 ;  /* 0x0000040000047882 */ /* 0x000fe20000000000 */
[----:B------:R-:W2:Y:S01]  /*16110*/  LDL.LU R12, [R1+0x94] ;  /* 0x00009400010c7983 */ /* 0x000ea20000300800 */
[----:B------:R-:W-:Y:S01]  /*16120*/  ULDC.64 UR8, c[0x0][0x220] ;  /* 0x0000880000087ab9 */ /* 0x000fe20000000a00 */
[----:B------:R-:W-:Y:S01]  /*16130*/  ULDC.64 UR28, c[0x0][0x228] ;  /* 0x00008a00001c7ab9 */ /* 0x000fe20000000a00 */
[----:B------:R-:W-:Y:S01]  /*16140*/  ULDC.64 UR10, c[0x0][0x220] ;  /* 0x00008800000a7ab9 */ /* 0x000fe20000000a00 */
[----:B------:R-:W1:Y:S01]  /*16150*/  LDL.LU R11, [R1+0x98] ;  /* 0x00009800010b7983 */ /* 0x000e620000300800 */
[----:B------:R-:W-:Y:S01]  /*16160*/  ULDC UR12, c[0x0][0x22c] ;  /* 0x00008b00000c7ab9 */ /* 0x000fe20000000800 */
[----:B------:R-:W-:Y:S01]  /*16170*/  ULDC.64 UR22, c[0x0][0x228] ;  /* 0x00008a0000167ab9 */ /* 0x000fe20000000a00 */
[----:B------:R-:W-:Y:S01]  /*16180*/  ULDC.64 UR20, c[0x0][0x228] ;  /* 0x00008a0000147ab9 */ /* 0x000fe20000000a00 */
[----:B------:R-:W1:Y:S01]  /*16190*/  LDL.LU R10, [R1+0x9c] ;  /* 0x00009c00010a7983 */ /* 0x000e620000300800 */
[----:B------:R-:W-:Y:S01]  /*161a0*/  ULDC.64 UR18, c[0x0][0x228] ;  /* 0x00008a0000127ab9 */ /* 0x000fe20000000a00 */
[----:B------:R-:W-:Y:S01]  /*161b0*/  ULDC.64 UR16, c[0x0][0x228] ;  /* 0x00008a0000107ab9 */ /* 0x000fe20000000a00 */
[----:B------:R-:W-:Y:S01]  /*161c0*/  ULDC.64 UR14, c[0x0][0x228] ;  /* 0x00008a00000e7ab9 */ /* 0x000fe20000000a00 */
[----:B------:R-:W4:Y:S01]  /*161d0*/  LDL.LU R9, [R1+0xb0] ;  /* 0x0000b00001097983 */ /* 0x000f220000300800 */
[----:B------:R-:W-:-:S03]  /*161e0*/  ULDC.64 UR24, c[0x0][0x228] ;  /* 0x00008a0000187ab9 */ /* 0x000fc60000000a00 */
[----:B------:R-:W4:Y:S04]  /*161f0*/  LDL.LU R8, [R1+0xb4] ;  /* 0x0000b40001087983 */ /* 0x000f280000300800 */
[----:B------:R-:W5:Y:S04]  /*16200*/  LDL.LU R7, [R1+0xb8] ;  /* 0x0000b80001077983 */ /* 0x000f680000300800 */
[----:B------:R-:W5:Y:S04]  /*16210*/  LDL.LU R6, [R1+0xbc] ;  /* 0x0000bc0001067983 */ /* 0x000f680000300800 */
[----:B------:R-:W3:Y:S04]  /*16220*/  LDL.LU R5, [R1+0xd0] ;  /* 0x0000d00001057983 */ /* 0x000ee80000300800 */
[----:B------:R-:W3:Y:S01]  /*16230*/  LDL.LU R4, [R1+0xd4] ;  /* 0x0000d40001047983 */ /* 0x000ee20000300800 */
[----:B------:R-:W-:Y:S01]  /*16240*/  BAR.SYNC.DEFER_BLOCKING 0x0 ;  /* 0x0000000000007b1d */ /* 0x000fe20000010000 */
[----:B--2---:R-:W-:-:S05]  /*16250*/  F2FP.SATFINITE.E4M3.F32.PACK_AB_MERGE_C R2, R12, R13, RZ ;  /* 0x0000000d0c02723e */ /* 0x004fca00048070ff */
[----:B------:R5:W-:Y:S01]  /*16260*/  STL [R1+0x24], R2 ;  /* 0x0000240201007387 */ /* 0x000be20000100800 */
[----:B-1----:R-:W-:-:S05]  /*16270*/  F2FP.SATFINITE.E4M3.F32.PACK_AB_MERGE_C R0, R10, R11, RZ ;  /* 0x0000000b0a00723e */ /* 0x002fca00048070ff */
[----:B------:R3:W-:Y:S01]  /*16280*/  STL [R1+0x4], R0 ;  /* 0x0000040001007387 */ /* 0x0007e20000100800 */
[----:B----4-:R-:W-:-:S05]  /*16290*/  F2FP.SATFINITE.E4M3.F32.PACK_AB_MERGE_C R3, R8, R9, RZ ;  /* 0x000000090803723e */ /* 0x010fca00048070ff */
[----:B------:R-:W-:Y:S01]  /*162a0*/  STL [R1+0x464], R3 ;  /* 0x0004640301007387 */ /* 0x000fe20000100800 */
[----:B-----5:R-:W-:-:S03]  /*162b0*/  F2FP.SATFINITE.E4M3.F32.PACK_AB_MERGE_C R2, R6, R7, RZ ;  /* 0x000000070602723e */ /* 0x020fc600048070ff */
[----:B------:R-:W2:Y:S04]  /*162c0*/  LDL.LU R21, [R1+0x384] ;  /* 0x0003840001157983 */ /* 0x000ea80000300800 */
[----:B------:R-:W-:Y:S01]  /*162d0*/  STL [R1+0x460], R2 ;  /* 0x0004600201007387 */ /* 0x000fe20000100800 */
[----:B---3--:R-:W-:-:S03]  /*162e0*/  F2FP.SATFINITE.E4M3.F32.PACK_AB_MERGE_C R0, R4, R5, RZ ;  /* 0x000000050400723e */ /* 0x008fc600048070ff */
[----:B--2---:R1:W-:Y:S04]  /*162f0*/  STL [R1+0xd14], R21 ;  /* 0x000d141501007387 */ /* 0x0043e80000100800 */
[----:B------:R-:W-:Y:S04]  /*16300*/  STL [R1+0x46c], R0 ;  /* 0x00046c0001007387 */ /* 0x000fe80000100800 */
[----:B-1----:R-:W2:Y:S04]  /*16310*/  LDL.LU R21, [R1+0x39c] ;  /* 0x00039c0001157983 */ /* 0x002ea80000300800 */
[----:B--2---:R1:W-:Y:S04]  /*16320*/  STL [R1+0xd1c], R21 ;  /* 0x000d1c1501007387 */ /* 0x0043e80000100800 */
        /* <DEDUP_REMOVED lines=19> */
[----:B------:R-:W3:Y:S04]  /*16460*/  LDL.LU R3, [R1+0x360] ;  /* 0x0003600001037983 */ /* 0x000ee80000300800 */
[----:B---3--:R1:W-:Y:S04]  /*16470*/  STL [R1+0xcfc], R3 ;  /* 0x000cfc0301007387 */ /* 0x0083e80000100800 */
[----:B-1----:R-:W3:Y:S04]  /*16480*/  LDL.LU R3, [R1+0x378] ;  /* 0x0003780001037983 */ /* 0x002ee80000300800 */
        /* <DEDUP_REMOVED lines=27> */
[----:B-1----:R-:W2:Y:S04]  /*16640*/  LDL.LU R3, [R1+0xd8] ;  /* 0x0000d80001037983 */ /* 0x002ea80000300800 */
[----:B------:R-:W3:Y:S04]  /*16650*/  LDL.LU R2, [R1+0x364] ;  /* 0x0003640001027983 */ /* 0x000ee80000300800 */
[----:B---3--:R1:W-:Y:S04]  /*16660*/  STL [R1+0xd04], R2 ;  /* 0x000d040201007387 */ /* 0x0083e80000100800 */
[----:B-1----:R-:W3:Y:S01]  /*16670*/  LDL.LU R2, [R1+0x370] ;  /* 0x0003700001027983 */ /* 0x002ee20000300800 */
[----:B--2---:R-:W-:-:S03]  /*16680*/  F2FP.SATFINITE.E4M3.F32.PACK_AB_MERGE_C R21, R21, R3, RZ ;  /* 0x000000031515723e */ /* 0x004fc600048070ff */
[----:B---3--:R1:W-:Y:S04]  /*16690*/  STL [R1+0xd0c], R2 ;  /* 0x000d0c0201007387 */ /* 0x0083e80000100800 */
[----:B-1----:R-:W2:Y:S04]  /*166a0*/  LDL.LU R2, [R1+0x388] ;  /* 0x0003880001027983 */ /* 0x002ea80000300800 */
[----:B------:R-:W3:Y:S04]  /*166b0*/  LDL.LU R0, [R1+0x368] ;  /* 0x0003680001007983 */ /* 0x000ee80000300800 */
[----:B------:R-:W3:Y:S04]  /*166c0*/  LDL.LU R29, [R1+0x36c] ;  /* 0x00036c00011d7983 */ /* 0x000ee80000300800 */
[----:B------:R-:W4:Y:S04]  /*166d0*/  LDL.LU R28, [R1+0x350] ;  /* 0x00035000011c7983 */ /* 0x000f280000300800 */
[----:B------:R-:W4:Y:S04]  /*166e0*/  LDL.LU R27, [R1+0x354] ;  /* 0x00035400011b7983 */ /* 0x000f280000300800 */
[----:B------:R-:W5:Y:S04]  /*166f0*/  LDL.LU R26, [R1+0x358] ;  /* 0x00035800011a7983 */ /* 0x000f680000300800 */
[----:B------:R-:W5:Y:S04]  /*16700*/  LDL.LU R25, [R1+0x35c] ;  /* 0x00035c0001197983 */ /* 0x000f680000300800 */
[----:B------:R-:W5:Y:S04]  /*16710*/  LDL.LU R24, [R1+0x340] ;  /* 0x0003400001187983 */ /* 0x000f680000300800 */
[----:B0-----:R-:W5:Y:S04]  /*16720*/  LDL.LU R23, [R1+0x344] ;  /* 0x0003440001177983 */ /* 0x001f680000300800 */
[----:B------:R-:W5:Y:S04]  /*16730*/  LDL.LU R22, [R1+0x348] ;  /* 0x0003480001167983 */ /* 0x000f680000300800 */
        /* <DEDUP_REMOVED lines=13> */
[----:B------:R-:W3:Y:S04]  /*16810*/  LDL.LU R7, [R1+0x320] ;  /* 0x0003200001077983 */ /* 0x000ee80000300800 */
[----:B------:R-:W3:Y:S04]  /*16820*/  LDL.LU R6, [R1+0x324] ;  /* 0x0003240001067983 */ /* 0x000ee80000300800 */
[----:B------:R-:W5:Y:S04]  /*16830*/  LDL.LU R5, [R1+0x328] ;  /* 0x0003280001057983 */ /* 0x000f680000300800 */
[----:B------:R-:W5:Y:S04]  /*16840*/  LDL.LU R4, [R1+0x32c] ;  /* 0x00032c0001047983 */ /* 0x000f680000300800 */
[----:B------:R-:W2:Y:S04]  /*16850*/  LDL.LU R3, [R1+0xd68] ;  /* 0x000d680001037983 */ /* 0x000ea80000300800 */
[----:B------:R0:W-:Y:S04]  /*16860*/  STL [R1+0x468], R21 ;  /* 0x0004681501007387 */ /* 0x0001e80000100800 */
[----:B0-----:R-:W2:Y:S02]  /*16870*/  LDL.LU R21, [R1+0xd64] ;  /* 0x000d640001157983 */ /* 0x001ea40000300800 */
[----:B--2---:R-:W-:-:S02]  /*16880*/  F2FP.SATFINITE.E4M3.F32.PACK_AB_MERGE_C R21, R21, R3, RZ ;  /* 0x000000031515723e */ /* 0x004fc400048070ff */
        /* <DEDUP_REMOVED lines=42> */
[----:B0-----:R-:W4:Y:S01]  /*16b30*/  LDL.LU R21, [R1+0x37c] ;  /* 0x00037c0001157983 */ /* 0x001f220000300800 */
[----:B--2---:R-:W-:-:S03]  /*16b40*/  F2FP.SATFINITE.E4M3.F32.PACK_AB_MERGE_C R3, R3, R2, RZ ;  /* 0x000000020303723e */ /* 0x004fc600048070ff */
[----:B------:R-:W2:Y:S04]  /*16b50*/  LDL.LU R2, [R1+0xd0c] ;  /* 0x000d0c0001027983 */ /* 0x000ea80000300800 */
[----:B------:R0:W-:Y:S04]  /*16b60*/  STL [R1+0x14], R3 ;  /* 0x0000140301007387 */ /* 0x0001e80000100800 */
[----:B0-----:R-:W2:Y:S02]  /*16b70*/  LDL.LU R3, [R1+0xd08] ;  /* 0x000d080001037983 */ /* 0x001ea40000300800 */
[----:B--2---:R-:W-:-:S02]  /*16b80*/  F2FP.SATFINITE.E4M3.F32.PACK_AB_MERGE_C R3, R3, R2, RZ ;  /* 0x000000020303723e */ /* 0x004fc400048070ff */
[----:B------:R-:W2:Y:S04]  /*16b90*/  LDL.LU R2, [R1+0xd04] ;  /* 0x000d040001027983 */ /* 0x000ea80000300800 */
[----:B------:R0:W-:Y:S04]  /*16ba0*/  STL [R1+0x374], R3 ;  /* 0x0003740301007387 */ /* 0x0001e80000100800 */
[----:B0-----:R-:W4:Y:S02]  /*16bb0*/  LDL.LU R3, [R1+0xd00] ;  /* 0x000d000001037983 */ /* 0x001f240000300800 */
[----:B----4-:R-:W-:-:S02]  /*16bc0*/  F2FP.SATFINITE.E4M3.F32.PACK_AB_MERGE_C R21, R21, R3, RZ ;  /* 0x000000031515723e */ /* 0x010fc400048070ff */
[----:B------:R-:W2:Y:S04]  /*16bd0*/  LDL.LU R3, [R1+0xcfc] ;  /* 0x000cfc0001037983 */ /* 0x000ea80000300800 */
[----:B------:R-:W-:Y:S01]  /*16be0*/  STL [R1+0x370], R21 ;  /* 0x0003701501007387 */ /* 0x000fe20000100800 */
[----:B---3--:R-:W-:Y:S02]  /*16bf0*/  F2FP.SATFINITE.E4M3.F32.PACK_AB_MERGE_C R7, R6, R7, RZ ;  /* 0x000000070607723e */ /* 0x008fe400048070ff */
[----:B--2---:R-:W-:Y:S02]  /*16c00*/  F2FP.SATFINITE.E4M3.F32.PACK_AB_MERGE_C R3, R2, R3, RZ ;  /* 0x000000030203723e */ /* 0x004fe400048070ff */
[----:B------:R-:W-:Y:S02]  /*16c10*/  F2FP.SATFINITE.E4M3.F32.PACK_AB_MERGE_C R2, R29, R0, RZ ;  /* 0x000000001d02723e */ /* 0x000fe400048070ff */
[----:B------:R-:W-:Y:S01]  /*16c20*/  F2FP.SATFINITE.E4M3.F32.PACK_AB_MERGE_C R0, R27, R28, RZ ;  /* 0x0000001c1b00723e */ /* 0x000fe200048070ff */
[----:B------:R5:W-:Y:S04]  /*16c30*/  STL [R1+0x364], R3 ;  /* 0x0003640301007387 */ /* 0x000be80000100800 */
[----:B------:R0:W-:Y:S04]  /*16c40*/  STL [R1+0x360], R2 ;  /* 0x0003600201007387 */ /* 0x0001e80000100800 */
[----:B------:R1:W-:Y:S01]  /*16c50*/  STL [R1+0x354], R0 ;  /* 0x0003540001007387 */ /* 0x0003e20000100800 */
[----:B-----5:R-:W-:-:S02]  /*16c60*/  F2FP.SATFINITE.E4M3.F32.PACK_AB_MERGE_C R3, R25, R26, RZ ;  /* 0x0000001a1903723e */ /* 0x020fc400048070ff */
[----:B0-----:R-:W-:-:S03]  /*16c70*/  F2FP.SATFINITE.E4M3.F32.PACK_AB_MERGE_C R2, R23, R24, RZ ;  /* 0x000000181702723e */ /* 0x001fc600048070ff */
[----:B------:R0:W-:Y:S01]  /*16c80*/  STL [R1+0x350], R3 ;  /* 0x0003500301007387 */ /* 0x0001e20000100800 */
[----:B-1----:R-:W-:-:S03]  /*16c90*/  F2FP.SATFINITE.E4M3.F32.PACK_AB_MERGE_C R0, R20, R22, RZ ;  /* 0x000000161400723e */ /* 0x002fc600048070ff */
[----:B------:R1:W-:Y:S04]  /*16ca0*/  STL [R1+0x344], R2 ;  /* 0x0003440201007387 */ /* 0x0003e80000100800 */
[----:B------:R2:W-:Y:S01]  /*16cb0*/  STL [R1+0x340], R0 ;  /* 0x0003400001007387 */ /* 0x0005e20000100800 */
[----:B0-----:R-:W-:Y:S02]  /*16cc0*/  F2FP.SATFINITE.E4M3.F32.PACK_AB_MERGE_C R3, R18, R19, RZ ;  /* 0x000000131203723e */ /* 0x001fe400048070ff */
[----:B-1----:R-:W-:-:S03]  /*16cd0*/  F2FP.SATFINITE.E4M3.F32.PACK_AB_MERGE_C R2, R16, R17, RZ ;  /* 0x000000111002723e */ /* 0x002fc600048070ff */
[----:B------:R0:W-:Y:S01]  /*16ce0*/  STL [R1+0x34c], R3 ;  /* 0x00034c0301007387 */ /* 0x0001e20000100800 */
[----:B--2---:R-:W-:-:S03]  /*16cf0*/  F2FP.SATFINITE.E4M3.F32.PACK_AB_MERGE_C R0, R14, R15, RZ ;  /* 0x0000000f0e00723e */ /* 0x004fc600048070ff */
[----:B------:R1:W-:Y:S04]  /*16d00*/  STL [R1+0x348], R2 ;  /* 0x0003480201007387 */ /* 0x0003e80000100800 */
[----:B------:R2:W-:Y:S01]  /*16d10*/  STL [R1+0x35c], R0 ;  /* 0x00035c0001007387 */ /* 0x0005e20000100800 */
[----:B0-----:R-:W-:Y:S02]  /*16d20*/  F2FP.SATFINITE.E4M3.F32.PACK_AB_MERGE_C R3, R12, R13, RZ ;  /* 0x0000000d0c03723e */ /* 0x001fe400048070ff */
[----:B-1----:R-:W-:-:S03]  /*16d30*/  F2FP.SATFINITE.E4M3.F32.PACK_AB_MERGE_C R2, R10, R11, RZ ;  /* 0x0000000b0a02723e */ /* 0x002fc600048070ff */
[----:B------:R-:W-:Y:S01]  /*16d40*/  STL [R1+0x358], R3 ;  /* 0x0003580301007387 */ /* 0x000fe20000100800 */
[----:B--2---:R-:W-:-:S03]  /*16d50*/  F2FP.SATFINITE.E4M3.F32.PACK_AB_MERGE_C R0, R8, R9, RZ ;  /* 0x000000090800723e */ /* 0x004fc600048070ff */
[----:B------:R-:W-:Y:S04]  /*16d60*/  STL [R1+0x334], R2 ;  /* 0x0003340201007387 */ /* 0x000fe80000100800 */
[----:B------:R-:W-:Y:S04]  /*16d70*/  STL [R1+0xbc4], R7 ;  /* 0x000bc40701007387 */ /* 0x000fe80000100800 */
[----:B------:R-:W-:Y:S04]  /*16d80*/  STL [R1+0x330], R0 ;  /* 0x0003300001007387 */ /* 0x000fe80000100800 */
[----:B------:R-:W2:Y:S04]  /*16d90*/  LDL.LU R20, [R1+0x314] ;  /* 0x0003140001147983 */ /* 0x000ea80000300800 */
[----:B------:R-:W3:Y:S04]  /*16da0*/  LDL.LU R13, [R1+0x31c] ;  /* 0x00031c00010d7983 */ /* 0x000ee80000300800 */
[----:B---3--:R0:W-:Y:S04]  /*16db0*/  STL [R1+0xcf8], R13 ;  /* 0x000cf80d01007387 */ /* 0x0081e80000100800 */
[----:B0-----:R-:W2:Y:S04]  /*16dc0*/  LDL.LU R13, [R1+0x310] ;  /* 0x00031000010d7983 */ /* 0x001ea80000300800 */
[----:B------:R-:W3:Y:S04]  /*16dd0*/  LDL.LU R17, [R1+0x304] ;  /* 0x0003040001117983 */ /* 0x000ee80000300800 */
[----:B---3--:R0:W-:Y:S04]  /*16de0*/  STL [R1+0xcf4], R17 ;  /* 0x000cf41101007387 */ /* 0x0081e80000100800 */
[----:B0-----:R-:W3:Y:S04]  /*16df0*/  LDL.LU R17, [R1+0x318] ;  /* 0x0003180001117983 */ /* 0x001ee80000300800 */
[----:B------:R-:W4:Y:S04]  /*16e00*/  LDL.LU R7, [R1+0x404] ;  /* 0x0004040001077983 */ /* 0x000f280000300800 */
[----:B----4-:R0:W-:Y:S04]  /*16e10*/  STL [R1+0xcc4], R7 ;  /* 0x000cc40701007387 */ /* 0x0101e80000100800 */
[----:B0-----:R-:W4:Y:S04]  /*16e20*/  LDL.LU R7, [R1+0x410] ;  /* 0x0004100001077983 */ /* 0x001f280000300800 */
        /* <DEDUP_REMOVED lines=12> */
[----:B------:R-:W5:Y:S04]  /*16ef0*/  LDL.LU R21, [R1+0x408] ;  /* 0x0004080001157983 */ /* 0x000f680000300800 */
[----:B-----5:R0:W-:Y:S04]  /*16f00*/  STL [R1+0xccc], R21 ;  /* 0x000ccc1501007387 */ /* 0x0201e80000100800 */
[----:B0-----:R-:W5:Y:S04]  /*16f10*/  LDL.LU R21, [R1+0x2e8] ;  /* 0x0002e80001157983 */ /* 0x001f680000300800 */
[----:B-----5:R0:W-:Y:S04]  /*16f20*/  STL [R1+0xcd4], R21 ;  /* 0x000cd41501007387 */ /* 0x0201e80000100800 */
[----:B0-----:R-:W5:Y:S04]  /*16f30*/  LDL.LU R21, [R1+0x2e0] ;  /* 0x0002e00001157983 */ /* 0x001f680000300800 */
[----:B-----5:R0:W-:Y:S04]  /*16f40*/  STL [R1+0xcdc], R21 ;  /* 0x000cdc1501007387 */ /* 0x0201e80000100800 */
[----:B0-----:R-:W5:Y:S04]  /*16f50*/  LDL.LU R21, [R1+0x2f8] ;  /* 0x0002f80001157983 */ /* 0x001f680000300800 */
[----:B-----5:R0:W-:Y:S04]  /*16f60*/  STL [R1+0xce4], R21 ;  /* 0x000ce41501007387 */ /* 0x0201e80000100800 */
[----:B0-----:R-:W5:Y:S01]  /*16f70*/  LDL.LU R21, [R1+0x2f0] ;  /* 0x0002f00001157983 */ /* 0x001f620000300800 */
[----:B------:R-:W-:-:S02]  /*16f80*/  F2FP.SATFINITE.E4M3.F32.PACK_AB_MERGE_C R6, R4, R5, RZ ;  /* 0x000000050406723e */ /* 0x000fc400048070ff */
[----:B--2---:R-:W-:Y:S01]  /*16f90*/  F2FP.SATFINITE.E4M3.F32.PACK_AB_MERGE_C R20, R20, R13, RZ ;  /* 0x0000000d1414723e */ /* 0x004fe200048070ff */
[----:B-----5:R0:W-:Y:S04]  /*16fa0*/  STL [R1+0xcec], R21 ;  /* 0x000cec1501007387 */ /* 0x0201e80000100800 */
[----:B0-----:R-:W2:Y:S04]  /*16fb0*/  LDL.LU R21, [R1+0x308] ;  /* 0x0003080001157983 */ /* 0x001ea80000300800 */
        /* <DEDUP_REMOVED lines=23> */
[----:B------:R0:W-:Y:S04]  /*17130*/  STL [R1+0xbc8], R6 ;  /* 0x000bc80601007387 */ /* 0x0001e80000100800 */
[----:B0-----:R-:W5:Y:S04]  /*17140*/  LDL.LU R6, [R1+0x400] ;  /* 0x0004000001067983 */ /* 0x001f680000300800 */
[----:B------:R-:W3:Y:S04]  /*17150*/  LDL.LU R13, [R1+0xcf8] ;  /* 0x000cf800010d7983 */ /* 0x000ee80000300800 */
[----:B------:R0:W-:Y:S04]  /*17160*/  STL [R1+0xbb4], R20 ;  /* 0x000bb41401007387 */ /* 0x0001e80000100800 */
[----:B0-----:R-:W5:Y:S01]  /*17170*/  LDL.LU R20, [R1+0x41c] ;  /* 0x00041c0001147983 */ /* 0x001f620000300800 */
[----:B---3--:R-:W-:-:S03]  /*17180*/  F2FP.SATFINITE.E4M3.F32.PACK_AB_MERGE_C R13, R13, R17, RZ ;  /* 0x000000110d0d723e */ /* 0x008fc600048070ff */
[----:B------:R-:W4:Y:S04]  /*17190*/  LDL.LU R17, [R1+0xcf4] ;  /* 0x000cf40001117983 */ /* 0x000f280000300800 */
[----:B------:R0:W-:Y:S04]  /*171a0*/  STL [R1+0xbb8], R13 ;  /* 0x000bb80d01007387 */ /* 0x0001e80000100800 */
[----:B0-----:R-:W5:Y:S01]  /*171b0*/  LDL.LU R13, [R1+0x418] ;  /* 0x00041800010d7983 */ /* 0x001f620000300800 */
[----:B----4-:R-:W-:-:S03]  /*171c0*/  F2FP.SATFINITE.E4M3.F32.PACK_AB_MERGE_C R17, R17, R7, RZ ;  /* 0x000000071111723e */ /* 0x010fc600048070ff */
[----:B------:R-:W2:Y:S04]  /*171d0*/  LDL.LU R7, [R1+0xcf0] ;  /* 0x000cf00001077983 */ /* 0x000ea80000300800 */
[----:B------:R0:W-:Y:S04]  /*171e0*/  STL [R1+0xbbc], R17 ;  /* 0x000bbc1101007387 */ /* 0x0001e80000100800 */
[----:B0-----:R-:W3:Y:S01]  /*171f0*/  LDL.LU R17, [R1+0x414] ;  /* 0x0004140001117983 */ /* 0x001ee20000300800 */
[----:B--2---:R-:W-:-:S03]  /*17200*/  F2FP.SATFINITE.E4M3.F32.PACK_AB_MERGE_C R7, R7, R21, RZ ;  /* 0x000000150707723e */ /* 0x004fc600048070ff */
        /* <DEDUP_REMOVED lines=18> */
[----:B0-----:R-:W3:Y:S02]  /*17330*/  LDL.LU R7, [R1+0xcc8] ;  /* 0x000cc80001077983 */ /* 0x001ee40000300800 */
[----:B---3--:R-:W-:-:S02]  /*17340*/  F2FP.SATFINITE.E4M3.F32.PACK_AB_MERGE_C R17, R17, R7, RZ ;  /* 0x000000071111723e */ /* 0x008fc400048070ff */
[----:B------:R-:W3:Y:S01]  /*17350*/  LDL.LU R7, [R1+0xcc4] ;  /* 0x000cc40001077983 */ /* 0x000ee20000300800 */
[----:B-----5:R-:W-:Y:S02]  /*17360*/  F2FP.SATFINITE.E4M3.F32.PACK_AB_MERGE_C R13, R20, R13, RZ ;  /* 0x0000000d140d723e */ /* 0x020fe400048070ff */
[----:B--2---:R-:W-:Y:S01]  /*17370*/  F2FP.SATFINITE.E4M3.F32.PACK_AB_MERGE_C R3, R3, R21, RZ ;  /* 0x000000150303723e */ /* 0x004fe200048070ff */
[----:B------:R-:W-:Y:S01]  /*17380*/  STL [R1+0x128], R17 ;  /* 0x0001281101007387 */ /* 0x000fe20000100800 */
[----:B------:R-:W-:Y:S02]  /*17390*/  F2FP.SATFINITE.E4M3.F32.PACK_AB_MERGE_C R2, R0, R2, RZ ;  /* 0x000000020002723e */ /* 0x000fe400048070ff */
[----:B------:R-:W-:Y:S01]  /*173a0*/  F2FP.SATFINITE.E4M3.F32.PACK_AB_MERGE_C R5, R5, R27, RZ ;  /* 0x0000001b0505723e */ /* 0x000fe200048070ff */
[----:B------:R-:W-:Y:S01]  /*173b0*/  STL [R1+0x124], R13 ;  /* 0x0001240d01007387 */ /* 0x000fe20000100800 */
[----:B------:R-:W-:Y:S02]  /*173c0*/  F2FP.SATFINITE.E4M3.F32.PACK_AB_MERGE_C R0, R28, R29, RZ ;  /* 0x0000001d1c00723e */ /* 0x000fe400048070ff */
[----:B------:R-:W-:-:S02]  /*173d0*/  F2FP.SATFINITE.E4M3.F32.PACK_AB_MERGE_C R19, R19, R26, RZ ;  /* 0x0000001a1313723e */ /* 0x000fc400048070ff */
[----:B------:R-:W-:Y:S02]  /*173e0*/  F2FP.SATFINITE.E4M3.F32.PACK_AB_MERGE_C R12, R12, R25, RZ ;  /* 0x000000190c0c723e */ /* 0x000fe400048070ff */
[----:B------:R-:W-:Y:S02]  /*173f0*/  F2FP.SATFINITE.E4M3.F32.PACK_AB_MERGE_C R16, R16, R24, RZ ;  /* 0x000000181010723e */ /* 0x000fe400048070ff */
[----:B---3--:R-:W-:-:S05]  /*17400*/  F2FP.SATFINITE.E4M3.F32.PACK_AB_MERGE_C R6, R7, R6, RZ ;  /* 0x000000060706723e */ /* 0x008fca00048070ff */
[----:B------:R-:W-:Y:S04]  /*17410*/  STL [R1+0x2e0], R6 ;  /* 0x0002e00601007387 */ /* 0x000fe80000100800 */
[----:B------:R0:W-:Y:S04]  /*17420*/  STL [R1+0x12c], R3 ;  /* 0x00012c0301007387 */ /* 0x0001e80000100800 */
[----:B------:R1:W-:Y:S04]  /*17430*/  STL [R1+0x2d4], R2 ;  /* 0x0002d40201007387 */ /* 0x0003e80000100800 */
[----:B------:R-:W-:Y:S01]  /*17440*/  STL [R1+0xbcc], R5 ;  /* 0x000bcc0501007387 */ /* 0x000fe20000100800 */
[----:B0-----:R-:W-:-:S03]  /*17450*/  F2FP.SATFINITE.E4M3.F32.PACK_AB_MERGE_C R3, R11, R14, RZ ;  /* 0x0000000e0b03723e */ /* 0x001fc600048070ff */
[----:B------:R0:W-:Y:S01]  /*17460*/  STL [R1+0x2d0], R0 ;  /* 0x0002d00001007387 */ /* 0x0001e20000100800 */
[----:B-1----:R-:W-:-:S03]  /*17470*/  F2FP.SATFINITE.E4M3.F32.PACK_AB_MERGE_C R2, R22, R23, RZ ;  /* 0x000000171602723e */ /* 0x002fc600048070ff */
[----:B------:R-:W-:Y:S04]  /*17480*/  STL [R1+0xbd0], R19 ;  /* 0x000bd01301007387 */ /* 0x000fe80000100800 */
[----:B------:R-:W-:Y:S01]  /*17490*/  STL [R1+0xbd4], R12 ;  /* 0x000bd40c01007387 */ /* 0x000fe20000100800 */
[----:B0-----:R-:W-:-:S03]  /*174a0*/  F2FP.SATFINITE.E4M3.F32.PACK_AB_MERGE_C R0, R15, R18, RZ ;  /* 0x000000120f00723e */ /* 0x001fc600048070ff */
[----:B------:R-:W-:Y:S04]  /*174b0*/  STL [R1+0xbd8], R16 ;  /* 0x000bd81001007387 */ /* 0x000fe80000100800 */
[----:B------:R-:W-:Y:S04]  /*174c0*/  STL [R1+0x94], R2 ;  /* 0x0000940201007387 */ /* 0x000fe80000100800 */
[----:B------:R0:W-:Y:S04]  /*174d0*/  STL [R1+0x90], R0 ;  /* 0x0000900001007387 */ /* 0x0001e80000100800 */
[----:B------:R-:W-:Y:S01]  /*174e0*/  STL [R1+0x9c], R3 ;  /* 0x00009c0301007387 */ /* 0x000fe20000100800 */
[----:B0-----:R-:W-:-:S03]  /*174f0*/  F2FP.SATFINITE.E4M3.F32.PACK_AB_MERGE_C R0, R4, R8, RZ ;  /* 0x000000080400723e */ /* 0x001fc600048070ff */
[----:B------:R-:W2:Y:S01]  /*17500*/  LDL.LU R4, [R1+0x264] ;  /* 0x0002640001047983 */ /* 0x000ea20000300800 */
[----:B------:R-:W-:-:S05]  /*17510*/  F2FP.SATFINITE.E4M3.F32.PACK_AB_MERGE_C R2, R9, R10, RZ ;  /* 0x0000000a0902723e */ /* 0x000fca00048070ff */
[----:B------:R-:W-:Y:S04]  /*17520*/  STL [R1+0x98], R2 ;  /* 0x0000980201007387 */ /* 0x000fe80000100800 */
[----:B--2---:R0:W-:Y:S04]  /*17530*/  STL [R1+0xc8c], R4 ;  /* 0x000c8c0401007387 */ /* 0x0041e80000100800 */
[----:B------:R-:W-:Y:S04]  /*17540*/  STL [R1+0xb4], R0 ;  /* 0x0000b40001007387 */ /* 0x000fe80000100800 */
[----:B0-----:R-:W2:Y:S04]  /*17550*/  LDL.LU R4, [R1+0x27c] ;  /* 0x00027c0001047983 */ /* 0x001ea80000300800 */
[----:B--2---:R0:W-:Y:S04]  /*17560*/  STL [R1+0xc94], R4 ;  /* 0x000c940401007387 */ /* 0x0041e80000100800 */
        /* <DEDUP_REMOVED lines=11> */
[----:B------:R-:W3:Y:S04]  /*17620*/  LDL.LU R3, [R1+0x26c] ;  /* 0x00026c0001037983 */ /* 0x000ee80000300800 */
[----:B---3--:R0:W-:Y:S04]  /*17630*/  STL [R1+0xc88], R3 ;  /* 0x000c880301007387 */ /* 0x0081e80000100800 */
[----:B0-----:R-:W3:Y:S04]  /*17640*/  LDL.LU R3, [R1+0x260] ;  /* 0x0002600001037983 */ /* 0x001ee80000300800 */
        /* <DEDUP_REMOVED lines=20> */
[----:B------:R-:W5:Y:S01]  /*17790*/  LDL.LU R9, [R1+0x24c] ;  /* 0x00024c0001097983 */ /* 0x000f620000300800 */
[----:B--2---:R-:W-:-:S03]  /*177a0*/  F2FP.SATFINITE.E4M3.F32.PACK_AB_MERGE_C R4, R4, R3, RZ ;  /* 0x000000030404723e */ /* 0x004fc600048070ff */
        /* <DEDUP_REMOVED lines=27> */
[----:B------:R0:W-:Y:S04]  /*17960*/  STL [R1+0xb0], R4 ;  /* 0x0000b00401007387 */ /* 0x0001e80000100800 */
[----:B0-----:R-:W3:Y:S02]  /*17970*/  LDL.LU R4, [R1+0xcbc] ;  /* 0x000cbc0001047983 */ /* 0x001ee40000300800 */
[----:B---3--:R-:W-:-:S02]  /*17980*/  F2FP.SATFINITE.E4M3.F32.PACK_AB_MERGE_C R4, R4, R3, RZ ;  /* 0x000000030404723e */ /* 0x008fc400048070ff */
        /* <DEDUP_REMOVED lines=26> */
[----:B0-----:R-:W5:Y:S01]  /*17b30*/  LDL.LU R4, [R1+0x248] ;  /* 0x0002480001047983 */ /* 0x001f620000300800 */
[----:B---3--:R-:W-:-:S03]  /*17b40*/  F2FP.SATFINITE.E4M3.F32.PACK_AB_MERGE_C R3, R3, R8, RZ ;  /* 0x000000080303723e */ /* 0x008fc600048070ff */
[----:B------:R-:W4:Y:S04]  /*17b50*/  LDL.LU R8, [R1+0xc84] ;  /* 0x000c840001087983 */ /* 0x000f280000300800 */
[----:B------:R0:W-:Y:S04]  /*17b60*/  STL [R1+0xbe0], R3 ;  /* 0x000be00301007387 */ /* 0x0001e80000100800 */
[----:B0-----:R-:W3:Y:S01]  /*17b70*/  LDL.LU R3, [R1+0x244] ;  /* 0x0002440001037983 */ /* 0x001ee20000300800 */
[----:B----4-:R-:W-:-:S03]  /*17b80*/  F2FP.SATFINITE.E4M3.F32.PACK_AB_MERGE_C R8, R8, R22, RZ ;  /* 0x000000160808723e */ /* 0x010fc600048070ff */
[----:B------:R-:W2:Y:S04]  /*17b90*/  LDL.LU R22, [R1+0xc80] ;  /* 0x000c800001167983 */ /* 0x000ea80000300800 */
[----:B------:R0:W-:Y:S04]  /*17ba0*/  STL [R1+0xbe4], R8 ;  /* 0x000be40801007387 */ /* 0x0001e80000100800 */
[----:B0-----:R-:W3:Y:S01]  /*17bb0*/  LDL.LU R8, [R1+0x240] ;  /* 0x0002400001087983 */ /* 0x001ee20000300800 */
[----:B--2---:R-:W-:-:S03]  /*17bc0*/  F2FP.SATFINITE.E4M3.F32.PACK_AB_MERGE_C R22, R22, R9, RZ ;  /* 0x000000091616723e */ /* 0x004fc600048070ff */
[----:B------:R-:W2:Y:S04]  /*17bd0*/  LDL.LU R9, [R1+0xc7c] ;  /* 0x000c7c0001097983 */ /* 0x000ea80000300800 */
[----:B------:R-:W-:Y:S01]  /*17be0*/  STL [R1+0xbe8], R22 ;  /* 0x000be81601007387 */ /* 0x000fe20000100800 */
[----:B---3--:R-:W-:Y:S02]  /*17bf0*/  F2FP.SATFINITE.E4M3.F32.PACK_AB_MERGE_C R3, R3, R8, RZ ;  /* 0x000000080303723e */ /* 0x008fe400048070ff */
[----:B-----5:R-:W-:Y:S02]  /*17c00*/  F2FP.SATFINITE.E4M3.F32.PACK_AB_MERGE_C R8, R12, R16, RZ ;  /* 0x000000100c08723e */ /* 0x020fe400048070ff */
[----:B--2---:R-:W-:Y:S02]  /*17c10*/  F2FP.SATFINITE.E4M3.F32.PACK_AB_MERGE_C R9, R9, R4, RZ ;  /* 0x000000040909723e */ /* 0x004fe400048070ff */
[----:B------:R-:W-:-:S03]  /*17c20*/  F2FP.SATFINITE.E4M3.F32.PACK_AB_MERGE_C R4, R5, R19, RZ ;  /* 0x000000130504723e */ /* 0x000fc600048070ff */
[----:B------:R-:W-:Y:S04]  /*17c30*/  STL [R1+0xbec], R9 ;  /* 0x000bec0901007387 */ /* 0x000fe80000100800 */
[----:B------:R0:W-:Y:S01]  /*17c40*/  STL [R1+0x10], R3 ;  /* 0x0000100301007387 */ /* 0x0001e20000100800 */
[----:B------:R-:W-:-:S03]  /*17c50*/  F2FP.SATFINITE.E4M3.F32.PACK_AB_MERGE_C R5, R6, R20, RZ ;  /* 0x000000140605723e */ /* 0x000fc600048070ff */
[----:B------:R-:W-:Y:S01]  /*17c60*/  STL [R1+0x1c], R8 ;  /* 0x00001c0801007387 */ /* 0x000fe20000100800 */
[----:B0-----:R-:W-:-:S03]  /*17c70*/  F2FP.SATFINITE.E4M3.F32.PACK_AB_MERGE_C R3, R13, R17, RZ ;  /* 0x000000110d03723e */ /* 0x001fc600048070ff */
[----:B------:R0:W-:Y:S04]  /*17c80*/  STL [R1+0x18], R4 ;  /* 0x0000180401007387 */ /* 0x0001e80000100800 */
[----:B------:R1:W-:Y:S01]  /*17c90*/  STL [R1+0x28], R3 ;  /* 0x0000280301007387 */ /* 0x0003e20000100800 */
[----:B0-----:R-:W-:-:S03]  /*17ca0*/  F2FP.SATFINITE.E4M3.F32.PACK_AB_MERGE_C R4, R21, R7, RZ ;  /* 0x000000071504723e */ /* 0x001fc600048070ff */
[----:B------:R-:W-:Y:S01]  /*17cb0*/  STL [R1+0x20], R5 ;  /* 0x0000200501007387 */ /* 0x000fe20000100800 */
[----:B-1----:R-:W-:Y:S02]  /*17cc0*/  F2FP.SATFINITE.E4M3.F32.PACK_AB_MERGE_C R3, R0, R2, RZ ;  /* 0x000000020003723e */ /* 0x002fe400048070ff */
[----:B------:R-:W-:Y:S02]  /*17cd0*/  F2FP.SATFINITE.E4M3.F32.PACK_AB_MERGE_C R0, R28, R29, RZ ;  /* 0x0000001d1c00723e */ /* 0x000fe400048070ff */
[----:B------:R-:W-:Y:S01]  /*17ce0*/  F2FP.SATFINITE.E4M3.F32.PACK_AB_MERGE_C R2, R26, R27, RZ ;  /* 0x0000001b1a02723e */ /* 0x000fe200048070ff */
[----:B------:R-:W-:Y:S04]  /*17cf0*/  STL [R1+0x30], R4 ;  /* 0x0000300401007387 */ /* 0x000fe80000100800 */
[----:B------:R0:W-:Y:S04]  /*17d00*/  STL [R1+0x2c], R3 ;  /* 0x00002c0301007387 */ /* 0x0001e80000100800 */
[----:B------:R1:W-:Y:S04]  /*17d10*/  STL [R1+0x3c], R0 ;  /* 0x00003c0001007387 */ /* 0x0003e80000100800 */
[----:B------:R2:W-:Y:S01]  /*17d20*/  STL [R1+0x34], R2 ;  /* 0x0000340201007387 */ /* 0x0005e20000100800 */
[----:B0-----:R-:W-:-:S02]  /*17d30*/  F2FP.SATFINITE.E4M3.F32.PACK_AB_MERGE_C R3, R24, R25, RZ ;  /* 0x000000191803723e */ /* 0x001fc400048070ff */
[----:B-1----:R-:W-:Y:S02]  /*17d40*/  F2FP.SATFINITE.E4M3.F32.PACK_AB_MERGE_C R0, R18, R23, RZ ;  /* 0x000000171200723e */ /* 0x002fe400048070ff */
[----:B--2---:R-:W-:Y:S01]  /*17d50*/  F2FP.SATFINITE.E4M3.F32.PACK_AB_MERGE_C R2, R14, R15, RZ ;  /* 0x0000000f0e02723e */ /* 0x004fe200048070ff */
[----:B------:R-:W-:Y:S04]  /*17d60*/  STL [R1+0x48], R3 ;  /* 0x0000480301007387 */ /* 0x000fe80000100800 */
[----:B------:R-:W-:Y:S04]  /*17d70*/  STL [R1+0xbf0], R2 ;  /* 0x000bf00201007387 */ /* 0x000fe80000100800 */
[----:B------:R-:W-:Y:S04]  /*17d80*/  STL [R1+0x44], R0 ;  /* 0x0000440001007387 */ /* 0x000fe80000100800 */
[----:B------:R-:W2:Y:S04]  /*17d90*/  LDL.LU R15, [R1+0x1f4] ;  /* 0x0001f400010f7983 */ /* 0x000ea80000300800 */
[----:B------:R-:W3:Y:S01]  /*17da0*/  LDL.LU R14, [R1+0x1fc] ;  /* 0x0001fc00010e7983 */ /* 0x000ee20000300800 */
[----:B------:R-:W-:-:S03]  /*17db0*/  F2FP.SATFINITE.E4M3.F32.PACK_AB_MERGE_C R18, R10, R11, RZ ;  /* 0x0000000b0a12723e */ /* 0x000fc600048070ff */
        /* <DEDUP_REMOVED lines=8> */
[----:B------:R-:W5:Y:S04]  /*17e40*/  LDL.LU R24, [R1+0x1d4] ;  /* 0x0001d40001187983 */ /* 0x000f680000300800 */
[----:B-----5:R0:W-:Y:S04]  /*17e50*/  STL [R1+0xc6c], R24 ;  /* 0x000c6c1801007387 */ /* 0x0201e80000100800 */
[----:B0-----:R-:W5:Y:S04]  /*17e60*/  LDL.LU R24, [R1+0x1e8] ;  /* 0x0001e80001187983 */ /* 0x001f680000300800 */
[----:B------:R-:W2:Y:S04]  /*17e70*/  LDL.LU R23, [R1+0x1dc] ;  /* 0x0001dc0001177983 */ /* 0x000ea80000300800 */
[----:B--2---:R0:W-:Y:S04]  /*17e80*/  STL [R1+0xc68], R23 ;  /* 0x000c681701007387 */ /* 0x0041e80000100800 */
[----:B0-----:R-:W2:Y:S04]  /*17e90*/  LDL.LU R23, [R1+0x1d0] ;  /* 0x0001d00001177983 */ /* 0x001ea80000300800 */
[----:B------:R-:W3:Y:S04]  /*17ea0*/  LDL.LU R26, [R1+0x1c4] ;  /* 0x0001c400011a7983 */ /* 0x000ee80000300800 */
[----:B---3--:R0:W-:Y:S04]  /*17eb0*/  STL [R1+0xc64], R26 ;  /* 0x000c641a01007387 */ /* 0x0081e80000100800 */
[----:B0-----:R-:W3:Y:S04]  /*17ec0*/  LDL.LU R26, [R1+0x1d8] ;  /* 0x0001d800011a7983 */ /* 0x001ee80000300800 */
[----:B------:R-:W4:Y:S01]  /*17ed0*/  LDL.LU R25, [R1+0x1cc] ;  /* 0x0001cc0001197983 */ /* 0x000f220000300800 */
[----:B------:R-:W-:-:S03]  /*17ee0*/  F2FP.SATFINITE.E4M3.F32.PACK_AB_MERGE_C R15, R15, R14, RZ ;  /* 0x0000000e0f0f723e */ /* 0x000fc600048070ff */
[----:B----4-:R0:W-:Y:S04]  /*17ef0*/  STL [R1+0xc60], R25 ;  /* 0x000c601901007387 */ /* 0x0101e80000100800 */
[----:B0-----:R-:W4:Y:S04]  /*17f00*/  LDL.LU R25, [R1+0x1c0] ;  /* 0x0001c00001197983 */ /* 0x001f280000300800 */
[----:B------:R-:W4:Y:S04]  /*17f10*/  LDL.LU R28, [R1+0x3b4] ;  /* 0x0003b400011c7983 */ /* 0x000f280000300800 */
        /* <DEDUP_REMOVED lines=19> */
[----:B------:R0:W-:Y:S04]  /*18050*/  STL [R1+0xbf4], R18 ;  /* 0x000bf41201007387 */ /* 0x0001e80000100800 */
[----:B0-----:R-:W4:Y:S04]  /*18060*/  LDL.LU R18, [R1+0x1b0] ;  /* 0x0001b00001127983 */ /* 0x001f280000300800 */
[----:B------:R-:W5:Y:S04]  /*18070*/  LDL.LU R14, [R1+0xc78] ;  /* 0x000c7800010e7983 */ /* 0x000f680000300800 */
[----:B------:R0:W-:Y:S04]  /*18080*/  STL [R1+0xbf8], R15 ;  /* 0x000bf80f01007387 */ /* 0x0001e80000100800 */
[----:B0-----:R-:W4:Y:S01]  /*18090*/  LDL.LU R15, [R1+0x3a8] ;  /* 0x0003a800010f7983 */ /* 0x001f220000300800 */
[----:B-----5:R-:W-:-:S03]  /*180a0*/  F2FP.SATFINITE.E4M3.F32.PACK_AB_MERGE_C R14, R14, R11, RZ ;  /* 0x0000000b0e0e723e */ /* 0x020fc600048070ff */
        /* <DEDUP_REMOVED lines=8> */
[----:B------:R-:W2:Y:S04]  /*18130*/  LDL.LU R24, [R1+0xc6c] ;  /* 0x000c6c0001187983 */ /* 0x000ea80000300800 */
[----:B------:R0:W-:Y:S04]  /*18140*/  STL [R1+0xc04], R10 ;  /* 0x000c040a01007387 */ /* 0x0001e80000100800 */
[----:B0-----:R-:W5:Y:S01]  /*18150*/  LDL.LU R10, [R1+0x3b8] ;  /* 0x0003b800010a7983 */ /* 0x001f620000300800 */
[----:B--2---:R-:W-:-:S03]  /*18160*/  F2FP.SATFINITE.E4M3.F32.PACK_AB_MERGE_C R24, R24, R23, RZ ;  /* 0x000000171818723e */ /* 0x004fc600048070ff */
[----:B------:R-:W3:Y:S04]  /*18170*/  LDL.LU R23, [R1+0xc68] ;  /* 0x000c680001177983 */ /* 0x000ee80000300800 */
[----:B------:R0:W-:Y:S04]  /*18180*/  STL [R1+0xbb0], R24 ;  /* 0x000bb01801007387 */ /* 0x0001e80000100800 */
[----:B0-----:R-:W2:Y:S01]  /*18190*/  LDL.LU R24, [R1+0x3b0] ;  /* 0x0003b00001187983 */ /* 0x001ea20000300800 */
[----:B---3--:R-:W-:-:S03]  /*181a0*/  F2FP.SATFINITE.E4M3.F32.PACK_AB_MERGE_C R23, R23, R26, RZ ;  /* 0x0000001a1717723e */ /* 0x008fc600048070ff */
[----:B------:R-:W4:Y:S04]  /*181b0*/  LDL.LU R26, [R1+0xc64] ;  /* 0x000c6400011a7983 */ /* 0x000f280000300800 */
[----:B------:R0:W-:Y:S04]  /*181c0*/  STL [R1+0xc08], R23 ;  /* 0x000c081701007387 */ /* 0x0001e80000100800 */
[----:B0-----:R-:W3:Y:S01]  /*181d0*/  LDL.LU R23, [R1+0x1c8] ;  /* 0x0001c80001177983 */ /* 0x001ee20000300800 */
[----:B----4-:R-:W-:-:S03]  /*181e0*/  F2FP.SATFINITE.E4M3.F32.PACK_AB_MERGE_C R26, R26, R25, RZ ;  /* 0x000000191a1a723e */ /* 0x010fc600048070ff */
[----:B------:R-:W3:Y:S01]  /*181f0*/  LDL.LU R25, [R1+0xc60] ;  /* 0x000c600001197983 */ /* 0x000ee20000300800 */
[----:B--2---:R-:W-:Y:S02]  /*18200*/  F2FP.SATFINITE.E4M3.F32.PACK_AB_MERGE_C R28, R28, R24, RZ ;  /* 0x000000181c1c723e */ /* 0x004fe400048070ff */
[----:B-----5:R-:W-:Y:S01]  /*18210*/  F2FP.SATFINITE.E4M3.F32.PACK_AB_MERGE_C R27, R27, R10, RZ ;  /* 0x0000000a1b1b723e */ /* 0x020fe200048070ff */
[----:B------:R-:W-:Y:S01]  /*18220*/  STL [R1+0xba4], R26 ;  /* 0x000ba41a01007387 */ /* 0x000fe20000100800 */
[----:B------:R-:W-:Y:S02]  /*18230*/  F2FP.SATFINITE.E4M3.F32.PACK_AB_MERGE_C R29, R29, R15, RZ ;  /* 0x0000000f1d1d723e */ /* 0x000fe400048070ff */
[----:B------:R-:W-:Y:S02]  /*18240*/  F2FP.SATFINITE.E4M3.F32.PACK_AB_MERGE_C R10, R14, R11, RZ ;  /* 0x0000000b0e0a723e */ /* 0x000fe400048070ff */
[----:B------:R-:W-:Y:S02]  /*18250*/  F2FP.SATFINITE.E4M3.F32.PACK_AB_MERGE_C R8, R3, R8, RZ ;  /* 0x000000080308723e */ /* 0x000fe400048070ff */
[----:B------:R-:W-:-:S02]  /*18260*/  F2FP.SATFINITE.E4M3.F32.PACK_AB_MERGE_C R3, R16, R4, RZ ;  /* 0x000000041003723e */ /* 0x000fc400048070ff */
[----:B------:R-:W-:Y:S02]  /*18270*/  F2FP.SATFINITE.E4M3.F32.PACK_AB_MERGE_C R4, R17, R5, RZ ;  /* 0x000000051104723e */ /* 0x000fe400048070ff */
[----:B---3--:R-:W-:-:S05]  /*18280*/  F2FP.SATFINITE.E4M3.F32.PACK_AB_MERGE_C R25, R25, R23, RZ ;  /* 0x000000171919723e */ /* 0x008fca00048070ff */
[----:B------:R-:W-:Y:S04]  /*18290*/  STL [R1+0xba8], R25 ;  /* 0x000ba81901007387 */ /* 0x000fe80000100800 */
[----:B------:R-:W-:Y:S04]  /*182a0*/  STL [R1+0xb94], R28 ;  /* 0x000b941c01007387 */ /* 0x000fe80000100800 */
[----:B------:R-:W-:Y:S04]  /*182b0*/  STL [R1+0xb98], R27 ;  /* 0x000b981b01007387 */ /* 0x000fe80000100800 */
[----:B------:R-:W-:Y:S04]  /*182c0*/  STL [R1+0xb88], R29 ;  /* 0x000b881d01007387 */ /* 0x000fe80000100800 */
[----:B------:R0:W-:Y:S02]  /*182d0*/  STL [R1], R10 ;  /* 0x0000000a01007387 */ /* 0x0001e40000100800 */
[----:B0-----:R-:W-:-:S02]  /*182e0*/  F2FP.SATFINITE.E4M3.F32.PACK_AB_MERGE_C R10, R2, R18, RZ ;  /* 0x00000012020a723e */ /* 0x001fc400048070ff */
[----:B------:R-:W-:-:S03]  /*182f0*/  F2FP.SATFINITE.E4M3.F32.PACK_AB_MERGE_C R2, R22, R9, RZ ;  /* 0x000000091602723e */ /* 0x000fc600048070ff */
[----:B------:R-:W-:Y:S04]  /*18300*/  STL [R1+0xc], R10 ;  /* 0x00000c0a01007387 */ /* 0x000fe80000100800 */
[----:B------:R0:W-:Y:S04]  /*18310*/  STL [R1+0x8], R2 ;  /* 0x0000080201007387 */ /* 0x0001e80000100800 */
[----:B------:R-:W-:Y:S04]  /*18320*/  STL [R1+0x1a4], R8 ;  /* 0x0001a40801007387 */ /* 0x000fe80000100800 */
[----:B------:R1:W-:Y:S01]  /*18330*/  STL [R1+0x1a0], R3 ;  /* 0x0001a00301007387 */ /* 0x0003e20000100800 */
[----:B0-----:R-:W-:-:S05]  /*18340*/  F2FP.SATFINITE.E4M3.F32.PACK_AB_MERGE_C R2, R19, R12, RZ ;  /* 0x0000000c1302723e */ /* 0x001fca00048070ff */
[----:B------:R0:W-:Y:S01]  /*18350*/  STL [R1+0x1a8], R2 ;  /* 0x0001a80201007387 */ /* 0x0001e20000100800 */
[----:B-1----:R-:W-:-:S03]  /*18360*/  F2FP.SATFINITE.E4M3.F32.PACK_AB_MERGE_C R3, R20, R13, RZ ;  /* 0x0000000d1403723e */ /* 0x002fc600048070ff */
[----:B------:R-:W-:Y:S04]  /*18370*/  STL [R1+0x194], R4 ;  /* 0x0001940401007387 */ /* 0x000fe80000100800 */
[----:B------:R-:W-:Y:S04]  /*18380*/  STL [R1+0x1c0], R3 ;  /* 0x0001c00301007387 */ /* 0x000fe80000100800 */
[----:B------:R-:W2:Y:S01]  /*18390*/  LDL.LU R13, [R1+0x168] ;  /* 0x00016800010d7983 */ /* 0x000ea20000300800 */
[----:B0-----:R-:W-:Y:S02]  /*183a0*/  F2FP.SATFINITE.E4M3.F32.PACK_AB_MERGE_C R2, R7, R6, RZ ;  /* 0x000000060702723e */ /* 0x001fe400048070ff */
[----:B------:R-:W-:-:S03]  /*183b0*/  F2FP.SATFINITE.E4M3.F32.PACK_AB_MERGE_C R0, R0, R21, RZ ;  /* 0x000000150000723e */ /* 0x000fc600048070ff */
[----:B------:R-:W-:Y:S04]  /*183c0*/  STL [R1+0x1bc], R2 ;  /* 0x0001bc0201007387 */ /* 0x000fe80000100800 */
[----:B--2---:R0:W-:Y:S04]  /*183d0*/  STL [R1+0xc50], R13 ;  /* 0x000c500d01007387 */ /* 0x0041e80000100800 */
[----:B------:R-:W-:Y:S04]  /*183e0*/  STL [R1+0x1f8], R0 ;  /* 0x0001f80001007387 */ /* 0x000fe80000100800 */
[----:B0-----:R-:W2:Y:S04]  /*183f0*/  LDL.LU R13, [R1+0x164] ;  /* 0x00016400010d7983 */ /* 0x001ea80000300800 */
[----:B--2---:R0:W-:Y:S04]  /*18400*/  STL [R1+0xc58], R13 ;  /* 0x000c580d01007387 */ /* 0x0041e80000100800 */
[----:B0-----:R-:W2:Y:S04]  /*18410*/  LDL.LU R13, [R1+0x17c] ;  /* 0x00017c00010d7983 */ /* 0x001ea80000300800 */
[----:B------:R-:W3:Y:S04]  /*18420*/  LDL.LU R20, [R1+0x16c] ;  /* 0x00016c0001147983 */ /* 0x000ee80000300800 */
[----:B---3--:R0:W-:Y:S04]  /*18430*/  STL [R1+0xc54], R20 ;  /* 0x000c541401007387 */ /* 0x0081e80000100800 */
[----:B0-----:R-:W3:Y:S04]  /*18440*/  LDL.LU R20, [R1+0x160] ;  /* 0x0001600001147983 */ /* 0x001ee80000300800 */
[----:B---3--:R0:W-:Y:S04]  /*18450*/  STL [R1+0xc5c], R20 ;  /* 0x000c5c1401007387 */ /* 0x0081e80000100800 */
        /* <DEDUP_REMOVED lines=34> */
[----:B0-----:R-:W4:Y:S01]  /*18680*/  LDL.LU R10, [R1+0x158] ;  /* 0x00015800010a7983 */ /* 0x001f220000300800 */
[----:B--2---:R-:W-:-:S03]  /*18690*/  F2FP.SATFINITE.E4M3.F32.PACK_AB_MERGE_C R13, R13, R20, RZ ;  /* 0x000000140d0d723e */ /* 0x004fc600048070ff */
[----:B----4-:R0:W-:Y:S04]  /*186a0*/  STL [R1+0xc4c], R10 ;  /* 0x000c4c0a01007387 */ /* 0x0101e80000100800 */
[----:B0-----:R-:W3:Y:S04]  /*186b0*/  LDL.LU R10, [R1+0x150] ;  /* 0x00015000010a7983 */ /* 0x001ee80000300800 */
[----:B------:R-:W2:Y:S04]  /*186c0*/  LDL.LU R11, [R1+0x10c] ;  /* 0x00010c00010b7983 */ /* 0x000ea80000300800 */
[----:B------:R-:W4:Y:S04]  /*186d0*/  LDL.LU R14, [R1+0xe0] ;  /* 0x0000e000010e7983 */ /* 0x000f280000300800 */
[----:B------:R-:W4:Y:S04]  /*186e0*/  LDL.LU R0, [R1+0xe4] ;  /* 0x0000e40001007983 */ /* 0x000f280000300800 */
[----:B------:R-:W5:Y:S04]  /*186f0*/  LDL.LU R15, [R1+0xe8] ;  /* 0x0000e800010f7983 */ /* 0x000f680000300800 */
[----:B------:R-:W5:Y:S04]  /*18700*/  LDL.LU R18, [R1+0xec] ;  /* 0x0000ec0001127983 */ /* 0x000f680000300800 */
[----:B------:R-:W2:Y:S04]  /*18710*/  LDL.LU R2, [R1+0xc0] ;  /* 0x0000c00001027983 */ /* 0x000ea80000300800 */
        /* <DEDUP_REMOVED lines=19> */
[----:B------:R-:W3:Y:S04]  /*18850*/  LDL.LU R20, [R1+0xc5c] ;  /* 0x000c5c0001147983 */ /* 0x000ee80000300800 */
[----:B------:R0:W-:Y:S04]  /*18860*/  STL [R1+0x1f4], R13 ;  /* 0x0001f40d01007387 */ /* 0x0001e80000100800 */
[----:B0-----:R-:W3:Y:S02]  /*18870*/  LDL.LU R13, [R1+0xc58] ;  /* 0x000c5800010d7983 */ /* 0x001ee40000300800 */
[----:B---3--:R-:W-:-:S02]  /*18880*/  F2FP.SATFINITE.E4M3.F32.PACK_AB_MERGE_C R13, R13, R20, RZ ;  /* 0x000000140d0d723e */ /* 0x008fc400048070ff */
[----:B------:R-:W3:Y:S04]  /*18890*/  LDL.LU R20, [R1+0xc54] ;  /* 0x000c540001147983 */ /* 0x000ee80000300800 */
[----:B------:R0:W-:Y:S04]  /*188a0*/  STL [R1+0x230], R13 ;  /* 0x0002300d01007387 */ /* 0x0001e80000100800 */
[----:B0-----:R-:W3:Y:S01]  /*188b0*/  LDL.LU R13, [R1+0xc50] ;  /* 0x000c5000010d7983 */ /* 0x001ee20000300800 */
[----:B------:R-:W-:Y:S02]  /*188c0*/  F2FP.SATFINITE.E4M3.F32.PACK_AB_MERGE_C R23, R23, R10, RZ ;  /* 0x0000000a1717723e */ /* 0x000fe400048070ff */
[----:B---3--:R-:W-:-:S02]  /*188d0*/  F2FP.SATFINITE.E4M3.F32.PACK_AB_MERGE_C R20, R20, R13, RZ ;  /* 0x0000000d1414723e */ /* 0x008fc400048070ff */
[----:B------:R-:W3:Y:S04]  /*188e0*/  LDL.LU R13, [R1+0x24] ;  /* 0x00002400010d7983 */ /* 0x000ee80000300800 */
[----:B------:R0:W-:Y:S04]  /*188f0*/  STL [R1+0x22c], R20 ;  /* 0x00022c1401007387 */ /* 0x0001e80000100800 */
[----:B0-----:R-:W3:Y:S04]  /*18900*/  LDL.LU R20, [R1+0x4] ;  /* 0x0000040001147983 */ /* 0x001ee80000300800 */
[----:B------:R-:W4:Y:S04]  /*18910*/  LDL.LU R10, [R1+0xc4c] ;  /* 0x000c4c00010a7983 */ /* 0x000f280000300800 */
[----:B------:R0:W-:Y:S04]  /*18920*/  STL [R1+0x258], R23 ;  /* 0x0002581701007387 */ /* 0x0001e80000100800 */
[----:B0-----:R-:W4:Y:S02]  /*18930*/  LDL.LU R23, [R1+0xc48] ;  /* 0x000c480001177983 */ /* 0x001f240000300800 */
[----:B----4-:R-:W-:-:S02]  /*18940*/  F2FP.SATFINITE.E4M3.F32.PACK_AB_MERGE_C R23, R23, R10, RZ ;  /* 0x0000000a1717723e */ /* 0x010fc400048070ff */
        /* <DEDUP_REMOVED lines=28> */
[----:B------:R-:W4:Y:S01]  /*18b10*/  LDL.LU R10, [R1+0xc0c] ;  /* 0x000c0c00010a7983 */ /* 0x000f220000300800 */
[----:B------:R-:W-:-:S03]  /*18b20*/  F2FP.SATFINITE.E4M3.F32.PACK_AB_MERGE_C R0, R0, R14, RZ ;  /* 0x0000000e0000723e */ /* 0x000fc600048070ff */
[----:B------:R0:W-:Y:S01]  /*18b30*/  STL [R1+0x188], R23 ;  /* 0x0001881701007387 */ /* 0x0001e20000100800 */
[----:B-----5:R-:W-:Y:S02]  /*18b40*/  F2FP.SATFINITE.E4M3.F32.PACK_AB_MERGE_C R18, R18, R15, RZ ;  /* 0x0000000f1212723e */ /* 0x020fe400048070ff */
[----:B--2---:R-:W-:Y:S01]  /*18b50*/  F2FP.SATFINITE.E4M3.F32.PACK_AB_MERGE_C R9, R9, R2, RZ ;  /* 0x000000020909723e */ /* 0x004fe200048070ff */
[----:B0-----:R-:W2:Y:S01]  /*18b60*/  LDL.LU R23, [R1+0xc08] ;  /* 0x000c080001177983 */ /* 0x001ea20000300800 */
[----:B------:R-:W-:Y:S02]  /*18b70*/  F2FP.SATFINITE.E4M3.F32.PACK_AB_MERGE_C R8, R8, R22, RZ ;  /* 0x000000160808723e */ /* 0x000fe400048070ff */
[----:B------:R-:W-:Y:S02]  /*18b80*/  F2FP.SATFINITE.E4M3.F32.PACK_AB_MERGE_C R4, R4, R3, RZ ;  /* 0x000000030404723e */ /* 0x000fe400048070ff */
[----:B------:R-:W-:Y:S02]  /*18b90*/  F2FP.SATFINITE.E4M3.F32.PACK_AB_MERGE_C R12, R12, R16, RZ ;  /* 0x000000100c0c723e */ /* 0x000fe400048070ff */
[----:B------:R-:W-:-:S02]  /*18ba0*/  F2FP.SATFINITE.E4M3.F32.PACK_AB_MERGE_C R5, R5, R19, RZ ;  /* 0x000000130505723e */ /* 0x000fc400048070ff */
[----:B------:R-:W-:Y:S02]  /*18bb0*/  F2FP.SATFINITE.E4M3.F32.PACK_AB_MERGE_C R28, R28, R6, RZ ;  /* 0x000000061c1c723e */ /* 0x000fe400048070ff */
[----:B------:R-:W-:Y:S02]  /*18bc0*/  F2FP.SATFINITE.E4M3.F32.PACK_AB_MERGE_C R26, R26, R25, RZ ;  /* 0x000000191a1a723e */ /* 0x000fe400048070ff */
[----:B------:R-:W-:Y:S02]  /*18bd0*/  F2FP.SATFINITE.E4M3.F32.PACK_AB_MERGE_C R21, R21, R7, RZ ;  /* 0x000000071515723e */ /* 0x000fe400048070ff */
[----:B----4-:R-:W-:Y:S02]  /*18be0*/  F2FP.SATFINITE.E4M3.F32.PACK_AB_MERGE_C R11, R11, R10, RZ ;  /* 0x0000000a0b0b723e */ /* 0x010fe400048070ff */
[----:B------:R-:W4:Y:S04]  /*18bf0*/  LDL.LU R10, [R1+0xc04] ;  /* 0x000c0400010a7983 */ /* 0x000f280000300800 */
[----:B------:R0:W-:Y:S04]  /*18c00*/  STL [R1+0x184], R11 ;  /* 0x0001840b01007387 */ /* 0x0001e80000100800 */
[----:B0-----:R-:W5:Y:S04]  /*18c10*/  LDL.LU R11, [R1+0xc00] ;  /* 0x000c0000010b7983 */ /* 0x001f680000300800 */
[----:B------:R-:W2:Y:S04]  /*18c20*/  LDL.LU R14, [R1+0xbfc] ;  /* 0x000bfc00010e7983 */ /* 0x000ea80000300800 */
[----:B------:R0:W-:Y:S04]  /*18c30*/  STL [R1+0x190], R0 ;  /* 0x0001900001007387 */ /* 0x0001e80000100800 */
[----:B0-----:R-:W4:Y:S04]  /*18c40*/  LDL R0, [R1+0x5d8] ;  /* 0x0005d80001007983 */ /* 0x001f280000100800 */
[----:B------:R-:W5:Y:S04]  /*18c50*/  LDL.LU R15, [R1+0xbf8] ;  /* 0x000bf800010f7983 */ /* 0x000f680000300800 */
[----:B------:R0:W-:Y:S04]  /*18c60*/  STL [R1+0x18c], R18 ;  /* 0x00018c1201007387 */ /* 0x0001e80000100800 */
[----:B0-----:R-:W2:Y:S04]  /*18c70*/  LDL.LU R18, [R1+0xbf4] ;  /* 0x000bf40001127983 */ /* 0x001ea80000300800 */
[----:B------:R-:W4:Y:S04]  /*18c80*/  LDL.LU R2, [R1+0xbf0] ;  /* 0x000bf00001027983 */ /* 0x000f280000300800 */
[----:B------:R0:W-:Y:S04]  /*18c90*/  STL [R1+0x19c], R9 ;  /* 0x00019c0901007387 */ /* 0x0001e80000100800 */
[----:B0-----:R-:W5:Y:S04]  /*18ca0*/  LDL.LU R9, [R1+0xbec] ;  /* 0x000bec0001097983 */ /* 0x001f680000300800 */
[----:B------:R-:W5:Y:S04]  /*18cb0*/  LDL.LU R22, [R1+0xbe8] ;  /* 0x000be80001167983 */ /* 0x000f680000300800 */
[----:B------:R0:W-:Y:S04]  /*18cc0*/  STL [R1+0x198], R8 ;  /* 0x0001980801007387 */ /* 0x0001e80000100800 */
[----:B0-----:R-:W2:Y:S04]  /*18cd0*/  LDL.LU R8, [R1+0xbe4] ;  /* 0x000be40001087983 */ /* 0x001ea80000300800 */
[----:B------:R-:W4:Y:S04]  /*18ce0*/  LDL.LU R3, [R1+0xbe0] ;  /* 0x000be00001037983 */ /* 0x000f280000300800 */
[----:B------:R0:W-:Y:S04]  /*18cf0*/  STL [R1+0x1cc], R4 ;  /* 0x0001cc0401007387 */ /* 0x0001e80000100800 */
[----:B0-----:R-:W5:Y:S04]  /*18d00*/  LDL.LU R4, [R1+0xbdc] ;  /* 0x000bdc0001047983 */ /* 0x001f680000300800 */
[----:B------:R-:W2:Y:S04]  /*18d10*/  LDL.LU R16, [R1+0xbd8] ;  /* 0x000bd80001107983 */ /* 0x000ea80000300800 */
[----:B------:R0:W-:Y:S04]  /*18d20*/  STL [R1+0x1c4], R12 ;  /* 0x0001c40c01007387 */ /* 0x0001e80000100800 */
[----:B0-----:R-:W2:Y:S04]  /*18d30*/  LDL.LU R12, [R1+0xbd4] ;  /* 0x000bd400010c7983 */ /* 0x001ea80000300800 */
        /* <DEDUP_REMOVED lines=11> */
[----:B0-----:R-:W2:Y:S01]  /*18df0*/  LDL.LU R21, [R1+0xbc0] ;  /* 0x000bc00001157983 */ /* 0x001ea20000300800 */
[----:B------:R-:W-:-:S02]  /*18e00*/  F2FP.SATFINITE.E4M3.F32.PACK_AB_MERGE_C R27, R27, R29, RZ ;  /* 0x0000001d1b1b723e */ /* 0x000fc400048070ff */
[----:B------:R-:W-:Y:S02]  /*18e10*/  F2FP.SATFINITE.E4M3.F32.PACK_AB_MERGE_C R17, R17, R24, RZ ;  /* 0x000000181111723e */ /* 0x000fe400048070ff */
[----:B---3--:R-:W-:Y:S01]  /*18e20*/  LOP3.LUT R13, R13, 0xffff, RZ, 0xc0, !PT ;  /* 0x0000ffff0d0d7812 */ /* 0x008fe200078ec0ff */
[----:B------:R0:W-:Y:S01]  /*18e30*/  STL [R1+0x268], R27 ;  /* 0x0002681b01007387 */ /* 0x0001e20000100800 */
[----:B------:R-:W-:-:S03]  /*18e40*/  LOP3.LUT R20, R20, 0xffff, RZ, 0xc0, !PT ;  /* 0x0000ffff14147812 */ /* 0x000fc600078ec0ff */
[----:B------:R5:W-:Y:S04]  /*18e50*/  STL [R1+0x264], R17 ;  /* 0x0002641101007387 */ /* 0x000be80000100800 */
[----:B0-----:R-:W3:Y:S04]  /*18e60*/  LDL.LU R27, [R1+0xab4] ;  /* 0x000ab400011b7983 */ /* 0x001ee80000300800 */
[----:B------:R-:W-:Y:S04]  /*18e70*/  STL [R1+0x40], R13 ;  /* 0x0000400d01007387 */ /* 0x000fe80000100800 */
[----:B------:R-:W-:Y:S01]  /*18e80*/  STL [R1+0x5c], R20 ;  /* 0x00005c1401007387 */ /* 0x000fe20000100800 */
[----:B----4-:R-:W-:-:S02]  /*18e90*/  LOP3.LUT R3, R3, 0xffff, RZ, 0xc0, !PT ;  /* 0x0000ffff03037812 */ /* 0x010fc400078ec0ff */
[----:B-----5:R-:W-:Y:S02]  /*18ea0*/  LOP3.LUT R17, R4, 0xffff, RZ, 0xc0, !PT ;  /* 0x0000ffff04117812 */ /* 0x020fe400078ec0ff */
[----:B------:R-:W-:Y:S02]  /*18eb0*/  LOP3.LUT R4, R2, 0xffff, RZ, 0xc0, !PT ;  /* 0x0000ffff02047812 */ /* 0x000fe400078ec0ff */
[----:B------:R-:W-:Y:S02]  /*18ec0*/  PRMT R2, R17, 0x3340, R1 ;  /* 0x0000334011027816 */ /* 0x000fe40000000001 */
[----:B--2---:R-:W-:Y:S02]  /*18ed0*/  LOP3.LUT R29, R5, 0xffff, RZ, 0xc0, !PT ;  /* 0x0000ffff051d7812 */ /* 0x004fe400078ec0ff */
[----:B------:R-:W-:Y:S02]  /*18ee0*/  LOP3.LUT R6, R6, 0xffff, RZ, 0xc0, !PT ;  /* 0x0000ffff06067812 */ /* 0x000fe400078ec0ff */
[----:B------:R-:W-:-:S05]  /*18ef0*/  LOP3.LUT R7, R7, 0xffff, RZ, 0xc0, !PT ;  /* 0x0000ffff07077812 */ /* 0x000fca00078ec0ff */
[----:B------:R-:W-:Y:S01]  /*18f00*/  STL [R1+0x38], R7 ;  /* 0x0000380701007387 */ /* 0x000fe20000100800 */
[----:B------:R-:W-:-:S05]  /*18f10*/  LOP3.LUT R21, R21, 0xffff, RZ, 0xc0, !PT ;  /* 0x0000ffff15157812 */ /* 0x000fca00078ec0ff */
[----:B------:R-:W-:Y:S04]  /*18f20*/  STL [R1+0x58], R21 ;  /* 0x0000581501007387 */ /* 0x000fe80000100800 */
[----:B------:R0:W-:Y:S04]  /*18f30*/  STL [R1+0x50], R17 ;  /* 0x0000501101007387 */ /* 0x0001e80000100800 */
[----:B------:R-:W-:Y:S01]  /*18f40*/  STL [R1+0x54], R6 ;  /* 0x0000540601007387 */ /* 0x000fe20000100800 */
[----:B------:R-:W-:-:S03]  /*18f50*/  PRMT R5, R13, 0x3340, R7 ;  /* 0x000033400d057816 */ /* 0x000fc60000000007 */
[----:B------:R1:W-:Y:S04]  /*18f60*/  STL [R1+0x4c], R3 ;  /* 0x00004c0301007387 */ /* 0x0003e80000100800 */
[----:B0-----:R-:W2:Y:S04]  /*18f70*/  LDL.LU R17, [R1+0xbbc] ;  /* 0x000bbc0001117983 */ /* 0x001ea80000300800 */
[----:B------:R0:W-:Y:S04]  /*18f80*/  STL [R1+0x60], R4 ;  /* 0x0000600401007387 */ /* 0x0001e80000100800 */
[----:B------:R-:W-:Y:S04]  /*18f90*/  STL [R1+0x24], R29 ;  /* 0x0000241d01007387 */ /* 0x000fe80000100800 */
[----:B------:R-:W4:Y:S01]  /*18fa0*/  LDL.LU R13, [R1+0xbb8] ;  /* 0x000bb800010d7983 */ /* 0x000f220000300800 */
[----:B------:R-:W5:Y:S01]  /*18fb0*/  S2R R24, SR_TID.X ;  /* 0x0000000000187919 */ /* 0x000f620000002100 */
[----:B------:R-:W-:Y:S01]  /*18fc0*/  VIADD R0, R0, 0x3f ;  /* 0x0000003f00007836 */ /* 0x000fe20000000000 */
[----:B-1----:R-:W-:-:S02]  /*18fd0*/  PRMT R3, R3, 0x3340, R1 ;  /* 0x0000334003037816 */ /* 0x002fc40000000001 */
[----:B------:R-:W-:Y:S02]  /*18fe0*/  PRMT R6, R20, 0x3340, R6 ;  /* 0x0000334014067816 */ /* 0x000fe40000000006 */
[----:B0-----:R-:W-:Y:S01]  /*18ff0*/  PRMT R4, R4, 0x3340, R1 ;  /* 0x0000334004047816 */ /* 0x001fe20000000001 */
[----:B------:R-:W2:Y:S01]  /*19000*/  LDL.LU R20, [R1+0xbb4] ;  /* 0x000bb40001147983 */ /* 0x000ea20000300800 */
[----:B------:R-:W-:Y:S02]  /*19010*/  PRMT R7, R21, 0x3340, R29 ;  /* 0x0000334015077816 */ /* 0x000fe4000000001d */
[----:B------:R-:W-:Y:S02]  /*19020*/  PRMT R2, R5, 0x5410, R2 ;  /* 0x0000541005027816 */ /* 0x000fe40000000002 */
[----:B------:R-:W-:Y:S02]  /*19030*/  ISETP.GE.AND P0, PT, R0, UR27, PT ;  /* 0x0000001b00007c0c */ /* 0x000fe4000bf06270 */
[----:B------:R-:W-:-:S02]  /*19040*/  PRMT R3, R6, 0x5410, R3 ;  /* 0x0000541006037816 */ /* 0x000fc40000000003 */
[----:B------:R-:W-:Y:S01]  /*19050*/  PRMT R0, R7, 0x5410, R4 ;  /* 0x0000541007007816 */ /* 0x000fe20000000004 */
[----:B------:R3:W-:Y:S01]  /*19060*/  STL [R1+0x1ec], R2 ;  /* 0x0001ec0201007387 */ /* 0x0007e20000100800 */
[----:B------:R-:W-:Y:S02]  /*19070*/  LOP3.LUT R4, R28, 0xffff, RZ, 0xc0, !PT ;  /* 0x0000ffff1c047812 */ /* 0x000fe400078ec0ff */
[----:B------:R-:W-:Y:S01]  /*19080*/  LOP3.LUT R5, R25, 0xffff, RZ, 0xc0, !PT ;  /* 0x0000ffff19057812 */ /* 0x000fe200078ec0ff */
[----:B------:R-:W-:Y:S04]  /*19090*/  STL [R1+0x1e4], R3 ;  /* 0x0001e40301007387 */ /* 0x000fe80000100800 */
[----:B------:R0:W-:Y:S01]  /*190a0*/  STL [R1+0x1e0], R0 ;  /* 0x0001e00001007387 */ /* 0x0001e20000100800 */
[----:B---3--:R-:W-:-:S03]  /*190b0*/  LOP3.LUT R2, R27, 0xf0, RZ, 0xc0, !PT ;  /* 0x000000f01b027812 */ /* 0x008fc600078ec0ff */
[----:B------:R-:W3:Y:S01]  /*190c0*/  LDL.LU R27, [R1+0x46c] ;  /* 0x00046c00011b7983 */ /* 0x000ee20000300800 */
[----:B------:R-:W-:-:S03]  /*190d0*/  LOP3.LUT R21, R26, 0xffff, RZ, 0xc0, !PT ;  /* 0x0000ffff1a157812 */ /* 0x000fc600078ec0ff */
[----:B------:R-:W-:Y:S04]  /*190e0*/  STL [R1+0x4], R4 ;  /* 0x0000040401007387 */ /* 0x000fe80000100800 */
[----:B------:R-:W3:Y:S01]  /*190f0*/  LDL.LU R28, [R1+0x468] ;  /* 0x00046800011c7983 */ /* 0x000ee20000300800 */
[----:B0-----:R-:W-:-:S03]  /*19100*/  LOP3.LUT R0, R8, 0xffff, RZ, 0xc0, !PT ;  /* 0x0000ffff08007812 */ /* 0x001fc600078ec0ff */
[----:B------:R-:W-:Y:S04]  /*19110*/  STL [R1+0x70], R5 ;  /* 0x0000700501007387 */ /* 0x000fe80000100800 */
[----:B------:R-:W3:Y:S04]  /*19120*/  LDL.LU R25, [R1+0x374] ;  /* 0x0003740001197983 */ /* 0x000ee80000300800 */
[----:B------:R-:W3:Y:S01]  /*19130*/  LDL.LU R26, [R1+0x370] ;  /* 0x00037000011a7983 */ /* 0x000ee20000300800 */
[----:B-----5:R-:W-:Y:S01]  /*19140*/  IMAD.SHL.U32 R8, R24, 0x20, RZ ;  /* 0x0000002018087824 */ /* 0x020fe200078e00ff */
[----:B------:R-:W-:-:S02]  /*19150*/  LOP3.LUT R18, R18, 0xffff, RZ, 0xc0, !PT ;  /* 0x0000ffff12127812 */ /* 0x000fc400078ec0ff */
[----:B------:R-:W-:Y:S02]  /*19160*/  LOP3.LUT R19, R19, 0xffff, RZ, 0xc0, !PT ;  /* 0x0000ffff13137812 */ /* 0x000fe400078ec0ff */
[----:B------:R-:W-:-:S04]  /*19170*/  LOP3.LUT R22, R22, 0xffff, RZ, 0xc0, !PT ;  /* 0x0000ffff16167812 */ /* 0x000fc800078ec0ff */
[----:B------:R-:W-:Y:S02]  /*19180*/  PRMT R3, R22, 0x3340, R1 ;  /* 0x0000334016037816 */ /* 0x000fe40000000001 */
[----:B----4-:R-:W-:-:S05]  /*19190*/  LOP3.LUT R13, R13, 0xffff, RZ, 0xc0, !PT ;  /* 0x0000ffff0d0d7812 */ /* 0x010fca00078ec0ff */
[----:B------:R-:W-:Y:S04]  /*191a0*/  STL [R1+0x64], R13 ;  /* 0x0000640d01007387 */ /* 0x000fe80000100800 */
[----:B------:R-:W-:Y:S04]  /*191b0*/  STL [R1+0x14], R0 ;  /* 0x0000140001007387 */ /* 0x000fe80000100800 */
[----:B------:R-:W4:Y:S04]  /*191c0*/  LDL.LU R24, [R1+0xd8] ;  /* 0x0000d80001187983 */ /* 0x000f280000300800 */
[----:B------:R-:W-:Y:S04]  /*191d0*/  STL [R1+0xb80], R18 ;  /* 0x000b801201007387 */ /* 0x000fe80000100800 */
[----:B------:R-:W-:Y:S04]  /*191e0*/  STL [R1+0xb8c], R21 ;  /* 0x000b8c1501007387 */ /* 0x000fe80000100800 */
[----:B------:R-:W-:Y:S04]  /*191f0*/  STL [R1+0xb84], R19 ;  /* 0x000b841301007387 */ /* 0x000fe80000100800 */
[----:B------:R0:W-:Y:S04]  /*19200*/  STL [R1+0xb90], R22 ;  /* 0x000b901601007387 */ /* 0x0001e80000100800 */
[----:B0-----:R-:W5:Y:S01]  /*19210*/  LDL.LU R22, [R1+0x10] ;  /* 0x0000100001167983 */ /* 0x001f620000300800 */
[----:B------:R-:W-:Y:S01]  /*19220*/  ULEA UR4, UR5, UR4, 0x18 ;  /* 0x0000000405047291 */ /* 0x000fe2000f8ec03f */
[----:B------:R-:W-:-:S02]  /*19230*/  LOP3.LUT R8, R8, 0x200, RZ, 0xc0, !PT ;  /* 0x0000020008087812 */ /* 0x000fc400078ec0ff */
[----:B--2---:R-:W-:Y:S02]  /*19240*/  LOP3.LUT R20, R20, 0xffff, RZ, 0xc0, !PT ;  /* 0x0000ffff14147812 */ /* 0x004fe400078ec0ff */
[----:B------:R-:W-:Y:S02]  /*19250*/  PRMT R6, R18, 0x3340, R1 ;  /* 0x0000334012067816 */ /* 0x000fe40000000001 */
[----:B------:R-:W-:Y:S02]  /*19260*/  IADD3 R2, R8, UR4, R2 ;  /* 0x0000000408027c10 */ /* 0x000fe4000fffe002 */
[----:B------:R-:W-:Y:S02]  /*19270*/  PRMT R7, R21, 0x3340, R19 ;  /* 0x0000334015077816 */ /* 0x000fe40000000013 */
[----:B------:R-:W-:Y:S02]  /*19280*/  PRMT R0, R0, 0x3340, R1 ;  /* 0x0000334000007816 */ /* 0x000fe40000000001 */
[----:B------:R-:W-:Y:S01]  /*19290*/  PRMT R4, R4, 0x3340, R20 ;  /* 0x0000334004047816 */ /* 0x000fe20000000014 */
[----:B------:R-:W-:Y:S01]  /*192a0*/  STL [R1+0xb9c], R20 ;  /* 0x000b9c1401007387 */ /* 0x000fe20000100800 */
[----:B------:R-:W-:-:S02]  /*192b0*/  PRMT R5, R5, 0x3340, R13 ;  /* 0x0000334005057816 */ /* 0x000fc4000000000d */
[----:B------:R-:W-:Y:S01]  /*192c0*/  PRMT R6, R7, 0x5410, R6 ;  /* 0x0000541007067816 */ /* 0x000fe20000000006 */
[----:B------:R0:W-:Y:S01]  /*192d0*/  STL [R1+0xba0], R2 ;  /* 0x000ba00201007387 */ /* 0x0001e20000100800 */
[----:B---3--:R-:W-:-:S03]  /*192e0*/  LOP3.LUT R8, R27, 0xffff, RZ, 0xc0, !PT ;  /* 0x0000ffff1b087812 */ /* 0x008fc600078ec0ff */
[----:B------:R-:W-:Y:S01]  /*192f0*/  STL [R1+0x1ac], R6 ;  /* 0x0001ac0601007387 */ /* 0x000fe20000100800 */
[----:B0-----:R-:W-:Y:S02]  /*19300*/  PRMT R2, R4, 0x5410, R0 ;  /* 0x0000541004027816 */ /* 0x001fe40000000000 */
[----:B------:R-:W-:-:S03]  /*19310*/  PRMT R0, R5, 0x5410, R3 ;  /* 0x0000541005007816 */ /* 0x000fc60000000003 */
[----:B------:R0:W-:Y:S01]  /*19320*/  STL [R1+0x260], R2 ;  /* 0x0002600201007387 */ /* 0x0001e20000100800 */
[----:B------:R-:W-:-:S03]  /*19330*/  LOP3.LUT R7, R26, 0xffff, RZ, 0xc0, !PT ;  /* 0x0000ffff1a077812 */ /* 0x000fc600078ec0ff */
[----:B------:R1:W-:Y:S01]  /*19340*/  STL [R1+0x25c], R0 ;  /* 0x00025c0001007387 */ /* 0x0003e20000100800 */
[----:B0-----:R-:W-:-:S03]  /*19350*/  LOP3.LUT R2, R28, 0xffff, RZ, 0xc0, !PT ;  /* 0x0000ffff1c027812 */ /* 0x001fc600078ec0ff */
[----:B------:R-:W-:Y:S04]  /*19360*/  STL [R1+0x6c], R8 ;  /* 0x00006c0801007387 */ /* 0x000fe80000100800 */
[----:B------:R-:W2:Y:S04]  /*19370*/  LDL.LU R21, [R1+0x474] ;  /* 0x0004740001157983 */ /* 0x000ea80000300800 */
[----:B------:R-:W-:Y:S04]  /*19380*/  STL [R1+0xe4], R2 ;  /* 0x0000e40201007387 */ /* 0x000fe80000100800 */
[----:B------:R0:W-:Y:S01]  /*19390*/  STL [R1+0x68], R7 ;  /* 0x0000680701007387 */ /* 0x0001e20000100800 */
[----:B------:R-:W-:-:S03]  /*193a0*/  LOP3.LUT R13, R25, 0xffff, RZ, 0xc0, !PT ;  /* 0x0000ffff190d7812 */ /* 0x000fc600078ec0ff */
[----:B------:R-:W3:Y:S04]  /*193b0*/  LDL.LU R18, [R1+0x470] ;  /* 0x0004700001127983 */ /* 0x000ee80000300800 */
[----:B------:R-:W3:Y:S01]  /*193c0*/  LDL.LU R29, [R1+0x364] ;  /* 0x00036400011d7983 */ /* 0x000ee20000300800 */
[----:B------:R-:W-:-:S03]  /*193d0*/  LOP3.LUT R12, R12, 0xffff, RZ, 0xc0, !PT ;  /* 0x0000ffff0c0c7812 */ /* 0x000fc600078ec0ff */
[----:B------:R-:W3:Y:S01]  /*193e0*/  LDL.LU R27, [R1+0x360] ;  /* 0x00036000011b7983 */ /* 0x000ee20000300800 */
[----:B------:R-:W-:-:S03]  /*193f0*/  LOP3.LUT R15, R15, 0xffff, RZ, 0xc0, !PT ;  /* 0x0000ffff0f0f7812 */ /* 0x000fc600078ec0ff */
[----:B------:R-:W3:Y:S04]  /*19400*/  LDL.LU R28, [R1+0xf8] ;  /* 0x0000f800011c7983 */ /* 0x000ee80000300800 */
[----:B------:R-:W3:Y:S01]  /*19410*/  LDL.LU R25, [R1+0xf4] ;  /* 0x0000f40001197983 */ /* 0x000ee20000300800 */
[----:B------:R-:W-:Y:S02]  /*19420*/  LOP3.LUT R16, R16, 0xffff, RZ, 0xc0, !PT ;  /* 0x0000ffff10107812 */ /* 0x000fe400078ec0ff */
[----:B-1----:R-:W-:Y:S02]  /*19430*/  PRMT R0, R15, 0x3340, R1 ;  /* 0x000033400f007816 */ /* 0x002fe40000000001 */
[----:B------:R-:W-:Y:S02]  /*19440*/  PRMT R6, R13, 0x3340, R12 ;  /* 0x000033400d067816 */ /* 0x000fe4000000000c */
[----:B------:R-:W-:-:S02]  /*19450*/  LOP3.LUT R14, R14, 0xffff, RZ, 0xc0, !PT ;  /* 0x0000ffff0e0e7812 */ /* 0x000fc400078ec0ff */
[----:B------:R-:W-:Y:S02]  /*19460*/  LOP3.LUT R5, R9, 0xffff, RZ, 0xc0, !PT ;  /* 0x0000ffff09057812 */ /* 0x000fe400078ec0ff */
[----:B0-----:R-:W-:Y:S02]  /*19470*/  PRMT R7, R7, 0x3340, R16 ;  /* 0x0000334007077816 */ /* 0x001fe40000000010 */
[----:B------:R-:W-:Y:S02]  /*19480*/  PRMT R3, R14, 0x3340, R1 ;  /* 0x000033400e037816 */ /* 0x000fe40000000001 */
[----:B----4-:R-:W-:-:S05]  /*19490*/  LOP3.LUT R19, R24, 0xffff, RZ, 0xc0, !PT ;  /* 0x0000ffff18137812 */ /* 0x010fca00078ec0ff */
[----:B------:R-:W-:Y:S04]  /*194a0*/  STL [R1+0xc0], R19 ;  /* 0x0000c01301007387 */ /* 0x000fe80000100800 */
[----:B------:R-:W4:Y:S04]  /*194b0*/  LDL.LU R26, [R1+0x94] ;  /* 0x00009400011a7983 */ /* 0x000f280000300800 */
[----:B------:R-:W4:Y:S01]  /*194c0*/  LDL.LU R24, [R1+0x90] ;  /* 0x0000900001187983 */ /* 0x000f220000300800 */
[----:B------:R-:W-:Y:S02]  /*194d0*/  PRMT R9, R2, 0x3340, R19 ;  /* 0x0000334002097816 */ /* 0x000fe40000000013 */
[----:B------:R-:W-:Y:S01]  /*194e0*/  PRMT R2, R6, 0x5410, R0 ;  /* 0x0000541006027816 */ /* 0x000fe20000000000 */
[----:B------:R-:W-:Y:S01]  /*194f0*/  STL [R1+0xbac], R15 ;  /* 0x000bac0f01007387 */ /* 0x000fe20000100800 */
[----:B------:R-:W-:-:S02]  /*19500*/  PRMT R0, R7, 0x5410, R3 ;  /* 0x0000541007007816 */ /* 0x000fc40000000003 */
[----:B-----5:R-:W-:-:S05]  /*19510*/  LOP3.LUT R4, R22, 0xffff, RZ, 0xc0, !PT ;  /* 0x0000ffff16047812 */ /* 0x020fca00078ec0ff */
[----:B------:R0:W-:Y:S04]  /*19520*/  STL [R1+0x78], R4 ;  /* 0x0000780401007387 */ /* 0x0001e80000100800 */
[----:B------:R1:W-:Y:S04]  /*19530*/  STL [R1+0x80], R5 ;  /* 0x0000800501007387 */ /* 0x0003e80000100800 */
[----:B------:R-:W5:Y:S04]  /*19540*/  LDL.LU R6, [R1+0x1c] ;  /* 0x00001c0001067983 */ /* 0x000f680000300800 */
[----:B------:R1:W-:Y:S04]  /*19550*/  STL [R1+0x21c], R2 ;  /* 0x00021c0201007387 */ /* 0x0003e80000100800 */
[----:B------:R-:W5:Y:S01]  /*19560*/  LDL.LU R7, [R1+0x18] ;  /* 0x0000180001077983 */ /* 0x000f620000300800 */
[----:B------:R-:W-:-:S02]  /*19570*/  LOP3.LUT R17, R17, 0xffff, RZ, 0xc0, !PT ;  /* 0x0000ffff11117812 */ /* 0x000fc400078ec0ff */
[----:B0-----:R-:W-:Y:S02]  /*19580*/  PRMT R4, R4, 0x3340, R1 ;  /* 0x0000334004047816 */ /* 0x001fe40000000001 */
[----:B------:R-:W-:Y:S02]  /*19590*/  PRMT R8, R8, 0x3340, R17 ;  /* 0x0000334008087816 */ /* 0x000fe40000000011 */
[----:B-1----:R-:W-:Y:S01]  /*195a0*/  PRMT R5, R5, 0x3340, R1 ;  /* 0x0000334005057816 */ /* 0x002fe20000000001 */
[----:B------:R0:W-:Y:S01]  /*195b0*/  STL [R1+0x214], R0 ;  /* 0x0002140001007387 */ /* 0x0001e20000100800 */
[----:B------:R-:W-:-:S05]  /*195c0*/  PRMT R2, R8, 0x5410, R4 ;  /* 0x0000541008027816 */ /* 0x000fca0000000004 */
[----:B------:R3:W-:Y:S01]  /*195d0*/  STL [R1+0x250], R2 ;  /* 0x0002500201007387 */ /* 0x0007e20000100800 */
[----:B0-----:R-:W-:-:S05]  /*195e0*/  PRMT R0, R9, 0x5410, R5 ;  /* 0x0000541009007816 */ /* 0x001fca0000000005 */
[----:B------:R0:W-:Y:S04]  /*195f0*/  STL [R1+0x24c], R0 ;  /* 0x00024c0001007387 */ /* 0x0001e80000100800 */
[----:B------:R-:W5:Y:S01]  /*19600*/  LDL.LU R19, [R1+0x47c] ;  /* 0x00047c0001137983 */ /* 0x000f620000300800 */
[----:B--2---:R-:W-:-:S05]  /*19610*/  LOP3.LUT R20, R21, 0xffff, RZ, 0xc0, !PT ;  /* 0x0000ffff15147812 */ /* 0x004fca00078ec0ff */
[----:B------:R-:W-:Y:S04]  /*19620*/  STL [R1+0xc4], R20 ;  /* 0x0000c41401007387 */ /* 0x000fe80000100800 */
[----:B------:R-:W2:Y:S01]  /*19630*/  LDL.LU R21, [R1+0x478] ;  /* 0x0004780001157983 */ /* 0x000ea20000300800 */
[----:B---3--:R-:W-:-:S05]  /*19640*/  LOP3.LUT R2, R18, 0xffff, RZ, 0xc0, !PT ;  /* 0x0000ffff12027812 */ /* 0x008fca00078ec0ff */
[----:B------:R-:W-:Y:S01]  /*19650*/  STL [R1+0x10c], R2 ;  /* 0x00010c0201007387 */ /* 0x000fe20000100800 */
[----:B------:R-:W-:-:S03]  /*19660*/  LOP3.LUT R9, R27, 0xffff, RZ, 0xc0, !PT ;  /* 0x0000ffff1b097812 */ /* 0x000fc600078ec0ff */
[----:B------:R-:W3:Y:S01]  /*19670*/  LDL.LU R18, [R1+0x354] ;  /* 0x0003540001127983 */ /* 0x000ee20000300800 */
[----:B------:R-:W-:-:S03]  /*19680*/  LOP3.LUT R22, R28, 0xffff, RZ, 0xc0, !PT ;  /* 0x0000ffff1c167812 */ /* 0x000fc600078ec0ff */
[----:B------:R-:W-:Y:S01]  /*19690*/  STL [R1+0x88], R9 ;  /* 0x0000880901007387 */ /* 0x000fe20000100800 */
[----:B------:R-:W-:-:S03]  /*196a0*/  LOP3.LUT R15, R25, 0xffff, RZ, 0xc0, !PT ;  /* 0x0000ffff190f7812 */ /* 0x000fc600078ec0ff */
[----:B------:R-:W-:Y:S01]  /*196b0*/  STL [R1+0x8c], R22 ;  /* 0x00008c1601007387 */ /* 0x000fe20000100800 */
[----:B0-----:R-:W-:-:S03]  /*196c0*/  LOP3.LUT R0, R29, 0xffff, RZ, 0xc0, !PT ;  /* 0x0000ffff1d007812 */ /* 0x001fc600078ec0ff */
[----:B------:R-:W2:Y:S01]  /*196d0*/  LDL.LU R29, [R1+0x350] ;  /* 0x00035000011d7983 */ /* 0x000ea20000300800 */
[----:B------:R-:W-:-:S03]  /*196e0*/  LOP3.LUT R4, R11, 0xffff, RZ, 0xc0, !PT ;  /* 0x0000ffff0b047812 */ /* 0x000fc600078ec0ff */
[----:B------:R-:W-:Y:S01]  /*196f0*/  STL [R1+0x100], R15 ;  /* 0x0001000f01007387 */ /* 0x000fe20000100800 */
[----:B------:R-:W-:Y:S02]  /*19700*/  LOP3.LUT R5, R10, 0xffff, RZ, 0xc0, !PT ;  /* 0x0000ffff0a057812 */ /* 0x000fe400078ec0ff */
[----:B------:R-:W-:Y:S02]  /*19710*/  PRMT R11, R2, 0x3340, R15 ;  /* 0x00003340020b7816 */ /* 0x000fe4000000000f */
[----:B------:R-:W-:Y:S02]  /*19720*/  PRMT R10, R20, 0x3340, R22 ;  /* 0x00003340140a7816 */ /* 0x000fe40000000016 */
[----:B----4-:R-:W-:Y:S02]  /*19730*/  LOP3.LUT R24, R24, 0xffff, RZ, 0xc0, !PT ;  /* 0x0000ffff18187812 */ /* 0x010fe400078ec0ff */
[----:B------:R-:W-:-:S03]  /*19740*/  LOP3.LUT R3, R26, 0xffff, RZ, 0xc0, !PT ;  /* 0x0000ffff1a037812 */ /* 0x000fc600078ec0ff */
[----:B------:R-:W-:Y:S04]  /*19750*/  STL [R1+0x7c], R24 ;  /* 0x00007c1801007387 */ /* 0x000fe80000100800 */
[----:B------:R-:W4:Y:S04]  /*19760*/  LDL.LU R26, [R1+0x120] ;  /* 0x00012000011a7983 */ /* 0x000f280000300800 */
[----:B------:R-:W4:Y:S01]  /*19770*/  LDL.LU R27, [R1+0xfc] ;  /* 0x0000fc00011b7983 */ /* 0x000f220000300800 */
[----:B------:R-:W-:-:S03]  /*19780*/  PRMT R8, R0, 0x3340, R3 ;  /* 0x0000334000087816 */ /* 0x000fc60000000003 */
[----:B------:R-:W4:Y:S04]  /*19790*/  LDL.LU R28, [R1+0x9c] ;  /* 0x00009c00011c7983 */ /* 0x000f280000300800 */
[----:B------:R-:W4:Y:S04]  /*197a0*/  LDL.LU R25, [R1+0x98] ;  /* 0x0000980001197983 */ /* 0x000f280000300800 */
[----:B------:R0:W-:Y:S01]  /*197b0*/  STL [R1+0x10], R4 ;  /* 0x0000100401007387 */ /* 0x0001e20000100800 */
[----:B-----5:R-:W-:-:S03]  /*197c0*/  LOP3.LUT R6, R6, 0xffff, RZ, 0xc0, !PT ;  /* 0x0000ffff06067812 */ /* 0x020fc600078ec0ff */
[----:B------:R-:W-:Y:S01]  /*197d0*/  STL [R1+0x74], R5 ;  /* 0x0000740501007387 */ /* 0x000fe20000100800 */
[----:B------:R-:W-:Y:S02]  /*197e0*/  LOP3.LUT R7, R7, 0xffff, RZ, 0xc0, !PT ;  /* 0x0000ffff07077812 */ /* 0x000fe400078ec0ff */
[--C-:B0-----:R-:W-:Y:S01]  /*197f0*/  PRMT R4, R4, 0x3340, R1.reuse ;  /* 0x0000334004047816 */ /* 0x101fe20000000001 */
[----:B------:R0:W-:Y:S01]  /*19800*/  STL [R1+0x90], R6 ;  /* 0x0000900601007387 */ /* 0x0001e20000100800 */
[----:B------:R-:W-:Y:S02]  /*19810*/  PRMT R9, R9, 0x3340, R24 ;  /* 0x0000334009097816 */ /* 0x000fe40000000018 */
[----:B------:R-:W-:Y:S01]  /*19820*/  PRMT R2, R8, 0x5410, R4 ;  /* 0x0000541008027816 */ /* 0x000fe20000000004 */
[----:B------:R-:W-:Y:S04]  /*19830*/  STL [R1+0xd8], R7 ;  /* 0x0000d80701007387 */ /* 0x000fe80000100800 */
[----:B------:R-:W5:Y:S01]  /*19840*/  LDL.LU R24, [R1+0xbb0] ;  /* 0x000bb00001187983 */ /* 0x000f620000300800 */
[----:B0-----:R-:W-:-:S03]  /*19850*/  PRMT R6, R6, 0x3340, R1 ;  /* 0x0000334006067816 */ /* 0x001fc60000000001 */
[----:B------:R-:W5:Y:S04]  /*19860*/  LDL.LU R4, [R1+0x20] ;  /* 0x0000200001047983 */ /* 0x000f680000300800 */
[----:B------:R0:W-:Y:S02]  /*19870*/  STL [R1+0x208], R2 ;  /* 0x0002080201007387 */ /* 0x0001e40000100800 */
[----:B0-----:R-:W-:Y:S02]  /*19880*/  PRMT R2, R10, 0x5410, R6 ;  /* 0x000054100a027816 */ /* 0x001fe40000000006 */
[----:B------:R-:W5:Y:S01]  /*19890*/  LDL.LU R6, [R1+0x28] ;  /* 0x0000280001067983 */ /* 0x000f620000300800 */
[--C-:B------:R-:W-:Y:S02]  /*198a0*/  PRMT R5, R5, 0x3340, R1.reuse ;  /* 0x0000334005057816 */ /* 0x100fe40000000001 */
[----:B------:R-:W-:-:S02]  /*198b0*/  PRMT R7, R7, 0x3340, R1 ;  /* 0x0000334007077816 */ /* 0x000fc40000000001 */
[----:B------:R-:W-:Y:S02]  /*198c0*/  PRMT R5, R9, 0x5410, R5 ;  /* 0x0000541009057816 */ /* 0x000fe40000000005 */
[----:B------:R-:W-:-:S03]  /*198d0*/  LOP3.LUT R10, R19, 0xffff, RZ, 0xc0, !PT ;  /* 0x0000ffff130a7812 */ /* 0x000fc600078ec0ff */
[----:B------:R0:W-:Y:S04]  /*198e0*/  STL [R1+0x200], R5 ;  /* 0x0002000501007387 */ /* 0x0001e80000100800 */
[----:B------:R2:W-:Y:S01]  /*198f0*/  STL [R1+0x248], R2 ;  /* 0x0002480201007387 */ /* 0x0005e20000100800 */
[----:B0-----:R-:W-:Y:S02]  /*19900*/  PRMT R5, R11, 0x5410, R7 ;  /* 0x000054100b057816 */ /* 0x001fe40000000007 */
[----:B---3--:R-:W-:Y:S02]  /*19910*/  LOP3.LUT R8, R18, 0xffff, RZ, 0xc0, !PT ;  /* 0x0000ffff12087812 */ /* 0x008fe400078ec0ff */
[----:B--2---:R-:W-:Y:S01]  /*19920*/  LOP3.LUT R2, R21, 0xffff, RZ, 0xc0, !PT ;  /* 0x0000ffff15027812 */ /* 0x004fe200078ec0ff */
[----:B------:R0:W-:Y:S04]  /*19930*/  STL [R1+0x23c], R5 ;  /* 0x00023c0501007387 */ /* 0x0001e80000100800 */
[----:B------:R-:W2:Y:S01]  /*19940*/  LDL.LU R20, [R1+0x454] ;  /* 0x0004540001147983 */ /* 0x000ea20000300800 */
[----:B------:R-:W-:-:S03]  /*19950*/  LOP3.LUT R9, R29, 0xffff, RZ, 0xc0, !PT ;  /* 0x0000ffff1d097812 */ /* 0x000fc600078ec0ff */
[----:B------:R-:W-:Y:S04]  /*19960*/  STL [R1+0xf8], R10 ;  /* 0x0000f80a01007387 */ /* 0x000fe80000100800 */
[----:B------:R-:W3:Y:S04]  /*19970*/  LDL.LU R22, [R1+0x450] ;  /* 0x0004500001167983 */ /* 0x000ee80000300800 */
[----:B------:R1:W-:Y:S04]  /*19980*/  STL [R1+0x1c], R8 ;  /* 0x00001c0801007387 */ /* 0x0003e80000100800 */
[----:B------:R-:W-:Y:S04]  /*19990*/  STL [R1+0x130], R2 ;  /* 0x0001300201007387 */ /* 0x000fe80000100800 */
[----:B------:R-:W3:Y:S04]  /*199a0*/  LDL.LU R19, [R1+0x344] ;  /* 0x0003440001137983 */ /* 0x000ee80000300800 */
[----:B------:R5:W-:Y:S01]  /*199b0*/  STL [R1+0xe0], R9 ;  /* 0x0000e00901007387 */ /* 0x000be20000100800 */
[----:B0-----:R-:W-:-:S02]  /*199c0*/  LOP3.LUT R5, R23, 0xffff, RZ, 0xc0, !PT ;  /* 0x0000ffff17057812 */ /* 0x001fc400078ec0ff */
[----:B----4-:R-:W-:Y:S02]  /*199d0*/  LOP3.LUT R26, R26, 0xffff, RZ, 0xc0, !PT ;  /* 0x0000ffff1a1a7812 */ /* 0x010fe400078ec0ff */
[----:B------:R-:W-:Y:S02]  /*199e0*/  LOP3.LUT R11, R27, 0xffff, RZ, 0xc0, !PT ;  /* 0x0000ffff1b0b7812 */ /* 0x000fe400078ec0ff */
[----:B------:R-:W-:Y:S01]  /*199f0*/  LOP3.LUT R15, R28, 0xffff, RZ, 0xc0, !PT ;  /* 0x0000ffff1c0f7812 */ /* 0x000fe200078ec0ff */
[----:B------:R-:W-:Y:S01]  /*19a00*/  STL [R1+0xe8], R26 ;  /* 0x0000e81a01007387 */ /* 0x000fe20000100800 */
[----:B------:R-:W-:-:S03]  /*19a10*/  LOP3.LUT R25, R25, 0xffff, RZ, 0xc0, !PT ;  /* 0x0000ffff19197812 */ /* 0x000fc600078ec0ff */
[----:B------:R-:W-:Y:S04]  /*19a20*/  STL [R1+0x18], R15 ;  /* 0x0000180f01007387 */ /* 0x000fe80000100800 */
[----:B------:R-:W4:Y:S04]  /*19a30*/  LDL.LU R21, [R1+0x340] ;  /* 0x0003400001157983 */ /* 0x000f280000300800 */
[----:B------:R-:W-:Y:S04]  /*19a40*/  STL [R1+0x11c], R11 ;  /* 0x00011c0b01007387 */ /* 0x000fe80000100800 */
[----:B------:R-:W-:Y:S04]  /*19a50*/  STL [R1+0xcc], R25 ;  /* 0x0000cc1901007387 */ /* 0x000fe80000100800 */
[----:B------:R-:W4:Y:S01]  /*19a60*/  LDL.LU R27, [R1+0x128] ;  /* 0x00012800011b7983 */ /* 0x000f220000300800 */
[----:B-1----:R-:W-:-:S03]  /*19a70*/  PRMT R8, R8, 0x3340, R15 ;  /* 0x0000334008087816 */ /* 0x002fc6000000000f */
[----:B------:R-:W4:Y:S01]  /*19a80*/  LDL.LU R28, [R1+0x124] ;  /* 0x00012400011c7983 */ /* 0x000f220000300800 */
[----:B-----5:R-:W-:-:S03]  /*19a90*/  LOP3.LUT R24, R24, 0xffff, RZ, 0xc0, !PT ;  /* 0x0000ffff18187812 */ /* 0x020fc600078ec0ff */
[----:B------:R-:W5:Y:S01]  /*19aa0*/  LDL.LU R18, [R1+0xb4] ;  /* 0x0000b40001127983 */ /* 0x000f620000300800 */
[----:B------:R-:W-:-:S03]  /*19ab0*/  LOP3.LUT R7, R4, 0xffff, RZ, 0xc0, !PT ;  /* 0x0000ffff04077812 */ /* 0x000fc600078ec0ff */
[----:B------:R-:W5:Y:S01]  /*19ac0*/  LDL.LU R29, [R1+0xb0] ;  /* 0x0000b000011d7983 */ /* 0x000f620000300800 */
[----:B------:R-:W-:Y:S02]  /*19ad0*/  PRMT R4, R24, 0x3340, R1 ;  /* 0x0000334018047816 */ /* 0x000fe40000000001 */
[----:B------:R-:W-:Y:S01]  /*19ae0*/  PRMT R9, R9, 0x3340, R25 ;  /* 0x0000334009097816 */ /* 0x000fe20000000019 */
[----:B------:R0:W-:Y:S01]  /*19af0*/  STL [R1+0xc8], R5 ;  /* 0x0000c80501007387 */ /* 0x0001e20000100800 */
[----:B------:R-:W-:Y:S02]  /*19b00*/  PRMT R10, R10, 0x3340, R26 ;  /* 0x000033400a0a7816 */ /* 0x000fe4000000001a */
[----:B------:R-:W-:Y:S02]  /*19b10*/  PRMT R8, R8, 0x5410, R4 ;  /* 0x0000541008087816 */ /* 0x000fe40000000004 */
[----:B------:R-:W-:Y:S02]  /*19b20*/  LOP3.LUT R6, R6, 0xffff, RZ, 0xc0, !PT ;  /* 0x0000ffff06067812 */ /* 0x000fe400078ec0ff */
[----:B0-----:R-:W-:-:S03]  /*19b30*/  PRMT R5, R5, 0x3340, R1 ;  /* 0x0000334005057816 */ /* 0x001fc60000000001 */
[----:B------:R0:W-:Y:S01]  /*19b40*/  STL [R1+0xfc], R6 ;  /* 0x0000fc0601007387 */ /* 0x0001e20000100800 */
[----:B------:R-:W-:-:S03]  /*19b50*/  PRMT R11, R2, 0x3340, R11 ;  /* 0x00003340020b7816 */ /* 0x000fc6000000000b */
[----:B------:R1:W-:Y:S01]  /*19b60*/  STL [R1+0x108], R7 ;  /* 0x0001080701007387 */ /* 0x0003e20000100800 */
[----:B------:R-:W-:-:S03]  /*19b70*/  PRMT R2, R9, 0x5410, R5 ;  /* 0x0000541009027816 */ /* 0x000fc60000000005 */
[----:B------:R-:W5:Y:S01]  /*19b80*/  LDL.LU R15, [R1+0xbac] ;  /* 0x000bac00010f7983 */ /* 0x000f620000300800 */
[----:B0-----:R-:W-:-:S03]  /*19b90*/  PRMT R6, R6, 0x3340, R1 ;  /* 0x0000334006067816 */ /* 0x001fc60000000001 */
[----:B------:R-:W5:Y:S01]  /*19ba0*/  LDL.LU R25, [R1+0xba8] ;  /* 0x000ba80001197983 */ /* 0x000f620000300800 */
[----:B-1----:R-:W-:-:S03]  /*19bb0*/  PRMT R7, R7, 0x3340, R1 ;  /* 0x0000334007077816 */ /* 0x002fc60000000001 */
[----:B------:R-:W5:Y:S01]  /*19bc0*/  LDL.LU R26, [R1+0xba4] ;  /* 0x000ba400011a7983 */ /* 0x000f620000300800 */
[----:B------:R-:W-:-:S03]  /*19bd0*/  PRMT R4, R10, 0x5410, R6 ;  /* 0x000054100a047816 */ /* 0x000fc60000000006 */
[----:B------:R-:W-:Y:S04]  /*19be0*/  STL [R1+0x1f0], R8 ;  /* 0x0001f00801007387 */ /* 0x000fe80000100800 */
[----:B------:R-:W5:Y:S04]  /*19bf0*/  LDL.LU R6, [R1+0x30] ;  /* 0x0000300001067983 */ /* 0x000f680000300800 */
[----:B------:R0:W-:Y:S04]  /*19c00*/  STL [R1+0x1e8], R2 ;  /* 0x0001e80201007387 */ /* 0x0001e80000100800 */
[----:B------:R-:W-:Y:S01]  /*19c10*/  STL [R1+0x238], R4 ;  /* 0x0002380401007387 */ /* 0x000fe20000100800 */
[----:B0-----:R-:W-:-:S03]  /*19c20*/  PRMT R2, R11, 0x5410, R7 ;  /* 0x000054100b027816 */ /* 0x001fc60000000007 */
[----:B------:R-:W5:Y:S01]  /*19c30*/  LDL.LU R7, [R1+0x2c] ;  /* 0x00002c0001077983 */ /* 0x000f620000300800 */
[----:B--2---:R-:W-:Y:S02]  /*19c40*/  LOP3.LUT R10, R20, 0xffff, RZ, 0xc0, !PT ;  /* 0x0000ffff140a7812 */ /* 0x004fe400078ec0ff */
[----:B---3--:R-:W-:Y:S01]  /*19c50*/  LOP3.LUT R11, R22, 0xffff, RZ, 0xc0, !PT ;  /* 0x0000ffff160b7812 */ /* 0x008fe200078ec0ff */
[----:B------:R5:W-:Y:S01]  /*19c60*/  STL [R1+0x234], R2 ;  /* 0x0002340201007387 */ /* 0x000be20000100800 */
[----:B------:R-:W-:-:S03]  /*19c70*/  LOP3.LUT R8, R19, 0xffff, RZ, 0xc0, !PT ;  /* 0x0000ffff13087812 */ /* 0x000fc600078ec0ff */
[----:B------:R-:W2:Y:S04]  /*19c80*/  LDL.LU R23, [R1+0x34c] ;  /* 0x00034c0001177983 */ /* 0x000ea80000300800 */
[----:B------:R-:W-:Y:S04]  /*19c90*/  STL [R1+0x118], R10 ;  /* 0x0001180a01007387 */ /* 0x000fe80000100800 */
[----:B------:R-:W3:Y:S04]  /*19ca0*/  LDL.LU R22, [R1+0x348] ;  /* 0x0003480001167983 */ /* 0x000ee80000300800 */
[----:B------:R0:W-:Y:S04]  /*19cb0*/  STL [R1+0x28], R8 ;  /* 0x0000280801007387 */ /* 0x0001e80000100800 */
[----:B------:R-:W-:Y:S01]  /*19cc0*/  STL [R1+0x150], R11 ;  /* 0x0001500b01007387 */ /* 0x000fe20000100800 */
[----:B----4-:R-:W-:-:S03]  /*19cd0*/  LOP3.LUT R9, R21, 0xffff, RZ, 0xc0, !PT ;  /* 0x0000ffff15097812 */ /* 0x010fc600078ec0ff */
[----:B------:R-:W4:Y:S04]  /*19ce0*/  LDL.LU R21, [R1+0x2e0] ;  /* 0x0002e00001157983 */ /* 0x000f280000300800 */
[----:B------:R1:W-:Y:S01]  /*19cf0*/  STL [R1+0x104], R9 ;  /* 0x0001040901007387 */ /* 0x0003e20000100800 */
[----:B------:R-:W-:Y:S02]  /*19d00*/  LOP3.LUT R27, R27, 0xffff, RZ, 0xc0, !PT ;  /* 0x0000ffff1b1b7812 */ /* 0x000fe400078ec0ff */
[----:B------:R-:W-:-:S03]  /*19d10*/  LOP3.LUT R28, R28, 0xffff, RZ, 0xc0, !PT ;  /* 0x0000ffff1c1c7812 */ /* 0x000fc600078ec0ff */
[----:B------:R-:W-:Y:S01]  /*19d20*/  STL [R1+0x110], R27 ;  /* 0x0001101b01007387 */ /* 0x000fe20000100800 */
[----:B-----5:R-:W-:Y:S02]  /*19d30*/  LOP3.LUT R2, R18, 0xffff, RZ, 0xc0, !PT ;  /* 0x0000ffff12027812 */ /* 0x020fe400078ec0ff */
[----:B------:R-:W-:Y:S02]  /*19d40*/  LOP3.LUT R20, R29, 0xffff, RZ, 0xc0, !PT ;  /* 0x0000ffff1d147812 */ /* 0x000fe400078ec0ff */
[----:B------:R-:W5:Y:S04]  /*19d50*/  LDL.LU R29, [R1+0x12c] ;  /* 0x00012c00011d7983 */ /* 0x000f680000300800 */
[----:B------:R-:W-:Y:S04]  /*19d60*/  STL [R1+0x20], R2 ;  /* 0x0000200201007387 */ /* 0x000fe80000100800 */
[----:B------:R-:W-:Y:S04]  /*19d70*/  STL [R1+0x140], R28 ;  /* 0x0001401c01007387 */ /* 0x000fe80000100800 */
[----:B------:R-:W-:Y:S04]  /*19d80*/  STL [R1+0xf4], R20 ;  /* 0x0000f41401007387 */ /* 0x000fe80000100800 */
[----:B------:R-:W5:Y:S04]  /*19d90*/  LDL.LU R19, [R1+0xbc] ;  /* 0x0000bc0001137983 */ /* 0x000f680000300800 */
[----:B------:R-:W5:Y:S01]  /*19da0*/  LDL.LU R18, [R1+0xb8] ;  /* 0x0000b80001127983 */ /* 0x000f620000300800 */
[----:B0-----:R-:W-:-:S02]  /*19db0*/  PRMT R8, R8, 0x3340, R2 ;  /* 0x0000334008087816 */ /* 0x001fc40000000002 */
[----:B------:R-:W-:Y:S02]  /*19dc0*/  LOP3.LUT R5, R25, 0xffff, RZ, 0xc0, !PT ;  /* 0x0000ffff19057812 */ /* 0x000fe400078ec0ff */
[----:B------:R-:W-:Y:S02]  /*19dd0*/  LOP3.LUT R4, R26, 0xffff, RZ, 0xc0, !PT ;  /* 0x0000ffff1a047812 */ /* 0x000fe400078ec0ff */
[----:B------:R-:W5:Y:S04]  /*19de0*/  LDL.LU R26, [R1+0x440] ;  /* 0x00044000011a7983 */ /* 0x000f680000300800 */
[----:B------:R-:W5:Y:S01]  /*19df0*/  LDL.LU R25, [R1+0x444] ;  /* 0x0004440001197983 */ /* 0x000f620000300800 */
[----:B------:R-:W-:-:S03]  /*19e00*/  LOP3.LUT R6, R6, 0xffff, RZ, 0xc0, !PT ;  /* 0x0000ffff06067812 */ /* 0x000fc600078ec0ff */
[----:B------:R0:W-:Y:S01]  /*19e10*/  STL [R1+0xb4], R4 ;  /* 0x0000b40401007387 */ /* 0x0001e20000100800 */
[----:B-1----:R-:W-:-:S03]  /*19e20*/  PRMT R9, R9, 0x3340, R20 ;  /* 0x0000334009097816 */ /* 0x002fc60000000014 */
[----:B------:R1:W-:Y:S01]  /*19e30*/  STL [R1+0xec], R5 ;  /* 0x0000ec0501007387 */ /* 0x0003e20000100800 */
[----:B------:R-:W-:-:S03]  /*19e40*/  PRMT R10, R10, 0x3340, R27 ;  /* 0x000033400a0a7816 */ /* 0x000fc6000000001b */
[----:B------:R1:W-:Y:S01]  /*19e50*/  STL [R1+0x120], R6 ;  /* 0x0001200601007387 */ /* 0x0003e20000100800 */
[--C-:B0-----:R-:W-:Y:S02]  /*19e60*/  PRMT R4, R4, 0x3340, R1.reuse ;  /* 0x0000334004047816 */ /* 0x101fe40000000001 */
[----:B------:R-:W-:Y:S02]  /*19e70*/  LOP3.LUT R7, R7, 0xffff, RZ, 0xc0, !PT ;  /* 0x0000ffff07077812 */ /* 0x000fe400078ec0ff */
[--C-:B-1----:R-:W-:Y:S02]  /*19e80*/  PRMT R5, R5, 0x3340, R1.reuse ;  /* 0x0000334005057816 */ /* 0x102fe40000000001 */
[----:B------:R-:W-:Y:S01]  /*19e90*/  PRMT R6, R6, 0x3340, R1 ;  /* 0x0000334006067816 */ /* 0x000fe20000000001 */
[----:B------:R0:W-:Y:S01]  /*19ea0*/  STL [R1+0x128], R7 ;  /* 0x0001280701007387 */ /* 0x0001e20000100800 */
[----:B------:R-:W-:Y:S02]  /*19eb0*/  PRMT R8, R8, 0x5410, R4 ;  /* 0x0000541008087816 */ /* 0x000fe40000000004 */
[----:B------:R-:W-:Y:S01]  /*19ec0*/  PRMT R4, R9, 0x5410, R5 ;  /* 0x0000541009047816 */ /* 0x000fe20000000005 */
[----:B------:R-:W5:Y:S01]  /*19ed0*/  LDL.LU R2, [R1+0xba0] ;  /* 0x000ba00001027983 */ /* 0x000f620000300800 */
[----:B------:R-:W-:-:S02]  /*19ee0*/  PRMT R11, R11, 0x3340, R28 ;  /* 0x000033400b0b7816 */ /* 0x000fc4000000001c */
[----:B------:R-:W-:Y:S01]  /*19ef0*/  PRMT R5, R10, 0x5410, R6 ;  /* 0x000054100a057816 */ /* 0x000fe20000000006 */
[----:B------:R-:W5:Y:S01]  /*19f00*/  LDL.LU R20, [R1+0xb9c] ;  /* 0x000b9c0001147983 */ /* 0x000f620000300800 */
[----:B0-----:R-:W-:-:S03]  /*19f10*/  PRMT R7, R7, 0x3340, R1 ;  /* 0x0000334007077816 */ /* 0x001fc60000000001 */
[----:B------:R-:W5:Y:S04]  /*19f20*/  LDL.LU R27, [R1+0xb98] ;  /* 0x000b9800011b7983 */ /* 0x000f680000300800 */
[----:B------:R-:W5:Y:S04]  /*19f30*/  LDL.LU R28, [R1+0xb94] ;  /* 0x000b9400011c7983 */ /* 0x000f680000300800 */
        /* <DEDUP_REMOVED lines=9> */
[----:B----4-:R-:W-:Y:S02]  /*19fd0*/  LOP3.LUT R21, R21, 0xffff, RZ, 0xc0, !PT ;  /* 0x0000ffff15157812 */ /* 0x010fe400078ec0ff */
[----:B-----5:R-:W-:Y:S02]  /*19fe0*/  LOP3.LUT R29, R29, 0xffff, RZ, 0xc0, !PT ;  /* 0x0000ffff1d1d7812 */ /* 0x020fe400078ec0ff */
[----:B------:R-:W-:Y:S02]  /*19ff0*/  LOP3.LUT R22, R18, 0xffff, RZ, 0xc0, !PT ;  /* 0x0000ffff12167812 */ /* 0x000fe400078ec0ff */
[----:B------:R-:W-:-:S02]  /*1a000*/  LOP3.LUT R11, R26, 0xffff, RZ, 0xc0, !PT ;  /* 0x0000ffff1a0b7812 */ /* 0x000fc400078ec0ff */
[----:B------:R-:W-:-:S05]  /*1a010*/  LOP3.LUT R10, R25, 0xffff, RZ, 0xc0, !PT ;  /* 0x0000ffff190a7812 */ /* 0x000fca00078ec0ff */
[----:B------:R-:W-:Y:S04]  /*1a020*/  STL [R1+0x13c], R10 ;  /* 0x00013c0a01007387 */ /* 0x000fe80000100800 */
[----:B------:R1:W-:Y:S01]  /*1a030*/  STL [R1+0x2c], R8 ;  /* 0x00002c0801007387 */ /* 0x0003e20000100800 */
[----:B------:R-:W-:-:S03]  /*1a040*/  LOP3.LUT R25, R19, 0xffff, RZ, 0xc0, !PT ;  /* 0x0000ffff13197812 */ /* 0x000fc600078ec0ff */
[----:B------:R-:W-:Y:S04]  /*1a050*/  STL [R1+0x168], R11 ;  /* 0x0001680b01007387 */ /* 0x000fe80000100800 */
[----:B------:R2:W-:Y:S04]  /*1a060*/  STL [R1+0x124], R9 ;  /* 0x0001240901007387 */ /* 0x0005e80000100800 */
[----:B------:R-:W3:Y:S04]  /*1a070*/  LDL.LU R23, [R1+0x2d4] ;  /* 0x0002d40001177983 */ /* 0x000ee80000300800 */
[----:B------:R-:W-:Y:S04]  /*1a080*/  STL [R1+0x134], R21 ;  /* 0x0001341501007387 */ /* 0x000fe80000100800 */
[----:B------:R-:W4:Y:S04]  /*1a090*/  LDL.LU R19, [R1+0xd4] ;  /* 0x0000d40001137983 */ /* 0x000f280000300800 */
[----:B------:R-:W-:Y:S04]  /*1a0a0*/  STL [R1+0x15c], R29 ;  /* 0x00015c1d01007387 */ /* 0x000fe80000100800 */
[----:B------:R-:W5:Y:S01]  /*1a0b0*/  LDL.LU R18, [R1+0xd0] ;  /* 0x0000d00001127983 */ /* 0x000f620000300800 */
[----:B0-----:R-:W-:-:S03]  /*1a0c0*/  LOP3.LUT R4, R28, 0xffff, RZ, 0xc0, !PT ;  /* 0x0000ffff1c047812 */ /* 0x001fc600078ec0ff */
[----:B------:R-:W-:Y:S01]  /*1a0d0*/  STL [R1+0x114], R22 ;  /* 0x0001141601007387 */ /* 0x000fe20000100800 */
[----:B------:R-:W-:-:S03]  /*1a0e0*/  LOP3.LUT R5, R27, 0xffff, RZ, 0xc0, !PT ;  /* 0x0000ffff1b057812 */ /* 0x000fc600078ec0ff */
[----:B------:R-:W3:Y:S01]  /*1a0f0*/  LDL.LU R26, [R1] ;  /* 0x00000000011a7983 */ /* 0x000ee20000300800 */
[----:B------:R-:W-:-:S03]  /*1a100*/  LOP3.LUT R6, R6, 0xffff, RZ, 0xc0, !PT ;  /* 0x0000ffff06067812 */ /* 0x000fc600078ec0ff */
[----:B------:R-:W3:Y:S01]  /*1a110*/  LDL.LU R28, [R1+0x358] ;  /* 0x00035800011c7983 */ /* 0x000ee20000300800 */
[----:B-1----:R-:W-:-:S03]  /*1a120*/  PRMT R8, R8, 0x3340, R25 ;  /* 0x0000334008087816 */ /* 0x002fc60000000019 */
[----:B------:R-:W3:Y:S04]  /*1a130*/  LDL.LU R27, [R1+0x2d0] ;  /* 0x0002d000011b7983 */ /* 0x000ee80000300800 */
[----:B------:R0:W-:Y:S01]  /*1a140*/  STL [R1+0x30], R4 ;  /* 0x0000300401007387 */ /* 0x0001e20000100800 */
[----:B--2---:R-:W-:Y:S02]  /*1a150*/  PRMT R9, R9, 0x3340, R22 ;  /* 0x0000334009097816 */ /* 0x004fe40000000016 */
[----:B------:R-:W-:Y:S01]  /*1a160*/  LOP3.LUT R7, R7, 0xffff, RZ, 0xc0, !PT ;  /* 0x0000ffff07077812 */ /* 0x000fe200078ec0ff */
[----:B------:R1:W-:Y:S01]  /*1a170*/  STL [R1+0xb8], R5 ;  /* 0x0000b80501007387 */ /* 0x0003e20000100800 */
[----:B0-----:R-:W-:-:S03]  /*1a180*/  PRMT R4, R4, 0x3340, R1 ;  /* 0x0000334004047816 */ /* 0x001fc60000000001 */
[----:B------:R0:W-:Y:S01]  /*1a190*/  STL [R1+0x144], R6 ;  /* 0x0001440601007387 */ /* 0x0001e20000100800 */
[----:B------:R-:W-:Y:S02]  /*1a1a0*/  PRMT R10, R10, 0x3340, R21 ;  /* 0x000033400a0a7816 */ /* 0x000fe40000000015 */
[----:B------:R-:W-:Y:S01]  /*1a1b0*/  PRMT R4, R8, 0x5410, R4 ;  /* 0x0000541008047816 */ /* 0x000fe20000000004 */
[----:B------:R-:W-:Y:S01]  /*1a1c0*/  STL [R1+0x14c], R7 ;  /* 0x00014c0701007387 */ /* 0x000fe20000100800 */
[----:B------:R-:W-:Y:S02]  /*1a1d0*/  PRMT R11, R11, 0x3340, R29 ;  /* 0x000033400b0b7816 */ /* 0x000fe4000000001d */
[----:B-1----:R-:W-:Y:S01]  /*1a1e0*/  PRMT R5, R5, 0x3340, R1 ;  /* 0x0000334005057816 */ /* 0x002fe20000000001 */
[----:B------:R-:W2:Y:S04]  /*1a1f0*/  LDL.LU R22, [R1+0xb90] ;  /* 0x000b900001167983 */ /* 0x000ea80000300800 */
[----:B------:R-:W2:Y:S01]  /*1a200*/  LDL.LU R21, [R1+0xb8c] ;  /* 0x000b8c0001157983 */ /* 0x000ea20000300800 */
[----:B------:R-:W-:-:S03]  /*1a210*/  PRMT R9, R9, 0x5410, R5 ;  /* 0x0000541009097816 */ /* 0x000fc60000000005 */
[----:B------:R-:W2:Y:S04]  /*1a220*/  LDL.LU R29, [R1+0xb88] ;  /* 0x000b8800011d7983 */ /* 0x000ea80000300800 */
[----:B------:R-:W2:Y:S04]  /*1a230*/  LDL.LU R8, [R1+0x390] ;  /* 0x0003900001087983 */ /* 0x000ea80000300800 */
[----:B------:R1:W-:Y:S01]  /*1a240*/  STL [R1+0x1b8], R4 ;  /* 0x0001b80401007387 */ /* 0x0003e20000100800 */
[----:B0-----:R-:W-:-:S03]  /*1a250*/  PRMT R6, R6, 0x3340, R1 ;  /* 0x0000334006067816 */ /* 0x001fc60000000001 */
[----:B-1----:R-:W2:Y:S04]  /*1a260*/  LDL.LU R4, [R1+0x35c] ;  /* 0x00035c0001047983 */ /* 0x002ea80000300800 */
[----:B------:R-:W2:Y:S01]  /*1a270*/  LDL.LU R5, [R1+0x394] ;  /* 0x0003940001057983 */ /* 0x000ea20000300800 */
[----:B------:R-:W-:Y:S02]  /*1a280*/  PRMT R7, R7, 0x3340, R1 ;  /* 0x0000334007077816 */ /* 0x000fe40000000001 */
[----:B------:R-:W-:Y:S01]  /*1a290*/  PRMT R10, R10, 0x5410, R6 ;  /* 0x000054100a0a7816 */ /* 0x000fe20000000006 */
[----:B------:R0:W-:Y:S04]  /*1a2a0*/  STL [R1+0x1b0], R9 ;  /* 0x0001b00901007387 */ /* 0x0001e80000100800 */
[----:B------:R-:W2:Y:S04]  /*1a2b0*/  LDL.LU R6, [R1+0x48] ;  /* 0x0000480001067983 */ /* 0x000ea80000300800 */
[----:B------:R-:W-:Y:S01]  /*1a2c0*/  STL [R1+0x218], R10 ;  /* 0x0002180a01007387 */ /* 0x000fe20000100800 */
[----:B0-----:R-:W-:-:S03]  /*1a2d0*/  PRMT R9, R11, 0x5410, R7 ;  /* 0x000054100b097816 */ /* 0x001fc60000000007 */
[----:B------:R-:W2:Y:S04]  /*1a2e0*/  LDL.LU R7, [R1+0x44] ;  /* 0x0000440001077983 */ /* 0x000ea80000300800 */
[----:B------:R3:W-:Y:S01]  /*1a2f0*/  STL [R1+0x224], R9 ;  /* 0x0002240901007387 */ /* 0x0007e20000100800 */
[----:B----4-:R-:W-:Y:S02]  /*1a300*/  LOP3.LUT R19, R19, 0xffff, RZ, 0xc0, !PT ;  /* 0x0000ffff13137812 */ /* 0x010fe400078ec0ff */
[----:B-----5:R-:W-:Y:S02]  /*1a310*/  LOP3.LUT R18, R18, 0xffff, RZ, 0xc0, !PT ;  /* 0x0000ffff12127812 */ /* 0x020fe400078ec0ff */
[----:B---3--:R-:W-:Y:S02]  /*1a320*/  LOP3.LUT R9, R28, 0xffff, RZ, 0xc0, !PT ;  /* 0x0000ffff1c097812 */ /* 0x008fe400078ec0ff */
[----:B------:R-:W-:-:S02]  /*1a330*/  LOP3.LUT R28, R23, 0xffff, RZ, 0xc0, !PT ;  /* 0x0000ffff171c7812 */ /* 0x000fc400078ec0ff */
[----:B------:R-:W-:Y:S02]  /*1a340*/  LOP3.LUT R27, R27, 0xffff, RZ, 0xc0, !PT ;  /* 0x0000ffff1b1b7812 */ /* 0x000fe400078ec0ff */
[----:B--2---:R-:W-:Y:S02]  /*1a350*/  LOP3.LUT R11, R8, 0xffff, RZ, 0xc0, !PT ;  /* 0x0000ffff080b7812 */ /* 0x004fe400078ec0ff */
[----:B------:R-:W-:Y:S02]  /*1a360*/  LOP3.LUT R8, R4, 0xffff, RZ, 0xc0, !PT ;  /* 0x0000ffff04087812 */ /* 0x000fe400078ec0ff */
[----:B------:R-:W-:-:S05]  /*1a370*/  LOP3.LUT R10, R5, 0xffff, RZ, 0xc0, !PT ;  /* 0x0000ffff050a7812 */ /* 0x000fca00078ec0ff */
[----:B------:R-:W-:Y:S01]  /*1a380*/  STL [R1+0x158], R10 ;  /* 0x0001580a01007387 */ /* 0x000fe20000100800 */
[----:B------:R-:W-:-:S03]  /*1a390*/  LOP3.LUT R4, R26, 0xffff, RZ, 0xc0, !PT ;  /* 0x0000ffff1a047812 */ /* 0x000fc600078ec0ff */
[----:B------:R0:W-:Y:S04]  /*1a3a0*/  STL [R1+0xbc], R8 ;  /* 0x0000bc0801007387 */ /* 0x0001e80000100800 */
[----:B------:R1:W-:Y:S04]  /*1a3b0*/  STL [R1+0x180], R11 ;  /* 0x0001800b01007387 */ /* 0x0003e80000100800 */
[----:B------:R2:W-:Y:S01]  /*1a3c0*/  STL [R1+0x148], R9 ;  /* 0x0001480901007387 */ /* 0x0005e20000100800 */
[----:B------:R-:W-:-:S03]  /*1a3d0*/  LOP3.LUT R5, R29, 0xffff, RZ, 0xc0, !PT ;  /* 0x0000ffff1d057812 */ /* 0x000fc600078ec0ff */
[----:B------:R-:W3:Y:S01]  /*1a3e0*/  LDL.LU R23, [R1+0xdc] ;  /* 0x0000dc0001177983 */ /* 0x000ee20000300800 */
[----:B------:R-:W-:-:S03]  /*1a3f0*/  LOP3.LUT R6, R6, 0xffff, RZ, 0xc0, !PT ;  /* 0x0000ffff06067812 */ /* 0x000fc600078ec0ff */
[----:B------:R-:W-:Y:S01]  /*1a400*/  STL [R1+0x154], R28 ;  /* 0x0001541c01007387 */ /* 0x000fe20000100800 */
[----:B------:R-:W-:-:S03]  /*1a410*/  LOP3.LUT R7, R7, 0xffff, RZ, 0xc0, !PT ;  /* 0x0000ffff07077812 */ /* 0x000fc600078ec0ff */
[----:B------:R-:W-:Y:S01]  /*1a420*/  STL [R1+0x178], R27 ;  /* 0x0001781b01007387 */ /* 0x000fe20000100800 */
[----:B0-----:R-:W-:-:S03]  /*1a430*/  PRMT R8, R8, 0x3340, R19 ;  /* 0x0000334008087816 */ /* 0x001fc60000000013 */
[----:B------:R-:W-:Y:S04]  /*1a440*/  STL [R1+0x3c], R19 ;  /* 0x00003c1301007387 */ /* 0x000fe80000100800 */
[----:B------:R-:W4:Y:S04]  /*1a450*/  LDL.LU R26, [R1+0x38] ;  /* 0x00003800011a7983 */ /* 0x000f280000300800 */
[----:B------:R0:W-:Y:S01]  /*1a460*/  STL [R1], R4 ;  /* 0x0000000401007387 */ /* 0x0001e20000100800 */
[----:B-1----:R-:W-:-:S03]  /*1a470*/  PRMT R11, R11, 0x3340, R27 ;  /* 0x000033400b0b7816 */ /* 0x002fc6000000001b */
[----:B------:R-:W-:Y:S01]  /*1a480*/  STL [R1+0x12c], R18 ;  /* 0x00012c1201007387 */ /* 0x000fe20000100800 */
[----:B--2---:R-:W-:-:S03]  /*1a490*/  PRMT R9, R9, 0x3340, R18 ;  /* 0x0000334009097816 */ /* 0x004fc60000000012 */
[----:B------:R1:W-:Y:S01]  /*1a4a0*/  STL [R1+0xd0], R5 ;  /* 0x0000d00501007387 */ /* 0x0003e20000100800 */
[----:B0-----:R-:W-:-:S03]  /*1a4b0*/  PRMT R4, R4, 0x3340, R1 ;  /* 0x0000334004047816 */ /* 0x001fc60000000001 */
[----:B------:R0:W-:Y:S01]  /*1a4c0*/  STL [R1+0x160], R6 ;  /* 0x0001600601007387 */ /* 0x0001e20000100800 */
[----:B------:R-:W-:-:S03]  /*1a4d0*/  PRMT R27, R8, 0x5410, R4 ;  /* 0x00005410081b7816 */ /* 0x000fc60000000004 */
[----:B------:R-:W-:Y:S01]  /*1a4e0*/  STL [R1+0x164], R7 ;  /* 0x0001640701007387 */ /* 0x000fe20000100800 */
[----:B-1----:R-:W-:-:S03]  /*1a4f0*/  PRMT R5, R5, 0x3340, R1 ;  /* 0x0000334005057816 */ /* 0x002fc60000000001 */
[----:B------:R-:W2:Y:S01]  /*1a500*/  LDL.LU R19, [R1+0xb84] ;  /* 0x000b840001137983 */ /* 0x000ea20000300800 */
[----:B------:R-:W-:-:S03]  /*1a510*/  PRMT R10, R10, 0x3340, R28 ;  /* 0x000033400a0a7816 */ /* 0x000fc6000000001c */
[----:B------:R-:W5:Y:S01]  /*1a520*/  LDL.LU R18, [R1+0xb80] ;  /* 0x000b800001127983 */ /* 0x000f620000300800 */
[----:B0-----:R-:W-:-:S03]  /*1a530*/  PRMT R6, R6, 0x3340, R1 ;  /* 0x0000334006067816 */ /* 0x001fc60000000001 */
[----:B------:R-:W4:Y:S01]  /*1a540*/  LDL.LU R8, [R1+0x330] ;  /* 0x0003300001087983 */ /* 0x000f220000300800 */
[----:B------:R-:W-:-:S03]  /*1a550*/  PRMT R5, R9, 0x5410, R5 ;  /* 0x0000541009057816 */ /* 0x000fc60000000005 */
[----:B------:R-:W2:Y:S01]  /*1a560*/  LDL.LU R4, [R1+0x40] ;  /* 0x0000400001047983 */ /* 0x000ea20000300800 */
[----:B------:R-:W-:-:S03]  /*1a570*/  PRMT R6, R10, 0x5410, R6 ;  /* 0x000054100a067816 */ /* 0x000fc60000000006 */
[----:B------:R0:W-:Y:S04]  /*1a580*/  STL [R1+0x1d4], R27 ;  /* 0x0001d41b01007387 */ /* 0x0001e80000100800 */
[----:B------:R-:W5:Y:S04]  /*1a590*/  LDL.LU R29, [R1+0x4c] ;  /* 0x00004c00011d7983 */ /* 0x000f680000300800 */
[----:B0-----:R-:W5:Y:S04]  /*1a5a0*/  LDL.LU R27, [R1+0x58] ;  /* 0x00005800011b7983 */ /* 0x001f680000300800 */
[----:B------:R-:W5:Y:S04]  /*1a5b0*/  LDL.LU R28, [R1+0x24] ;  /* 0x00002400011c7983 */ /* 0x000f680000300800 */
[----:B------:R-:W2:Y:S04]  /*1a5c0*/  LDL.LU R9, [R1+0x334] ;  /* 0x0003340001097983 */ /* 0x000ea80000300800 */
[----:B------:R0:W-:Y:S04]  /*1a5d0*/  STL [R1+0x1d0], R5 ;  /* 0x0001d00501007387 */ /* 0x0001e80000100800 */
[----:B0-----:R-:W5:Y:S04]  /*1a5e0*/  LDL.LU R5, [R1+0x8] ;  /* 0x0000080001057983 */ /* 0x001f680000300800 */
[----:B------:R-:W5:Y:S04]  /*1a5f0*/  LDL.LU R10, [R1+0xf0] ;  /* 0x0000f000010a7983 */ /* 0x000f680000300800 */
[----:B------:R0:W-:Y:S04]  /*1a600*/  STL [R1+0x210], R6 ;  /* 0x0002100601007387 */ /* 0x0001e80000100800 */
[----:B0-----:R-:W5:Y:S01]  /*1a610*/  LDL.LU R6, [R1+0xc] ;  /* 0x00000c0001067983 */ /* 0x001f620000300800 */
[----:B------:R-:W-:-:S04]  /*1a620*/  PRMT R7, R7, 0x3340, R1 ;  /* 0x0000334007077816 */ /* 0x000fc80000000001 */
[----:B------:R-:W-:Y:S02]  /*1a630*/  PRMT R7, R11, 0x5410, R7 ;  /* 0x000054100b077816 */ /* 0x000fe40000000007 */
[----:B------:R-:W5:Y:S04]  /*1a640*/  LDL.LU R11, [R1+0x54] ;  /* 0x00005400010b7983 */ /* 0x000f680000300800 */
[----:B------:R0:W-:Y:S01]  /*1a650*/  STL [R1+0x20c], R7 ;  /* 0x00020c0701007387 */ /* 0x0001e20000100800 */
[----:B---3--:R-:W-:Y:S02]  /*1a660*/  LOP3.LUT R23, R23, 0xffff, RZ, 0xc0, !PT ;  /* 0x0000ffff17177812 */ /* 0x008fe400078ec0ff */
[----:B----4-:R-:W-:Y:S02]  /*1a670*/  LOP3.LUT R8, R8, 0xffff, RZ, 0xc0, !PT ;  /* 0x0000ffff08087812 */ /* 0x010fe400078ec0ff */
[----:B--2---:R-:W-:-:S05]  /*1a680*/  LOP3.LUT R9, R9, 0xffff, RZ, 0xc0, !PT ;  /* 0x0000ffff09097812 */ /* 0x004fca00078ec0ff */
[----:B------:R1:W-:Y:S01]  /*1a690*/  STL [R1+0x138], R9 ;  /* 0x0001380901007387 */ /* 0x0003e20000100800 */
[----:B-----5:R-:W-:Y:S02]  /*1a6a0*/  LOP3.LUT R10, R10, 0xffff, RZ, 0xc0, !PT ;  /* 0x0000ffff0a0a7812 */ /* 0x020fe400078ec0ff */
[----:B0-----:R-:W-:-:S03]  /*1a6b0*/  LOP3.LUT R7, R5, 0xffff, RZ, 0xc0, !PT ;  /* 0x0000ffff05077812 */ /* 0x001fc600078ec0ff */
[----:B------:R-:W-:Y:S01]  /*1a6c0*/  STL [R1+0xd4], R10 ;  /* 0x0000d40a01007387 */ /* 0x000fe20000100800 */
[----:B-1----:R-:W-:-:S03]  /*1a6d0*/  PRMT R9, R9, 0x3340, R10 ;  /* 0x0000334009097816 */ /* 0x002fc6000000000a */
[----:B------:R-:W-:Y:S01]  /*1a6e0*/  STL [R1+0x17c], R8 ;  /* 0x00017c0801007387 */ /* 0x000fe20000100800 */
[----:B------:R-:W-:-:S05]  /*1a6f0*/  LOP3.LUT R6, R6, 0xffff, RZ, 0xc0, !PT ;  /* 0x0000ffff06067812 */ /* 0x000fca00078ec0ff */
[----:B------:R0:W-:Y:S01]  /*1a700*/  STL [R1+0xdc], R6 ;  /* 0x0000dc0601007387 */ /* 0x0001e20000100800 */
[----:B------:R-:W-:-:S03]  /*1a710*/  SHF.R.U32.HI R5, RZ, 0x8, R26 ;  /* 0x00000008ff057819 */ /* 0x000fc6000001161a */
[----:B------:R1:W-:Y:S01]  /*1a720*/  STL [R1+0x16c], R23 ;  /* 0x00016c1701007387 */ /* 0x0003e20000100800 */
[----:B0-----:R-:W-:-:S03]  /*1a730*/  PRMT R6, R6, 0x3340, R1 ;  /* 0x0000334006067816 */ /* 0x001fc60000000001 */
[----:B------:R-:W-:Y:S01]  /*1a740*/  STL [R1+0xf0], R7 ;  /* 0x0000f00701007387 */ /* 0x000fe20000100800 */
[----:B------:R-:W-:Y:S02]  /*1a750*/  PRMT R8, R8, 0x3340, R23 ;  /* 0x0000334008087816 */ /* 0x000fe40000000017 */
[----:B------:R-:W-:Y:S01]  /*1a760*/  PRMT R6, R9, 0x5410, R6 ;  /* 0x0000541009067816 */ /* 0x000fe20000000006 */
[----:B------:R-:W2:Y:S04]  /*1a770*/  LDL.LU R26, [R1+0x60] ;  /* 0x00006000011a7983 */ /* 0x000ea80000300800 */
[----:B-1----:R-:W3:Y:S04]  /*1a780*/  LDL.LU R23, [R1+0x4] ;  /* 0x0000040001177983 */ /* 0x002ee80000300800 */
[----:B------:R-:W4:Y:S04]  /*1a790*/  LDL.LU R9, [R1+0x50] ;  /* 0x0000500001097983 */ /* 0x000f280000300800 */
[----:B------:R0:W-:Y:S04]  /*1a7a0*/  STL [R1+0x1c8], R6 ;  /* 0x0001c80601007387 */ /* 0x0001e80000100800 */
[----:B0-----:R-:W5:Y:S01]  /*1a7b0*/  LDL.LU R6, [R1+0x5c] ;  /* 0x00005c0001067983 */ /* 0x001f620000300800 */
[----:B------:R-:W0:Y:S01]  /*1a7c0*/  S2R R10, SR_TID.X ;  /* 0x00000000000a7919 */ /* 0x000e220000002100 */
[----:B------:R-:W-:-:S02]  /*1a7d0*/  SHF.R.U32.HI R4, RZ, 0x8, R4 ;  /* 0x00000008ff047819 */ /* 0x000fc40000011604 */
[----:B------:R-:W-:Y:S02]  /*1a7e0*/  LOP3.LUT R5, R5, 0xffff, RZ, 0xc0, !PT ;  /* 0x0000ffff05057812 */ /* 0x000fe400078ec0ff */
[----:B------:R-:W-:Y:S02]  /*1a7f0*/  LOP3.LUT R4, R4, 0xffff, RZ, 0xc0, !PT ;  /* 0x0000ffff04047812 */ /* 0x000fe400078ec0ff */
[----:B------:R-:W-:-:S04]  /*1a800*/  PRMT R7, R7, 0x3340, R1 ;  /* 0x0000334007077816 */ /* 0x000fc80000000001 */
[----:B------:R-:W-:Y:S02]  /*1a810*/  PRMT R7, R8, 0x5410, R7 ;  /* 0x0000541008077816 */ /* 0x000fe40000000007 */
[----:B0-----:R-:W-:-:S05]  /*1a820*/  LOP3.LUT R10, R10, 0x20, RZ, 0xc0, !PT ;  /* 0x000000200a0a7812 */ /* 0x001fca00078ec0ff */
[----:B------:R-:W-:-:S05]  /*1a830*/  IMAD R2, R10, 0x8, R2 ;  /* 0x000000080a027824 */ /* 0x000fca00078e0202 */
[----:B------:R0:W-:Y:S02]  /*1a840*/  STL [R1+0xb7c], R2 ;  /* 0x000b7c0201007387 */ /* 0x0001e40000100800 */
[----:B0-----:R-:W-:Y:S02]  /*1a850*/  PRMT R2, R4, 0x3340, R5 ;  /* 0x0000334004027816 */ /* 0x001fe40000000005 */
[----:B------:R-:W-:Y:S04]  /*1a860*/  STL [R1+0x1b4], R7 ;  /* 0x0001b40701007387 */ /* 0x000fe80000100800 */
[----:B------:R0:W-:Y:S04]  /*1a870*/  STL [R1+0xb0], R2 ;  /* 0x0000b00201007387 */ /* 0x0001e80000100800 */
[----:B------:R-:W3:Y:S01]  /*1a880*/  LDL.LU R10, [R1+0x70] ;  /* 0x00007000010a7983 */ /* 0x000ee20000300800 */
[----:B-----5:R-:W-:-:S02]  /*1a890*/  SHF.R.U32.HI R5, RZ, 0x8, R6 ;  /* 0x00000008ff057819 */ /* 0x020fc40000011606 */
[----:B------:R-:W-:Y:S02]  /*1a8a0*/  SHF.R.U32.HI R6, RZ, 0x8, R11 ;  /* 0x00000008ff067819 */ /* 0x000fe4000001160b */
[----:B------:R-:W-:Y:S01]  /*1a8b0*/  LOP3.LUT R5, R5, 0xffff, RZ, 0xc0, !PT ;  /* 0x0000ffff05057812 */ /* 0x000fe200078ec0ff */
[----:B------:R-:W5:Y:S01]  /*1a8c0*/  LDL.LU R11, [R1+0x64] ;  /* 0x00006400010b7983 */ /* 0x000f620000300800 */
[----:B------:R-:W-:-:S04]  /*1a8d0*/  LOP3.LUT R6, R6, 0xffff, RZ, 0xc0, !PT ;  /* 0x0000ffff06067812 */ /* 0x000fc800078ec0ff */
[----:B0-----:R-:W-:Y:S02]  /*1a8e0*/  PRMT R2, R5, 0x3340, R6 ;  /* 0x0000334005027816 */ /* 0x001fe40000000006 */
[----:B------:R-:W5:Y:S01]  /*1a8f0*/  LDL.LU R6, [R1+0x14] ;  /* 0x0000140001067983 */ /* 0x000f620000300800 */
[----:B----4-:R-:W-:Y:S02]  /*1a900*/  SHF.R.U32.HI R4, RZ, 0x8, R9 ;  /* 0x00000008ff047819 */ /* 0x010fe40000011609 */
[----:B------:R-:W-:Y:S02]  /*1a910*/  SHF.R.U32.HI R8, RZ, 0x8, R27 ;  /* 0x00000008ff087819 */ /* 0x000fe4000001161b */
[----:B------:R-:W-:Y:S02]  /*1a920*/  SHF.R.U32.HI R9, RZ, 0x8, R28 ;  /* 0x00000008ff097819 */ /* 0x000fe4000001161c */
[----:B------:R-:W-:Y:S02]  /*1a930*/  LOP3.LUT R8, R8, 0xffff, RZ, 0xc0, !PT ;  /* 0x0000ffff08087812 */ /* 0x000fe400078ec0ff */
[----:B------:R-:W-:Y:S01]  /*1a940*/  LOP3.LUT R9, R9, 0xffff, RZ, 0xc0, !PT ;  /* 0x0000ffff09097812 */ /* 0x000fe200078ec0ff */
[----:B------:R0:W-:Y:S01]  /*1a950*/  STL [R1+0xac], R2 ;  /* 0x0000ac0201007387 */ /* 0x0001e20000100800 */
[----:B------:R-:W-:-:S02]  /*1a960*/  LOP3.LUT R4, R4, 0xffff, RZ, 0xc0, !PT ;  /* 0x0000ffff04047812 */ /* 0x000fc400078ec0ff */
[----:B------:R-:W-:Y:S02]  /*1a970*/  SHF.R.U32.HI R7, RZ, 0x8, R29 ;  /* 0x00000008ff077819 */ /* 0x000fe4000001161d */
[----:B0-----:R-:W-:Y:S02]  /*1a980*/  PRMT R2, R8, 0x3340, R9 ;  /* 0x0000334008027816 */ /* 0x001fe40000000009 */
[----:B------:R-:W-:-:S03]  /*1a990*/  PRMT R29, R4, 0x3340, R1 ;  /* 0x00003340041d7816 */ /* 0x000fc60000000001 */
[----:B------:R0:W-:Y:S01]  /*1a9a0*/  STL [R1+0xa8], R2 ;  /* 0x0000a80201007387 */ /* 0x0001e20000100800 */
[----:B--2---:R-:W-:Y:S02]  /*1a9b0*/  SHF.R.U32.HI R4, RZ, 0x8, R26 ;  /* 0x00000008ff047819 */ /* 0x004fe4000001161a */
[----:B------:R-:W-:Y:S02]  /*1a9c0*/  SHF.R.U32.HI R21, RZ, 0x8, R21 ;  /* 0x00000008ff157819 */ /* 0x000fe40000011615 */
[----:B------:R-:W-:Y:S02]  /*1a9d0*/  SHF.R.U32.HI R19, RZ, 0x8, R19 ;  /* 0x00000008ff137819 */ /* 0x000fe40000011613 */
[----:B---3--:R-:W-:Y:S01]  /*1a9e0*/  SHF.R.U32.HI R5, RZ, 0x8, R23 ;  /* 0x00000008ff057819 */ /* 0x008fe20000011617 */
[----:B0-----:R-:W2:Y:S01]  /*1a9f0*/  LDL.LU R2, [R1+0x68] ;  /* 0x0000680001027983 */ /* 0x001ea20000300800 */
[----:B------:R-:W-:Y:S02]  /*1aa00*/  SHF.R.U32.HI R20, RZ, 0x8, R20 ;  /* 0x00000008ff147819 */ /* 0x000fe40000011614 */
[----:B------:R-:W-:Y:S01]  /*1aa10*/  LOP3.LUT R4, R4, 0xffff, RZ, 0xc0, !PT ;  /* 0x0000ffff04047812 */ /* 0x000fe200078ec0ff */
[----:B------:R-:W3:Y:S01]  /*1aa20*/  LDL.LU R23, [R1+0x6c] ;  /* 0x00006c0001177983 */ /* 0x000ee20000300800 */
[----:B------:R-:W-:-:S02]  /*1aa30*/  LOP3.LUT R7, R7, 0xffff, RZ, 0xc0, !PT ;  /* 0x0000ffff07077812 */ /* 0x000fc400078ec0ff */
[----:B------:R-:W-:Y:S02]  /*1aa40*/  LOP3.LUT R19, R19, 0xffff, RZ, 0xc0, !PT ;  /* 0x0000ffff13137812 */ /* 0x000fe400078ec0ff */
[----:B------:R-:W-:Y:S02]  /*1aa50*/  LOP3.LUT R21, R21, 0xffff, RZ, 0xc0, !PT ;  /* 0x0000ffff15157812 */ /* 0x000fe400078ec0ff */
[----:B------:R-:W-:Y:S02]  /*1aa60*/  LOP3.LUT R20, R20, 0xffff, RZ, 0xc0, !PT ;  /* 0x0000ffff14147812 */ /* 0x000fe400078ec0ff */
[----:B------:R-:W-:Y:S02]  /*1aa70*/  LOP3.LUT R5, R5, 0xffff, RZ, 0xc0, !PT ;  /* 0x0000ffff05057812 */ /* 0x000fe400078ec0ff */
[--C-:B------:R-:W-:Y:S02]  /*1aa80*/  PRMT R27, R4, 0x3340, R1.reuse ;  /* 0x00003340041b7816 */ /* 0x100fe40000000001 */
[----:B------:R-:W-:-:S02]  /*1aa90*/  PRMT R28, R7, 0x3340, R1 ;  /* 0x00003340071c7816 */ /* 0x000fc40000000001 */
[----:B------:R-:W-:Y:S02]  /*1aaa0*/  PRMT R4, R21, 0x3340, R19 ;  /* 0x0000334015047816 */ /* 0x000fe40000000013 */
[----:B------:R-:W-:-:S03]  /*1aab0*/  PRMT R7, R5, 0x3340, R20 ;  /* 0x0000334005077816 */ /* 0x000fc60000000014 */
[----:B------:R0:W-:Y:S04]  /*1aac0*/  STL [R1+0xa0], R4 ;  /* 0x0000a00401007387 */ /* 0x0001e80000100800 */
[----:B------:R1:W-:Y:S04]  /*1aad0*/  STL [R1+0xa4], R7 ;  /* 0x0000a40701007387 */ /* 0x0003e80000100800 */
[----:B------:R-:W4:Y:S01]  /*1aae0*/  LDL.LU R9, [R1+0x78] ;  /* 0x0000780001097983 */ /* 0x000f220000300800 */
[----:B0-----:R-:W-:-:S03]  /*1aaf0*/  SHF.R.U32.HI R4, RZ, 0x8, R10 ;  /* 0x00000008ff047819 */ /* 0x001fc6000001160a */
[----:B-1----:R-:W4:Y:S04]  /*1ab00*/  LDL.LU R7, [R1+0xe4] ;  /* 0x0000e40001077983 */ /* 0x002f280000300800 */
[----:B------:R-:W4:Y:S01]  /*1ab10*/  LDL.LU R10, [R1+0xc0] ;  /* 0x0000c000010a7983 */ /* 0x000f220000300800 */
[----:B-----5:R-:W-:Y:S02]  /*1ab20*/  SHF.R.U32.HI R5, RZ, 0x8, R6 ;  /* 0x00000008ff057819 */ /* 0x020fe40000011606 */
[----:B------:R-:W-:Y:S02]  /*1ab30*/  SHF.R.U32.HI R6, RZ, 0x8, R11 ;  /* 0x00000008ff067819 */ /* 0x000fe4000001160b */
[----:B------:R-:W5:Y:S01]  /*1ab40*/  LDL.LU R11, [R1+0x80] ;  /* 0x00008000010b7983 */ /* 0x000f620000300800 */
[----:B------:R-:W-:-:S02]  /*1ab50*/  LOP3.LUT R4, R4, 0xffff, RZ, 0xc0, !PT ;  /* 0x0000ffff04047812 */ /* 0x000fc400078ec0ff */
[----:B------:R-:W-:Y:S02]  /*1ab60*/  LOP3.LUT R6, R6, 0xffff, RZ, 0xc0, !PT ;  /* 0x0000ffff06067812 */ /* 0x000fe400078ec0ff */
[----:B------:R-:W-:Y:S02]  /*1ab70*/  SHF.R.U32.HI R13, RZ, 0x8, R13 ;  /* 0x00000008ff0d7819 */ /* 0x000fe4000001160d */
[----:B------:R-:W-:Y:S02]  /*1ab80*/  SHF.R.U32.HI R12, RZ, 0x8, R12 ;  /* 0x00000008ff0c7819 */ /* 0x000fe4000001160c */
[----:B------:R-:W-:Y:S02]  /*1ab90*/  PRMT R4, R4, 0x3340, R6 ;  /* 0x0000334004047816 */ /* 0x000fe40000000006 */
[----:B------:R-:W-:Y:S02]  /*1aba0*/  LOP3.LUT R5, R5, 0xffff, RZ, 0xc0, !PT ;  /* 0x0000ffff05057812 */ /* 0x000fe400078ec0ff */
[----:B------:R-:W-:-:S02]  /*1abb0*/  LOP3.LUT R12, R12, 0xffff, RZ, 0xc0, !PT ;  /* 0x0000ffff0c0c7812 */ /* 0x000fc400078ec0ff */
[----:B------:R-:W-:Y:S01]  /*1abc0*/  LOP3.LUT R13, R13, 0xffff, RZ, 0xc0, !PT ;  /* 0x0000ffff0d0d7812 */ /* 0x000fe200078ec0ff */
[----:B------:R2:W-:Y:S01]  /*1abd0*/  STL [R1+0x94], R4 ;  /* 0x0000940401007387 */ /* 0x0005e20000100800 */
[----:B------:R-:W-:Y:S02]  /*1abe0*/  PRMT R20, R5, 0x3340, R1 ;  /* 0x0000334005147816 */ /* 0x000fe40000000001 */
[----:B------:R-:W-:Y:S02]  /*1abf0*/  PRMT R5, R13, 0x3340, R12 ;  /* 0x000033400d057816 */ /* 0x000fe4000000000c */
[----:B------:R-:W-:Y:S02]  /*1ac00*/  SHF.R.U32.HI R16, RZ, 0x8, R16 ;  /* 0x00000008ff107819 */ /* 0x000fe40000011610 */
[----:B------:R-:W-:Y:S01]  /*1ac10*/  SHF.R.U32.HI R15, RZ, 0x8, R15 ;  /* 0x00000008ff0f7819 */ /* 0x000fe2000001160f */
[----:B------:R3:W-:Y:S01]  /*1ac20*/  STL [R1+0x9c], R5 ;  /* 0x00009c0501007387 */ /* 0x0007e20000100800 */
[----:B------:R-:W-:-:S02]  /*1ac30*/  LOP3.LUT R16, R16, 0xffff, RZ, 0xc0, !PT ;  /* 0x0000ffff10107812 */ /* 0x000fc400078ec0ff */
[----:B--2---:R-:W-:Y:S02]  /*1ac40*/  SHF.R.U32.HI R4, RZ, 0x8, R2 ;  /* 0x00000008ff047819 */ /* 0x004fe40000011602 */
[----:B------:R-:W-:Y:S01]  /*1ac50*/  SHF.R.U32.HI R22, RZ, 0x8, R22 ;  /* 0x00000008ff167819 */ /* 0x000fe20000011616 */
[----:B------:R-:W2:Y:S01]  /*1ac60*/  LDL.LU R2, [R1+0x8c] ;  /* 0x00008c0001027983 */ /* 0x000ea20000300800 */
[----:B------:R-:W-:Y:S02]  /*1ac70*/  LOP3.LUT R4, R4, 0xffff, RZ, 0xc0, !PT ;  /* 0x0000ffff04047812 */ /* 0x000fe400078ec0ff */
[----:B------:R-:W-:Y:S02]  /*1ac80*/  LOP3.LUT R15, R15, 0xffff, RZ, 0xc0, !PT ;  /* 0x0000ffff0f0f7812 */ /* 0x000fe400078ec0ff */
[----:B---3--:R-:W-:Y:S02]  /*1ac90*/  SHF.R.U32.HI R5, RZ, 0x8, R23 ;  /* 0x00000008ff057819 */ /* 0x008fe40000011617 */
[----:B------:R-:W-:-:S02]  /*1aca0*/  SHF.R.U32.HI R17, RZ, 0x8, R17 ;  /* 0x00000008ff117819 */ /* 0x000fc40000011611 */
[----:B------:R-:W-:Y:S02]  /*1acb0*/  SHF.R.U32.HI R14, RZ, 0x8, R14 ;  /* 0x00000008ff0e7819 */ /* 0x000fe4000001160e */
[----:B------:R-:W-:Y:S02]  /*1acc0*/  PRMT R4, R4, 0x3340, R16 ;  /* 0x0000334004047816 */ /* 0x000fe40000000010 */
[----:B------:R-:W-:Y:S02]  /*1acd0*/  LOP3.LUT R21, R22, 0xffff, RZ, 0xc0, !PT ;  /* 0x0000ffff16157812 */ /* 0x000fe400078ec0ff */
[----:B------:R-:W-:Y:S02]  /*1ace0*/  LOP3.LUT R17, R17, 0xffff, RZ, 0xc0, !PT ;  /* 0x0000ffff11117812 */ /* 0x000fe400078ec0ff */
[----:B------:R-:W-:Y:S02]  /*1acf0*/  LOP3.LUT R5, R5, 0xffff, RZ, 0xc0, !PT ;  /* 0x0000ffff05057812 */ /* 0x000fe400078ec0ff */
[----:B------:R-:W-:-:S02]  /*1ad00*/  PRMT R22, R15, 0x3340, R1 ;  /* 0x000033400f167816 */ /* 0x000fc40000000001 */
[----:B------:R-:W-:Y:S01]  /*1ad10*/  LOP3.LUT R14, R14, 0xffff, RZ, 0xc0, !PT ;  /* 0x0000ffff0e0e7812 */ /* 0x000fe200078ec0ff */
[----:B------:R-:W3:Y:S01]  /*1ad20*/  LDL.LU R15, [R1+0xc4] ;  /* 0x0000c400010f7983 */ /* 0x000ee20000300800 */
[----:B------:R-:W-:-:S03]  /*1ad30*/  SHF.R.U32.HI R18, RZ, 0x8, R18 ;  /* 0x00000008ff127819 */ /* 0x000fc60000011612 */
[----:B------:R-:W2:Y:S01]  /*1ad40*/  LDL.LU R16, [R1+0x74] ;  /* 0x0000740001107983 */ /* 0x000ea20000300800 */
[----:B------:R-:W-:-:S03]  /*1ad50*/  PRMT R23, R14, 0x3340, R1 ;  /* 0x000033400e177816 */ /* 0x000fc60000000001 */
[----:B------:R0:W-:Y:S01]  /*1ad60*/  STL [R1+0x44], R4 ;  /* 0x0000440401007387 */ /* 0x0001e20000100800 */
[----:B------:R-:W-:-:S03]  /*1ad70*/  LOP3.LUT R18, R18, 0xffff, RZ, 0xc0, !PT ;  /* 0x0000ffff12127812 */ /* 0x000fc600078ec0ff */
[----:B------:R-:W2:Y:S01]  /*1ad80*/  LDL.LU R14, [R1+0x7c] ;  /* 0x00007c00010e7983 */ /* 0x000ea20000300800 */
[----:B0-----:R-:W-:-:S03]  /*1ad90*/  PRMT R4, R5, 0x3340, R17 ;  /* 0x0000334005047816 */ /* 0x001fc60000000011 */
[----:B------:R-:W2:Y:S01]  /*1ada0*/  LDL.LU R17, [R1+0x88] ;  /* 0x0000880001117983 */ /* 0x000ea20000300800 */
[----:B----4-:R-:W-:-:S03]  /*1adb0*/  SHF.R.U32.HI R9, RZ, 0x8, R9 ;  /* 0x00000008ff097819 */ /* 0x010fc60000011609 */
[----:B------:R5:W-:Y:S01]  /*1adc0*/  STL [R1+0x84], R4 ;  /* 0x0000840401007387 */ /* 0x000be20000100800 */
[----:B------:R-:W-:Y:S02]  /*1add0*/  SHF.R.U32.HI R6, RZ, 0x8, R10 ;  /* 0x00000008ff067819 */ /* 0x000fe4000001160a */
[----:B------:R-:W-:Y:S02]  /*1ade0*/  PRMT R26, R18, 0x3340, R1 ;  /* 0x00003340121a7816 */ /* 0x000fe40000000001 */
[----:B------:R-:W-:Y:S02]  /*1adf0*/  SHF.R.U32.HI R5, RZ, 0x8, R0 ;  /* 0x00000008ff057819 */ /* 0x000fe40000011600 */
[----:B------:R-:W-:Y:S02]  /*1ae00*/  LOP3.LUT R0, R9, 0xffff, RZ, 0xc0, !PT ;  /* 0x0000ffff09007812 */ /* 0x000fe400078ec0ff */
[----:B-----5:R-:W-:Y:S02]  /*1ae10*/  SHF.R.U32.HI R4, RZ, 0x8, R11 ;  /* 0x00000008ff047819 */ /* 0x020fe4000001160b */
[----:B------:R-:W4:Y:S04]  /*1ae20*/  LDL.LU R11, [R1+0x90] ;  /* 0x00009000010b7983 */ /* 0x000f280000300800 */
[----:B------:R-:W5:Y:S04]  /*1ae30*/  LDL.LU R10, [R1+0x10c] ;  /* 0x00010c00010a7983 */ /* 0x000f680000300800 */
[----:B------:R-:W5:Y:S04]  /*1ae40*/  LDL.LU R13, [R1+0x100] ;  /* 0x00010000010d7983 */ /* 0x000f680000300800 */
[----:B------:R-:W5:Y:S04]  /*1ae50*/  LDL.LU R12, [R1+0xd8] ;  /* 0x0000d800010c7983 */ /* 0x000f680000300800 */
[----:B------:R-:W5:Y:S04]  /*1ae60*/  LDL.LU R18, [R1+0x1c] ;  /* 0x00001c0001127983 */ /* 0x000f680000300800 */
[----:B------:R-:W5:Y:S04]  /*1ae70*/  LDL.LU R19, [R1+0x18] ;  /* 0x0000180001137983 */ /* 0x000f680000300800 */
[----:B------:R-:W5:Y:S01]  /*1ae80*/  LDL.LU R9, [R1+0x10] ;  /* 0x0000100001097983 */ /* 0x000f620000300800 */
[----:B------:R-:W-:-:S02]  /*1ae90*/  SHF.R.U32.HI R8, RZ, 0x8, R3 ;  /* 0x00000008ff087819 */ /* 0x000fc40000011603 */
[----:B------:R-:W-:Y:S02]  /*1aea0*/  SHF.R.U32.HI R7, RZ, 0x8, R7 ;  /* 0x00000008ff077819 */ /* 0x000fe40000011607 */
[----:B------:R-:W-:Y:S02]  /*1aeb0*/  LOP3.LUT R3, R4, 0xffff, RZ, 0xc0, !PT ;  /* 0x0000ffff04037812 */ /* 0x000fe400078ec0ff */
[----:B------:R-:W-:Y:S02]  /*1aec0*/  LOP3.LUT R4, R8, 0xffff, RZ, 0xc0, !PT ;  /* 0x0000ffff08047812 */ /* 0x000fe400078ec0ff */
[----:B------:R-:W-:Y:S02]  /*1aed0*/  LOP3.LUT R5, R5, 0xffff, RZ, 0xc0, !PT ;  /* 0x0000ffff05057812 */ /* 0x000fe400078ec0ff */
[----:B------:R-:W-:Y:S02]  /*1aee0*/  LOP3.LUT R6, R6, 0xffff, RZ, 0xc0, !PT ;  /* 0x0000ffff06067812 */ /* 0x000fe400078ec0ff */
[----:B------:R-:W-:-:S02]  /*1aef0*/  LOP3.LUT R7, R7, 0xffff, RZ, 0xc0, !PT ;  /* 0x0000ffff07077812 */ /* 0x000fc400078ec0ff */
[----:B------:R-:W-:Y:S02]  /*1af00*/  PRMT R5, R5, 0x3340, R4 ;  /* 0x0000334005057816 */ /* 0x000fe40000000004 */
[----:B------:R-:W-:-:S05]  /*1af10*/  PRMT R6, R7, 0x3340, R6 ;  /* 0x0000334007067816 */ /* 0x000fca0000000006 */
[----:B------:R2:W-:Y:S04]  /*1af20*/  STL [R1+0x40], R6 ;  /* 0x0000400601007387 */ /* 0x0005e80000100800 */
[----:B------:R0:W-:Y:S01]  /*1af30*/  STL [R1+0x50], R5 ;  /* 0x0000500501007387 */ /* 0x0001e20000100800 */
[----:B---3--:R-:W-:Y:S02]  /*1af40*/  SHF.R.U32.HI R7, RZ, 0x8, R15 ;  /* 0x00000008ff077819 */ /* 0x008fe4000001160f */
[----:B--2---:R-:W-:Y:S02]  /*1af50*/  SHF.R.U32.HI R6, RZ, 0x8, R2 ;  /* 0x00000008ff067819 */ /* 0x004fe40000011602 */
[----:B------:R-:W-:-:S04]  /*1af60*/  SHF.R.U32.HI R8, RZ, 0x8, R14 ;  /* 0x00000008ff087819 */ /* 0x000fc8000001160e */
[----:B------:R-:W-:Y:S02]  /*1af70*/  LOP3.LUT R8, R8, 0xffff, RZ, 0xc0, !PT ;  /* 0x0000ffff08087812 */ /* 0x000fe400078ec0ff */
[----:B0-----:R-:W-:Y:S02]  /*1af80*/  SHF.R.U32.HI R5, RZ, 0x8, R16 ;  /* 0x00000008ff057819 */ /* 0x001fe40000011610 */
[----:B------:R-:W-:Y:S01]  /*1af90*/  LOP3.LUT R6, R6, 0xffff, RZ, 0xc0, !PT ;  /* 0x0000ffff06067812 */ /* 0x000fe200078ec0ff */
[----:B------:R-:W2:Y:S01]  /*1afa0*/  LDL.LU R16, [R1+0xc8] ;  /* 0x0000c80001107983 */ /* 0x000ea20000300800 */
[----:B------:R-:W-:-:S03]  /*1afb0*/  LOP3.LUT R7, R7, 0xffff, RZ, 0xc0, !PT ;  /* 0x0000ffff07077812 */ /* 0x000fc600078ec0ff */
[----:B------:R-:W3:Y:S01]  /*1afc0*/  LDL.LU R15, [R1+0xf8] ;  /* 0x0000f800010f7983 */ /* 0x000ee20000300800 */
[----:B------:R-:W-:-:S03]  /*1afd0*/  PRMT R6, R7, 0x3340, R6 ;  /* 0x0000334007067816 */ /* 0x000fc60000000006 */
[----:B------:R-:W2:Y:S01]  /*1afe0*/  LDL.LU R2, [R1+0xe8] ;  /* 0x0000e80001027983 */ /* 0x000ea20000300800 */
[----:B----4-:R-:W-:-:S04]  /*1aff0*/  SHF.R.U32.HI R11, RZ, 0x8, R11 ;  /* 0x00000008ff0b7819 */ /* 0x010fc8000001160b */
[----:B------:R-:W-:Y:S02]  /*1b000*/  LOP3.LUT R11, R11, 0xffff, RZ, 0xc0, !PT ;  /* 0x0000ffff0b0b7812 */ /* 0x000fe400078ec0ff */
[----:B-----5:R-:W-:Y:S02]  /*1b010*/  SHF.R.U32.HI R10, RZ, 0x8, R10 ;  /* 0x00000008ff0a7819 */ /* 0x020fe4000001160a */
[----:B------:R-:W-:Y:S02]  /*1b020*/  SHF.R.U32.HI R4, RZ, 0x8, R9 ;  /* 0x00000008ff047819 */ /* 0x000fe40000011609 */
[----:B------:R-:W-:-:S04]  /*1b030*/  SHF.R.U32.HI R9, RZ, 0x8, R17 ;  /* 0x00000008ff097819 */ /* 0x000fc80000011611 */
[----:B------:R-:W-:-:S04]  /*1b040*/  LOP3.LUT R9, R9, 0xffff, RZ, 0xc0, !PT ;  /* 0x0000ffff09097812 */ /* 0x000fc800078ec0ff */
[----:B------:R-:W-:Y:S02]  /*1b050*/  PRMT R8, R9, 0x3340, R8 ;  /* 0x0000334009087816 */ /* 0x000fe40000000008 */
[----:B------:R-:W-:-:S03]  /*1b060*/  SHF.R.U32.HI R9, RZ, 0x8, R13 ;  /* 0x00000008ff097819 */ /* 0x000fc6000001160d */
[----:B------:R0:W-:Y:S01]  /*1b070*/  STL [R1+0x88], R8 ;  /* 0x0000880801007387 */ /* 0x0001e20000100800 */
[----:B------:R-:W-:Y:S02]  /*1b080*/  LOP3.LUT R9, R9, 0xffff, RZ, 0xc0, !PT ;  /* 0x0000ffff09097812 */ /* 0x000fe400078ec0ff */
[----:B------:R-:W-:Y:S01]  /*1b090*/  LOP3.LUT R10, R10, 0xffff, RZ, 0xc0, !PT ;  /* 0x0000ffff0a0a7812 */ /* 0x000fe200078ec0ff */
[----:B------:R1:W-:Y:S01]  /*1b0a0*/  STL [R1+0x98], R6 ;  /* 0x0000980601007387 */ /* 0x0003e20000100800 */
[----:B0-----:R-:W-:Y:S02]  /*1b0b0*/  SHF.R.U32.HI R8, RZ, 0x8, R12 ;  /* 0x00000008ff087819 */ /* 0x001fe4000001160c */
[----:B------:R-:W-:Y:S02]  /*1b0c0*/  PRMT R12, R11, 0x3340, R1 ;  /* 0x000033400b0c7816 */ /* 0x000fe40000000001 */
[----:B------:R-:W4:Y:S01]  /*1b0d0*/  LDL.LU R11, [R1+0xe0] ;  /* 0x0000e000010b7983 */ /* 0x000f220000300800 */
[----:B------:R-:W-:-:S03]  /*1b0e0*/  PRMT R10, R10, 0x3340, R9 ;  /* 0x000033400a0a7816 */ /* 0x000fc60000000009 */
[----:B------:R0:W-:Y:S04]  /*1b0f0*/  STL [R1+0x10], R12 ;  /* 0x0000100c01007387 */ /* 0x0001e80000100800 */
[----:B------:R-:W5:Y:S04]  /*1b100*/  LDL.LU R9, [R1+0xcc] ;  /* 0x0000cc0001097983 */ /* 0x000f680000300800 */
[----:B------:R-:W3:Y:S01]  /*1b110*/  LDL.LU R13, [R1+0xfc] ;  /* 0x0000fc00010d7983 */ /* 0x000ee20000300800 */
[----:B------:R-:W-:-:S03]  /*1b120*/  SHF.R.U32.HI R7, RZ, 0x8, R18 ;  /* 0x00000008ff077819 */ /* 0x000fc60000011612 */
[----:B------:R-:W-:Y:S01]  /*1b130*/  STL [R1+0x8c], R10 ;  /* 0x00008c0a01007387 */ /* 0x000fe20000100800 */
[----:B-1----:R-:W-:-:S03]  /*1b140*/  SHF.R.U32.HI R6, RZ, 0x8, R19 ;  /* 0x00000008ff067819 */ /* 0x002fc60000011613 */
[----:B0-----:R-:W3:Y:S04]  /*1b150*/  LDL.LU R12, [R1+0x130] ;  /* 0x00013000010c7983 */ /* 0x001ee80000300800 */
[----:B------:R-:W3:Y:S04]  /*1b160*/  LDL.LU R17, [R1+0x11c] ;  /* 0x00011c0001117983 */ /* 0x000ee80000300800 */
[----:B------:R-:W3:Y:S04]  /*1b170*/  LDL.LU R14, [R1+0x108] ;  /* 0x00010800010e7983 */ /* 0x000ee80000300800 */
[----:B------:R-:W3:Y:S04]  /*1b180*/  LDL.LU R18, [R1+0x28] ;  /* 0x0000280001127983 */ /* 0x000ee80000300800 */
[----:B------:R-:W3:Y:S01]  /*1b190*/  LDL.LU R19, [R1+0x20] ;  /* 0x0000200001137983 */ /* 0x000ee20000300800 */
[----:B------:R-:W-:-:S02]  /*1b1a0*/  LOP3.LUT R8, R8, 0xffff, RZ, 0xc0, !PT ;  /* 0x0000ffff08087812 */ /* 0x000fc400078ec0ff */
[----:B------:R-:W-:Y:S02]  /*1b1b0*/  LOP3.LUT R6, R6, 0xffff, RZ, 0xc0, !PT ;  /* 0x0000ffff06067812 */ /* 0x000fe400078ec0ff */
[----:B------:R-:W-:Y:S02]  /*1b1c0*/  LOP3.LUT R7, R7, 0xffff, RZ, 0xc0, !PT ;  /* 0x0000ffff07077812 */ /* 0x000fe400078ec0ff */
[----:B------:R-:W-:Y:S02]  /*1b1d0*/  PRMT R8, R8, 0x3340, R1 ;  /* 0x0000334008087816 */ /* 0x000fe40000000001 */
[----:B------:R-:W-:Y:S02]  /*1b1e0*/  PRMT R7, R7, 0x3340, R6 ;  /* 0x0000334007077816 */ /* 0x000fe40000000006 */
[----:B------:R-:W-:Y:S01]  /*1b1f0*/  SHF.R.U32.HI R6, RZ, 0x8, R24 ;  /* 0x00000008ff067819 */ /* 0x000fe20000011618 */
[----:B------:R2:W-:Y:S04]  /*1b200*/  STL [R1+0xc], R8 ;  /* 0x00000c0801007387 */ /* 0x0005e80000100800 */
[----:B------:R0:W-:Y:S01]  /*1b210*/  STL [R1+0x90], R7 ;  /* 0x0000900701007387 */ /* 0x0001e20000100800 */
[----:B------:R-:W-:-:S02]  /*1b220*/  LOP3.LUT R6, R6, 0xffff, RZ, 0xc0, !PT ;  /* 0x0000ffff06067812 */ /* 0x000fc400078ec0ff */
[----:B--2---:R-:W-:Y:S02]  /*1b230*/  SHF.R.U32.HI R8, RZ, 0x8, R2 ;  /* 0x00000008ff087819 */ /* 0x004fe40000011602 */
[----:B0-----:R-:W-:Y:S02]  /*1b240*/  SHF.R.U32.HI R7, RZ, 0x8, R16 ;  /* 0x00000008ff077819 */ /* 0x001fe40000011610 */
[--C-:B------:R-:W-:Y:S01]  /*1b250*/  PRMT R6, R6, 0x3340, R1.reuse ;  /* 0x0000334006067816 */ /* 0x100fe20000000001 */
[----:B------:R-:W2:Y:S01]  /*1b260*/  LDL.LU R16, [R1+0xec] ;  /* 0x0000ec0001107983 */ /* 0x000ea20000300800 */
[----:B------:R-:W-:Y:S02]  /*1b270*/  LOP3.LUT R7, R7, 0xffff, RZ, 0xc0, !PT ;  /* 0x0000ffff07077812 */ /* 0x000fe400078ec0ff */
[----:B------:R-:W-:Y:S02]  /*1b280*/  LOP3.LUT R8, R8, 0xffff, RZ, 0xc0, !PT ;  /* 0x0000ffff08087812 */ /* 0x000fe400078ec0ff */
[----:B------:R-:W-:-:S02]  /*1b290*/  PRMT R7, R7, 0x3340, R1 ;  /* 0x0000334007077816 */ /* 0x000fc40000000001 */
[----:B----4-:R-:W-:-:S04]  /*1b2a0*/  SHF.R.U32.HI R11, RZ, 0x8, R11 ;  /* 0x00000008ff0b7819 */ /* 0x010fc8000001160b */
[----:B------:R-:W-:Y:S02]  /*1b2b0*/  LOP3.LUT R11, R11, 0xffff, RZ, 0xc0, !PT ;  /* 0x0000ffff0b0b7812 */ /* 0x000fe400078ec0ff */
[----:B-----5:R-:W-:Y:S02]  /*1b2c0*/  SHF.R.U32.HI R10, RZ, 0x8, R9 ;  /* 0x00000008ff0a7819 */ /* 0x020fe40000011609 */
[----:B---3--:R-:W-:Y:S02]  /*1b2d0*/  SHF.R.U32.HI R9, RZ, 0x8, R15 ;  /* 0x00000008ff097819 */ /* 0x008fe4000001160f */
[----:B------:R-:W-:Y:S01]  /*1b2e0*/  LOP3.LUT R10, R10, 0xffff, RZ, 0xc0, !PT ;  /* 0x0000ffff0a0a7812 */ /* 0x000fe200078ec0ff */
[----:B------:R-:W3:Y:S01]  /*1b2f0*/  LDL.LU R15, [R1+0x118] ;  /* 0x00011800010f7983 */ /* 0x000ee20000300800 */
[----:B------:R-:W-:Y:S02]  /*1b300*/  LOP3.LUT R9, R9, 0xffff, RZ, 0xc0, !PT ;  /* 0x0000ffff09097812 */ /* 0x000fe400078ec0ff */
[----:B------:R-:W-:Y:S01]  /*1b310*/  PRMT R10, R11, 0x3340, R10 ;  /* 0x000033400b0a7816 */ /* 0x000fe2000000000a */
[----:B------:R-:W4:Y:S01]  /*1b320*/  LDL.LU R2, [R1+0x110] ;  /* 0x0001100001027983 */ /* 0x000f220000300800 */
[----:B------:R-:W-:-:S02]  /*1b330*/  SHF.R.U32.HI R13, RZ, 0x8, R13 ;  /* 0x00000008ff0d7819 */ /* 0x000fc4000001160d */
[----:B------:R-:W-:Y:S01]  /*1b340*/  PRMT R8, R9, 0x3340, R8 ;  /* 0x0000334009087816 */ /* 0x000fe20000000008 */
[----:B------:R0:W-:Y:S01]  /*1b350*/  STL [R1+0xb74], R6 ;  /* 0x000b740601007387 */ /* 0x0001e20000100800 */
[----:B------:R-:W-:Y:S02]  /*1b360*/  LOP3.LUT R13, R13, 0xffff, RZ, 0xc0, !PT ;  /* 0x0000ffff0d0d7812 */ /* 0x000fe400078ec0ff */
[----:B------:R-:W-:Y:S02]  /*1b370*/  SHF.R.U32.HI R11, RZ, 0x8, R17 ;  /* 0x00000008ff0b7819 */ /* 0x000fe40000011611 */
[----:B------:R-:W-:Y:S01]  /*1b380*/  PRMT R13, R13, 0x3340, R1 ;  /* 0x000033400d0d7816 */ /* 0x000fe20000000001 */
[----:B0-----:R-:W5:Y:S04]  /*1b390*/  LDL.LU R6, [R1+0xf4] ;  /* 0x0000f40001067983 */ /* 0x001f680000300800 */
[----:B------:R0:W-:Y:S04]  /*1b3a0*/  STL [R1+0xb78], R7 ;  /* 0x000b780701007387 */ /* 0x0001e80000100800 */
[----:B------:R1:W-:Y:S01]  /*1b3b0*/  STL [R1+0x7c], R10 ;  /* 0x00007c0a01007387 */ /* 0x0003e20000100800 */
[----:B------:R-:W-:-:S03]  /*1b3c0*/  SHF.R.U32.HI R9, RZ, 0x8, R18 ;  /* 0x00000008ff097819 */ /* 0x000fc60000011612 */
[----:B0-----:R-:W5:Y:S04]  /*1b3d0*/  LDL.LU R7, [R1+0x104] ;  /* 0x0001040001077983 */ /* 0x001f680000300800 */
[----:B------:R0:W-:Y:S01]  /*1b3e0*/  STL [R1+0x80], R8 ;  /* 0x0000800801007387 */ /* 0x0001e20000100800 */
[----:B-1----:R-:W-:-:S03]  /*1b3f0*/  SHF.R.U32.HI R10, RZ, 0x8, R14 ;  /* 0x00000008ff0a7819 */ /* 0x002fc6000001160e */
[----:B------:R-:W5:Y:S04]  /*1b400*/  LDL.LU R24, [R1+0x120] ;  /* 0x0001200001187983 */ /* 0x000f680000300800 */
[----:B------:R-:W5:Y:S01]  /*1b410*/  LDL.LU R17, [R1+0x150] ;  /* 0x0001500001117983 */ /* 0x000f620000300800 */
[----:B0-----:R-:W-:-:S03]  /*1b420*/  SHF.R.U32.HI R8, RZ, 0x8, R19 ;  /* 0x00000008ff087819 */ /* 0x001fc60000011613 */
[----:B------:R-:W5:Y:S04]  /*1b430*/  LDL.LU R14, [R1+0x140] ;  /* 0x00014000010e7983 */ /* 0x000f680000300800 */
[----:B------:R-:W5:Y:S04]  /*1b440*/  LDL.LU R18, [R1+0x128] ;  /* 0x0001280001127983 */ /* 0x000f680000300800 */
[----:B------:R-:W5:Y:S04]  /*1b450*/  LDL.LU R19, [R1+0x2c] ;  /* 0x00002c0001137983 */ /* 0x000f680000300800 */
[----:B------:R0:W-:Y:S04]  /*1b460*/  STL [R1+0x38], R13 ;  /* 0x0000380d01007387 */ /* 0x0001e80000100800 */
[----:B0-----:R-:W5:Y:S01]  /*1b470*/  LDL.LU R13, [R1+0xb4] ;  /* 0x0000b400010d7983 */ /* 0x001f620000300800 */
[----:B------:R-:W-:-:S02]  /*1b480*/  SHF.R.U32.HI R12, RZ, 0x8, R12 ;  /* 0x00000008ff0c7819 */ /* 0x000fc4000001160c */
[----:B------:R-:W-:Y:S02]  /*1b490*/  LOP3.LUT R11, R11, 0xffff, RZ, 0xc0, !PT ;  /* 0x0000ffff0b0b7812 */ /* 0x000fe400078ec0ff */
[----:B------:R-:W-:Y:S02]  /*1b4a0*/  LOP3.LUT R12, R12, 0xffff, RZ, 0xc0, !PT ;  /* 0x0000ffff0c0c7812 */ /* 0x000fe400078ec0ff */
[----:B------:R-:W-:Y:S02]  /*1b4b0*/  LOP3.LUT R10, R10, 0xffff, RZ, 0xc0, !PT ;  /* 0x0000ffff0a0a7812 */ /* 0x000fe400078ec0ff */
[----:B------:R-:W-:Y:S02]  /*1b4c0*/  LOP3.LUT R8, R8, 0xffff, RZ, 0xc0, !PT ;  /* 0x0000ffff08087812 */ /* 0x000fe400078ec0ff */
[----:B------:R-:W-:Y:S02]  /*1b4d0*/  LOP3.LUT R9, R9, 0xffff, RZ, 0xc0, !PT ;  /* 0x0000ffff09097812 */ /* 0x000fe400078ec0ff */
[----:B------:R-:W-:-:S02]  /*1b4e0*/  PRMT R11, R12, 0x3340, R11 ;  /* 0x000033400c0b7816 */ /* 0x000fc4000000000b */
[----:B------:R-:W-:Y:S02]  /*1b4f0*/  PRMT R10, R10, 0x3340, R1 ;  /* 0x000033400a0a7816 */ /* 0x000fe40000000001 */
[----:B------:R-:W-:Y:S01]  /*1b500*/  PRMT R8, R9, 0x3340, R8 ;  /* 0x0000334009087816 */ /* 0x000fe20000000008 */
[----:B------:R-:W-:Y:S01]  /*1b510*/  STL [R1+0x58], R11 ;  /* 0x0000580b01007387 */ /* 0x000fe20000100800 */
[----:B--2---:R-:W-:-:S03]  /*1b520*/  SHF.R.U32.HI R12, RZ, 0x8, R16 ;  /* 0x00000008ff0c7819 */ /* 0x004fc60000011610 */
[----:B------:R-:W-:Y:S04]  /*1b530*/  STL [R1+0x54], R10 ;  /* 0x0000540a01007387 */ /* 0x000fe80000100800 */
[----:B------:R4:W-:Y:S01]  /*1b540*/  STL [R1+0x78], R8 ;  /* 0x0000780801007387 */ /* 0x0009e20000100800 */
[----:B------:R-:W-:Y:S02]  /*1b550*/  LOP3.LUT R12, R12, 0xffff, RZ, 0xc0, !PT ;  /* 0x0000ffff0c0c7812 */ /* 0x000fe400078ec0ff */
[----:B---3--:R-:W-:Y:S02]  /*1b560*/  SHF.R.U32.HI R9, RZ, 0x8, R15 ;  /* 0x00000008ff097819 */ /* 0x008fe4000001160f */
[----:B----4-:R-:W-:Y:S02]  /*1b570*/  SHF.R.U32.HI R8, RZ, 0x8, R2 ;  /* 0x00000008ff087819 */ /* 0x010fe40000011602 */
[----:B------:R-:W-:-:S02]  /*1b580*/  LOP3.LUT R9, R9, 0xffff, RZ, 0xc0, !PT ;  /* 0x0000ffff09097812 */ /* 0x000fc400078ec0ff */
[----:B------:R-:W-:Y:S02]  /*1b590*/  LOP3.LUT R8, R8, 0xffff, RZ, 0xc0, !PT ;  /* 0x0000ffff08087812 */ /* 0x000fe400078ec0ff */
[----:B-----5:R-:W-:-:S04]  /*1b5a0*/  SHF.R.U32.HI R10, RZ, 0x8, R6 ;  /* 0x00000008ff0a7819 */ /* 0x020fc80000011606 */
[----:B------:R-:W-:Y:S02]  /*1b5b0*/  LOP3.LUT R10, R10, 0xffff, RZ, 0xc0, !PT ;  /* 0x0000ffff0a0a7812 */ /* 0x000fe400078ec0ff */
[----:B------:R-:W-:Y:S02]  /*1b5c0*/  SHF.R.U32.HI R11, RZ, 0x8, R7 ;  /* 0x00000008ff0b7819 */ /* 0x000fe40000011607 */
[----:B------:R-:W2:Y:S02]  /*1b5d0*/  LDL.LU R7, [R1+0x114] ;  /* 0x0001140001077983 */ /* 0x000ea40000300800 */
[----:B------:R-:W-:Y:S02]  /*1b5e0*/  LOP3.LUT R11, R11, 0xffff, RZ, 0xc0, !PT ;  /* 0x0000ffff0b0b7812 */ /* 0x000fe400078ec0ff */
[----:B------:R-:W3:Y:S02]  /*1b5f0*/  LDL.LU R16, [R1+0xb8] ;  /* 0x0000b80001107983 */ /* 0x000ee40000300800 */
[----:B------:R-:W-:-:S02]  /*1b600*/  PRMT R11, R11, 0x3340, R10 ;  /* 0x000033400b0b7816 */ /* 0x000fc4000000000a */
[----:B------:R-:W-:Y:S02]  /*1b610*/  PRMT R10, R12, 0x3340, R1 ;  /* 0x000033400c0a7816 */ /* 0x000fe40000000001 */
[----:B------:R-:W-:Y:S02]  /*1b620*/  PRMT R6, R9, 0x3340, R8 ;  /* 0x0000334009067816 */ /* 0x000fe40000000008 */
[----:B------:R-:W-:Y:S02]  /*1b630*/  SHF.R.U32.HI R8, RZ, 0x8, R25 ;  /* 0x00000008ff087819 */ /* 0x000fe40000011619 */
[----:B------:R-:W-:-:S04]  /*1b640*/  SHF.R.U32.HI R13, RZ, 0x8, R13 ;  /* 0x00000008ff0d7819 */ /* 0x000fc8000001160d */
[----:B------:R-:W-:-:S04]  /*1b650*/  LOP3.LUT R13, R13, 0xffff, RZ, 0xc0, !PT ;  /* 0x0000ffff0d0d7812 */ /* 0x000fc800078ec0ff */
[----:B------:R-:W-:Y:S02]  /*1b660*/  PRMT R2, R13, 0x3340, R1 ;  /* 0x000033400d027816 */ /* 0x000fe40000000001 */
[----:B------:R-:W-:-:S03]  /*1b670*/  SHF.R.U32.HI R13, RZ, 0x8, R24 ;  /* 0x00000008ff0d7819 */ /* 0x000fc60000011618 */
[----:B------:R0:W-:Y:S01]  /*1b680*/  STL [R1+0x4c], R2 ;  /* 0x00004c0201007387 */ /* 0x0001e20000100800 */
[----:B------:R-:W-:-:S03]  /*1b690*/  LOP3.LUT R13, R13, 0xffff, RZ, 0xc0, !PT ;  /* 0x0000ffff0d0d7812 */ /* 0x000fc600078ec0ff */
[----:B------:R-:W4:Y:S04]  /*1b6a0*/  LDL.LU R15, [R1+0x13c] ;  /* 0x00013c00010f7983 */ /* 0x000f280000300800 */
[----:B0-----:R-:W5:Y:S04]  /*1b6b0*/  LDL.LU R2, [R1+0x134] ;  /* 0x0001340001027983 */ /* 0x001f680000300800 */
[----:B------:R-:W-:Y:S04]  /*1b6c0*/  STL [R1+0x74], R11 ;  /* 0x0000740b01007387 */ /* 0x000fe80000100800 */
[----:B------:R0:W-:Y:S04]  /*1b6d0*/  STL [R1+0x5c], R10 ;  /* 0x00005c0a01007387 */ /* 0x0001e80000100800 */
[----:B------:R1:W-:Y:S04]  /*1b6e0*/  STL [R1+0x70], R6 ;  /* 0x0000700601007387 */ /* 0x0003e80000100800 */
[----:B------:R-:W5:Y:S01]  /*1b6f0*/  LDL.LU R25, [R1+0x124] ;  /* 0x0001240001197983 */ /* 0x000f620000300800 */
[----:B0-----:R-:W-:-:S02]  /*1b700*/  SHF.R.U32.HI R10, RZ, 0x8, R14 ;  /* 0x00000008ff0a7819 */ /* 0x001fc4000001160e */
[----:B------:R-:W-:Y:S02]  /*1b710*/  PRMT R14, R13, 0x3340, R1 ;  /* 0x000033400d0e7816 */ /* 0x000fe40000000001 */
[----:B------:R-:W5:Y:S04]  /*1b720*/  LDL.LU R13, [R1+0x30] ;  /* 0x00003000010d7983 */ /* 0x000f680000300800 */
[----:B-1----:R-:W5:Y:S01]  /*1b730*/  LDL.LU R6, [R1+0x144] ;  /* 0x0001440001067983 */ /* 0x002f620000300800 */
[----:B------:R-:W-:-:S03]  /*1b740*/  SHF.R.U32.HI R11, RZ, 0x8, R17 ;  /* 0x00000008ff0b7819 */ /* 0x000fc60000011611 */
[----:B------:R0:W-:Y:S04]  /*1b750*/  STL [R1+0x34], R14 ;  /* 0x0000340e01007387 */ /* 0x0001e80000100800 */
[----:B------:R-:W5:Y:S04]  /*1b760*/  LDL.LU R24, [R1+0x168] ;  /* 0x0001680001187983 */ /* 0x000f680000300800 */
[----:B------:R-:W5:Y:S01]  /*1b770*/  LDL.LU R17, [R1+0x15c] ;  /* 0x00015c0001117983 */ /* 0x000f620000300800 */
[----:B------:R-:W-:Y:S02]  /*1b780*/  SHF.R.U32.HI R12, RZ, 0x8, R18 ;  /* 0x00000008ff0c7819 */ /* 0x000fe40000011612 */
[----:B------:R-:W-:Y:S01]  /*1b790*/  SHF.R.U32.HI R9, RZ, 0x8, R19 ;  /* 0x00000008ff097819 */ /* 0x000fe20000011613 */
[----:B0-----:R-:W5:Y:S04]  /*1b7a0*/  LDL.LU R14, [R1+0x14c] ;  /* 0x00014c00010e7983 */ /* 0x001f680000300800 */
[----:B------:R-:W5:Y:S04]  /*1b7b0*/  LDL.LU R18, [R1+0xbc] ;  /* 0x0000bc0001127983 */ /* 0x000f680000300800 */
[----:B------:R-:W5:Y:S01]  /*1b7c0*/  LDL.LU R19, [R1+0x3c] ;  /* 0x00003c0001137983 */ /* 0x000f620000300800 */
[----:B------:R-:W-:-:S02]  /*1b7d0*/  LOP3.LUT R10, R10, 0xffff, RZ, 0xc0, !PT ;  /* 0x0000ffff0a0a7812 */ /* 0x000fc400078ec0ff */
[----:B------:R-:W-:Y:S02]  /*1b7e0*/  LOP3.LUT R11, R11, 0xffff, RZ, 0xc0, !PT ;  /* 0x0000ffff0b0b7812 */ /* 0x000fe400078ec0ff */
[----:B------:R-:W-:Y:S02]  /*1b7f0*/  LOP3.LUT R12, R12, 0xffff, RZ, 0xc0, !PT ;  /* 0x0000ffff0c0c7812 */ /* 0x000fe400078ec0ff */
[----:B------:R-:W-:Y:S02]  /*1b800*/  PRMT R11, R11, 0x3340, R10 ;  /* 0x000033400b0b7816 */ /* 0x000fe4000000000a */
[----:B------:R-:W-:Y:S02]  /*1b810*/  PRMT R10, R12, 0x3340, R1 ;  /* 0x000033400c0a7816 */ /* 0x000fe40000000001 */
[----:B------:R-:W-:Y:S02]  /*1b820*/  LOP3.LUT R8, R8, 0xffff, RZ, 0xc0, !PT ;  /* 0x0000ffff08087812 */ /* 0x000fe400078ec0ff */
[----:B------:R-:W-:Y:S01]  /*1b830*/  LOP3.LUT R9, R9, 0xffff, RZ, 0xc0, !PT ;  /* 0x0000ffff09097812 */ /* 0x000fe200078ec0ff */
[----:B------:R-:W-:Y:S03]  /*1b840*/  STL [R1+0x6c], R11 ;  /* 0x00006c0b01007387 */ /* 0x000fe60000100800 */
[----:B------:R-:W-:Y:S01]  /*1b850*/  PRMT R8, R9, 0x3340, R8 ;  /* 0x0000334009087816 */ /* 0x000fe20000000008 */
[----:B------:R2:W-:Y:S04]  /*1b860*/  STL [R1+0x20], R10 ;  /* 0x0000200a01007387 */ /* 0x0005e80000100800 */
[----:B------:R5:W-:Y:S01]  /*1b870*/  STL [R1+0x68], R8 ;  /* 0x0000680801007387 */ /* 0x000be20000100800 */
[----:B--2---:R-:W-:-:S02]  /*1b880*/  SHF.R.U32.HI R10, RZ, 0x8, R7 ;  /* 0x00000008ff0a7819 */ /* 0x004fc40000011607 */
[----:B---3--:R-:W-:Y:S02]  /*1b890*/  SHF.R.U32.HI R12, RZ, 0x8, R16 ;  /* 0x00000008ff0c7819 */ /* 0x008fe40000011610 */
[----:B------:R-:W-:Y:S02]  /*1b8a0*/  LOP3.LUT R10, R10, 0xffff, RZ, 0xc0, !PT ;  /* 0x0000ffff0a0a7812 */ /* 0x000fe400078ec0ff */
[----:B------:R-:W-:-:S04]  /*1b8b0*/  LOP3.LUT R12, R12, 0xffff, RZ, 0xc0, !PT ;  /* 0x0000ffff0c0c7812 */ /* 0x000fc800078ec0ff */
[----:B------:R-:W-:Y:S02]  /*1b8c0*/  PRMT R12, R12, 0x3340, R1 ;  /* 0x000033400c0c7816 */ /* 0x000fe40000000001 */
[----:B----4-:R-:W-:Y:S02]  /*1b8d0*/  SHF.R.U32.HI R9, RZ, 0x8, R15 ;  /* 0x00000008ff097819 */ /* 0x010fe4000001160f */
[----:B------:R-:W2:Y:S01]  /*1b8e0*/  LDL.LU R15, [R1] ;  /* 0x00000000010f7983 */ /* 0x000ea20000300800 */
[----:B-----5:R-:W-:Y:S02]  /*1b8f0*/  SHF.R.U32.HI R8, RZ, 0x8, R2 ;  /* 0x00000008ff087819 */ /* 0x020fe40000011602 */
[----:B------:R-:W-:Y:S02]  /*1b900*/  LOP3.LUT R9, R9, 0xffff, RZ, 0xc0, !PT ;  /* 0x0000ffff09097812 */ /* 0x000fe400078ec0ff */
[----:B------:R-:W-:Y:S02]  /*1b910*/  LOP3.LUT R8, R8, 0xffff, RZ, 0xc0, !PT ;  /* 0x0000ffff08087812 */ /* 0x000fe400078ec0ff */
[----:B------:R-:W-:-:S02]  /*1b920*/  SHF.R.U32.HI R11, RZ, 0x8, R25 ;  /* 0x00000008ff0b7819 */ /* 0x000fc40000011619 */
[----:B------:R-:W-:Y:S02]  /*1b930*/  SHF.R.U32.HI R13, RZ, 0x8, R13 ;  /* 0x00000008ff0d7819 */ /* 0x000fe4000001160d */
[----:B------:R-:W-:Y:S02]  /*1b940*/  LOP3.LUT R11, R11, 0xffff, RZ, 0xc0, !PT ;  /* 0x0000ffff0b0b7812 */ /* 0x000fe400078ec0ff */
[----:B------:R-:W-:Y:S02]  /*1b950*/  LOP3.LUT R13, R13, 0xffff, RZ, 0xc0, !PT ;  /* 0x0000ffff0d0d7812 */ /* 0x000fe400078ec0ff */
[----:B------:R-:W-:Y:S02]  /*1b960*/  PRMT R2, R11, 0x3340, R10 ;  /* 0x000033400b027816 */ /* 0x000fe4000000000a */
[----:B------:R-:W-:Y:S02]  /*1b970*/  PRMT R7, R13, 0x3340, R1 ;  /* 0x000033400d077816 */ /* 0x000fe40000000001 */
[----:B------:R-:W-:-:S03]  /*1b980*/  SHF.R.U32.HI R13, RZ, 0x8, R6 ;  /* 0x00000008ff0d7819 */ /* 0x000fc60000011606 */
[----:B------:R0:W-:Y:S01]  /*1b990*/  STL [R1+0x1c], R7 ;  /* 0x00001c0701007387 */ /* 0x0001e20000100800 */
[----:B------:R-:W-:-:S03]  /*1b9a0*/  LOP3.LUT R13, R13, 0xffff, RZ, 0xc0, !PT ;  /* 0x0000ffff0d0d7812 */ /* 0x000fc600078ec0ff */
[----:B------:R-:W3:Y:S01]  /*1b9b0*/  LDL.LU R16, [R1+0xd0] ;  /* 0x0000d00001107983 */ /* 0x000ee20000300800 */
[----:B------:R-:W-:-:S03]  /*1b9c0*/  PRMT R13, R13, 0x3340, R1 ;  /* 0x000033400d0d7816 */ /* 0x000fc60000000001 */
[----:B------:R1:W-:Y:S01]  /*1b9d0*/  STL [R1+0x64], R2 ;  /* 0x0000640201007387 */ /* 0x0003e20000100800 */
[----:B0-----:R-:W-:-:S03]  /*1b9e0*/  PRMT R7, R9, 0x3340, R8 ;  /* 0x0000334009077816 */ /* 0x001fc60000000008 */
[----:B------:R-:W4:Y:S01]  /*1b9f0*/  LDL.LU R25, [R1+0x158] ;  /* 0x0001580001197983 */ /* 0x000f220000300800 */
[----:B------:R-:W-:-:S03]  /*1ba00*/  SHF.R.U32.HI R10, RZ, 0x8, R17 ;  /* 0x00000008ff0a7819 */ /* 0x000fc60000011611 */
[----:B-1----:R-:W5:Y:S04]  /*1ba10*/  LDL.LU R2, [R1+0x154] ;  /* 0x0001540001027983 */ /* 0x002f680000300800 */
[----:B------:R0:W-:Y:S04]  /*1ba20*/  STL [R1+0xb44], R12 ;  /* 0x000b440c01007387 */ /* 0x0001e80000100800 */
[----:B0-----:R-:W5:Y:S04]  /*1ba30*/  LDL.LU R12, [R1+0x12c] ;  /* 0x00012c00010c7983 */ /* 0x001f680000300800 */
[----:B------:R0:W-:Y:S04]  /*1ba40*/  STL [R1+0x60], R7 ;  /* 0x0000600701007387 */ /* 0x0001e80000100800 */
[----:B------:R-:W5:Y:S04]  /*1ba50*/  LDL.LU R17, [R1+0x160] ;  /* 0x0001600001117983 */ /* 0x000f680000300800 */
[----:B0-----:R-:W5:Y:S04]  /*1ba60*/  LDL.LU R7, [R1+0x180] ;  /* 0x0001800001077983 */ /* 0x001f680000300800 */
[----:B------:R0:W-:Y:S01]  /*1ba70*/  STL [R1+0xb40], R13 ;  /* 0x000b400d01007387 */ /* 0x0001e20000100800 */
[----:B------:R-:W-:-:S03]  /*1ba80*/  SHF.R.U32.HI R11, RZ, 0x8, R24 ;  /* 0x00000008ff0b7819 */ /* 0x000fc60000011618 */
[----:B0-----:R-:W5:Y:S01]  /*1ba90*/  LDL.LU R13, [R1+0x148] ;  /* 0x00014800010d7983 */ /* 0x001f620000300800 */
[----:B------:R-:W-:Y:S02]  /*1baa0*/  LOP3.LUT R10, R10, 0xffff, RZ, 0xc0, !PT ;  /* 0x0000ffff0a0a7812 */ /* 0x000fe400078ec0ff */
[----:B------:R-:W-:Y:S02]  /*1bab0*/  LOP3.LUT R11, R11, 0xffff, RZ, 0xc0, !PT ;  /* 0x0000ffff0b0b7812 */ /* 0x000fe400078ec0ff */
[----:B------:R-:W-:Y:S02]  /*1bac0*/  SHF.R.U32.HI R8, RZ, 0x8, R19 ;  /* 0x00000008ff087819 */ /* 0x000fe40000011613 */
[----:B------:R-:W-:Y:S01]  /*1bad0*/  PRMT R6, R11, 0x3340, R10 ;  /* 0x000033400b067816 */ /* 0x000fe2000000000a */
[----:B------:R-:W5:Y:S01]  /*1bae0*/  LDL.LU R19, [R1+0x178] ;  /* 0x0001780001137983 */ /* 0x000f620000300800 */
[----:B------:R-:W-:-:S03]  /*1baf0*/  SHF.R.U32.HI R9, RZ, 0x8, R18 ;  /* 0x00000008ff097819 */ /* 0x000fc60000011612 */
[----:B------:R-:W5:Y:S04]  /*1bb00*/  LDL.LU R18, [R1+0x164] ;  /* 0x0001640001127983 */ /* 0x000f680000300800 */
[----:B------:R0:W-:Y:S04]  /*1bb10*/  STL [R1+0x48], R6 ;  /* 0x0000480601007387 */ /* 0x0001e80000100800 */
[----:B------:R-:W5:Y:S04]  /*1bb20*/  LDL.LU R24, [R1+0x138] ;  /* 0x0001380001187983 */ /* 0x000f680000300800 */
[----:B0-----:R-:W5:Y:S01]  /*1bb30*/  LDL.LU R6, [R1+0xd4] ;  /* 0x0000d40001067983 */ /* 0x001f620000300800 */
[----:B------:R-:W-:-:S02]  /*1bb40*/  SHF.R.U32.HI R14, RZ, 0x8, R14 ;  /* 0x00000008ff0e7819 */ /* 0x000fc4000001160e */
[----:B------:R-:W-:Y:S02]  /*1bb50*/  LOP3.LUT R8, R8, 0xffff, RZ, 0xc0, !PT ;  /* 0x0000ffff08087812 */ /* 0x000fe400078ec0ff */
[----:B------:R-:W-:Y:S02]  /*1bb60*/  LOP3.LUT R14, R14, 0xffff, RZ, 0xc0, !PT ;  /* 0x0000ffff0e0e7812 */ /* 0x000fe400078ec0ff */
[----:B------:R-:W-:Y:S02]  /*1bb70*/  LOP3.LUT R9, R9, 0xffff, RZ, 0xc0, !PT ;  /* 0x0000ffff09097812 */ /* 0x000fe400078ec0ff */
[----:B------:R-:W-:Y:S02]  /*1bb80*/  PRMT R14, R14, 0x3340, R1 ;  /* 0x000033400e0e7816 */ /* 0x000fe40000000001 */
[----:B------:R-:W-:-:S03]  /*1bb90*/  PRMT R8, R9, 0x3340, R8 ;  /* 0x0000334009087816 */ /* 0x000fc60000000008 */
[----:B------:R-:W-:Y:S04]  /*1bba0*/  STL [R1+0xb3c], R14 ;  /* 0x000b3c0e01007387 */ /* 0x000fe80000100800 */
[----:B------:R5:W-:Y:S01]  /*1bbb0*/  STL [R1+0x3c], R8 ;  /* 0x00003c0801007387 */ /* 0x000be20000100800 */
[----:B--2---:R-:W-:-:S04]  /*1bbc0*/  SHF.R.U32.HI R15, RZ, 0x8, R15 ;  /* 0x00000008ff0f7819 */ /* 0x004fc8000001160f */
[----:B------:R-:W-:-:S04]  /*1bbd0*/  LOP3.LUT R15, R15, 0xffff, RZ, 0xc0, !PT ;  /* 0x0000ffff0f0f7812 */ /* 0x000fc800078ec0ff */
[----:B------:R-:W-:-:S05]  /*1bbe0*/  PRMT R15, R15, 0x3340, R1 ;  /* 0x000033400f0f7816 */ /* 0x000fca0000000001 */
[----:B------:R-:W-:Y:S01]  /*1bbf0*/  STL [R1+0xb38], R15 ;  /* 0x000b380f01007387 */ /* 0x000fe20000100800 */
[----:B---3--:R-:W-:-:S04]  /*1bc00*/  SHF.R.U32.HI R16, RZ, 0x8, R16 ;  /* 0x00000008ff107819 */ /* 0x008fc80000011610 */
[----:B------:R-:W-:Y:S02]  /*1bc10*/  LOP3.LUT R16, R16, 0xffff, RZ, 0xc0, !PT ;  /* 0x0000ffff10107812 */ /* 0x000fe400078ec0ff */
[----:B----4-:R-:W-:Y:S02]  /*1bc20*/  SHF.R.U32.HI R9, RZ, 0x8, R25 ;  /* 0x00000008ff097819 */ /* 0x010fe40000011619 */
[----:B------:R-:W-:Y:S02]  /*1bc30*/  PRMT R16, R16, 0x3340, R1 ;  /* 0x0000334010107816 */ /* 0x000fe40000000001 */
[----:B-----5:R-:W-:Y:S02]  /*1bc40*/  SHF.R.U32.HI R8, RZ, 0x8, R2 ;  /* 0x00000008ff087819 */ /* 0x020fe40000011602 */
[----:B------:R-:W-:Y:S02]  /*1bc50*/  LOP3.LUT R9, R9, 0xffff, RZ, 0xc0, !PT ;  /* 0x0000ffff09097812 */ /* 0x000fe400078ec0ff */
[----:B------:R-:W-:-:S02]  /*1bc60*/  LOP3.LUT R8, R8, 0xffff, RZ, 0xc0, !PT ;  /* 0x0000ffff08087812 */ /* 0x000fc400078ec0ff */
[----:B------:R-:W-:-:S04]  /*1bc70*/  SHF.R.U32.HI R10, RZ, 0x8, R12 ;  /* 0x00000008ff0a7819 */ /* 0x000fc8000001160c */
[----:B------:R-:W-:Y:S01]  /*1bc80*/  LOP3.LUT R10, R10, 0xffff, RZ, 0xc0, !PT ;  /* 0x0000ffff0a0a7812 */ /* 0x000fe200078ec0ff */
[----:B------:R-:W-:Y:S01]  /*1bc90*/  STL [R1+0xb34], R16 ;  /* 0x000b341001007387 */ /* 0x000fe20000100800 */
[----:B------:R-:W-:Y:S02]  /*1bca0*/  PRMT R8, R9, 0x3340, R8 ;  /* 0x0000334009087816 */ /* 0x000fe40000000008 */
[----:B------:R-:W-:-:S04]  /*1bcb0*/  SHF.R.U32.HI R11, RZ, 0x8, R13 ;  /* 0x00000008ff0b7819 */ /* 0x000fc8000001160d */
[----:B------:R-:W-:-:S04]  /*1bcc0*/  LOP3.LUT R11, R11, 0xffff, RZ, 0xc0, !PT ;  /* 0x0000ffff0b0b7812 */ /* 0x000fc800078ec0ff */
[----:B------:R-:W-:-:S05]  /*1bcd0*/  PRMT R2, R11, 0x3340, R10 ;  /* 0x000033400b027816 */ /* 0x000fca000000000a */
[----:B------:R0:W-:Y:S01]  /*1bce0*/  STL [R1+0x18], R2 ;  /* 0x0000180201007387 */ /* 0x0001e20000100800 */
[----:B------:R-:W-:Y:S02]  /*1bcf0*/  SHF.R.U32.HI R11, RZ, 0x8, R7 ;  /* 0x00000008ff0b7819 */ /* 0x000fe40000011607 */
[----:B------:R-:W-:Y:S01]  /*1bd00*/  SHF.R.U32.HI R10, RZ, 0x8, R19 ;  /* 0x00000008ff0a7819 */ /* 0x000fe20000011613 */
[----:B0-----:R-:W2:Y:S04]  /*1bd10*/  LDL.LU R2, [R1+0x1a4] ;  /* 0x0001a40001027983 */ /* 0x001ea80000300800 */
[----:B------:R-:W3:Y:S01]  /*1bd20*/  LDL.LU R12, [R1+0x1a0] ;  /* 0x0001a000010c7983 */ /* 0x000ee20000300800 */
[----:B------:R-:W-:-:S03]  /*1bd30*/  SHF.R.U32.HI R9, RZ, 0x8, R24 ;  /* 0x00000008ff097819 */ /* 0x000fc60000011618 */
[----:B------:R0:W-:Y:S04]  /*1bd40*/  STL [R1+0x14], R8 ;  /* 0x0000140801007387 */ /* 0x0001e80000100800 */
[----:B------:R-:W4:Y:S04]  /*1bd50*/  LDL.LU R25, [R1+0x174] ;  /* 0x0001740001197983 */ /* 0x000f280000300800 */
[----:B------:R-:W5:Y:S01]  /*1bd60*/  LDL.LU R7, [R1+0x170] ;  /* 0x0001700001077983 */ /* 0x000f620000300800 */
[----:B0-----:R-:W-:-:S03]  /*1bd70*/  SHF.R.U32.HI R8, RZ, 0x8, R6 ;  /* 0x00000008ff087819 */ /* 0x001fc60000011606 */
[----:B------:R-:W5:Y:S04]  /*1bd80*/  LDL.LU R19, [R1+0xdc] ;  /* 0x0000dc0001137983 */ /* 0x000f680000300800 */
[----:B------:R-:W5:Y:S04]  /*1bd90*/  LDL.LU R24, [R1+0x16c] ;  /* 0x00016c0001187983 */ /* 0x000f680000300800 */
[----:B------:R-:W5:Y:S04]  /*1bda0*/  LDL.LU R6, [R1+0x17c] ;  /* 0x00017c0001067983 */ /* 0x000f680000300800 */
[----:B------:R-:W5:Y:S01]  /*1bdb0*/  LDL.LU R15, [R1+0xf0] ;  /* 0x0000f000010f7983 */ /* 0x000f620000300800 */
[----:B------:R-:W-:-:S02]  /*1bdc0*/  SHF.R.U32.HI R17, RZ, 0x8, R17 ;  /* 0x00000008ff117819 */ /* 0x000fc40000011611 */
[----:B------:R-:W-:Y:S01]  /*1bdd0*/  SHF.R.U32.HI R18, RZ, 0x8, R18 ;  /* 0x00000008ff127819 */ /* 0x000fe20000011612 */
[----:B------:R-:W5:Y:S01]  /*1bde0*/  LDL.LU R16, [R1+0x1ac] ;  /* 0x0001ac0001107983 */ /* 0x000f620000300800 */
[----:B------:R-:W-:Y:S02]  /*1bdf0*/  LOP3.LUT R17, R17, 0xffff, RZ, 0xc0, !PT ;  /* 0x0000ffff11117812 */ /* 0x000fe400078ec0ff */
[----:B------:R-:W-:Y:S02]  /*1be00*/  LOP3.LUT R10, R10, 0xffff, RZ, 0xc0, !PT ;  /* 0x0000ffff0a0a7812 */ /* 0x000fe400078ec0ff */
[----:B------:R-:W-:Y:S02]  /*1be10*/  LOP3.LUT R11, R11, 0xffff, RZ, 0xc0, !PT ;  /* 0x0000ffff0b0b7812 */ /* 0x000fe400078ec0ff */
[----:B------:R-:W-:Y:S02]  /*1be20*/  LOP3.LUT R18, R18, 0xffff, RZ, 0xc0, !PT ;  /* 0x0000ffff12127812 */ /* 0x000fe400078ec0ff */
[----:B------:R-:W-:-:S02]  /*1be30*/  PRMT R17, R17, 0x3340, R1 ;  /* 0x0000334011117816 */ /* 0x000fc40000000001 */
[----:B------:R-:W-:Y:S02]  /*1be40*/  LOP3.LUT R8, R8, 0xffff, RZ, 0xc0, !PT ;  /* 0x0000ffff08087812 */ /* 0x000fe400078ec0ff */
[----:B------:R-:W-:Y:S02]  /*1be50*/  LOP3.LUT R9, R9, 0xffff, RZ, 0xc0, !PT ;  /* 0x0000ffff09097812 */ /* 0x000fe400078ec0ff */
[----:B------:R-:W-:Y:S01]  /*1be60*/  PRMT R10, R11, 0x3340, R10 ;  /* 0x000033400b0a7816 */ /* 0x000fe2000000000a */
[----:B------:R0:W-:Y:S01]  /*1be70*/  STL [R1+0xb30], R17 ;  /* 0x000b301101007387 */ /* 0x0001e20000100800 */
[----:B------:R-:W-:Y:S02]  /*1be80*/  PRMT R18, R18, 0x3340, R1 ;  /* 0x0000334012127816 */ /* 0x000fe40000000001 */
[----:B------:R-:W-:Y:S01]  /*1be90*/  PRMT R8, R9, 0x3340, R8 ;  /* 0x0000334009087816 */ /* 0x000fe20000000008 */
[----:B0-----:R-:W5:Y:S04]  /*1bea0*/  LDL.LU R17, [R1+0x1e0] ;  /* 0x0001e00001117983 */ /* 0x001f680000300800 */
[----:B------:R-:W5:Y:S04]  /*1beb0*/  LDL.LU R14, [R1+0xb0] ;  /* 0x0000b000010e7983 */ /* 0x000f680000300800 */
[----:B------:R-:W-:Y:S04]  /*1bec0*/  STL [R1+0x8], R10 ;  /* 0x0000080a01007387 */ /* 0x000fe80000100800 */
[----:B------:R0:W-:Y:S04]  /*1bed0*/  STL [R1+0xb2c], R18 ;  /* 0x000b2c1201007387 */ /* 0x0001e80000100800 */
[----:B0-----:R-:W5:Y:S04]  /*1bee0*/  LDL.LU R18, [R1+0x1e4] ;  /* 0x0001e40001127983 */ /* 0x001f680000300800 */
[----:B------:R-:W5:Y:S04]  /*1bef0*/  LDL.LU R13, [R1+0xac] ;  /* 0x0000ac00010d7983 */ /* 0x000f680000300800 */
[----:B------:R0:W-:Y:S01]  /*1bf00*/  STL [R1+0x4], R8 ;  /* 0x0000040801007387 */ /* 0x0001e20000100800 */
[----:B--2---:R-:W-:-:S02]  /*1bf10*/  LOP3.LUT R2, R2, 0xffff, RZ, 0xc0, !PT ;  /* 0x0000ffff02027812 */ /* 0x004fc400078ec0ff */
[----:B---3--:R-:W-:Y:S02]  /*1bf20*/  LOP3.LUT R9, R12, 0xffff, RZ, 0xc0, !PT ;  /* 0x0000ffff0c097812 */ /* 0x008fe400078ec0ff */
[----:B------:R-:W2:Y:S04]  /*1bf30*/  LDL.LU R12, [R1+0xa8] ;  /* 0x0000a800010c7983 */ /* 0x000ea80000300800 */
[----:B------:R1:W-:Y:S01]  /*1bf40*/  STL [R1+0x24], R2 ;  /* 0x0000240201007387 */ /* 0x0003e20000100800 */
[----:B----4-:R-:W-:-:S03]  /*1bf50*/  LOP3.LUT R10, R25, 0xffff, RZ, 0xc0, !PT ;  /* 0x0000ffff190a7812 */ /* 0x010fc600078ec0ff */
[----:B------:R3:W-:Y:S01]  /*1bf60*/  STL [R1+0x28], R9 ;  /* 0x0000280901007387 */ /* 0x0007e20000100800 */
[----:B-----5:R-:W-:-:S03]  /*1bf70*/  LOP3.LUT R11, R7, 0xffff, RZ, 0xc0, !PT ;  /* 0x0000ffff070b7812 */ /* 0x020fc600078ec0ff */
[----:B------:R-:W4:Y:S04]  /*1bf80*/  LDL.LU R7, [R1+0xa0] ;  /* 0x0000a00001077983 */ /* 0x000f280000300800 */
[----:B------:R5:W-:Y:S04]  /*1bf90*/  STL [R1+0x2c], R10 ;  /* 0x00002c0a01007387 */ /* 0x000be80000100800 */
[----:B------:R5:W-:Y:S01]  /*1bfa0*/  STL [R1+0x30], R11 ;  /* 0x0000300b01007387 */ /* 0x000be20000100800 */
[----:B------:R-:W-:-:S03]  /*1bfb0*/  SHF.R.U32.HI R25, RZ, 0x8, R6 ;  /* 0x00000008ff197819 */ /* 0x000fc60000011606 */
[----:B------:R-:W2:Y:S01]  /*1bfc0*/  LDL.LU R6, [R1+0xa4] ;  /* 0x0000a40001067983 */ /* 0x000ea20000300800 */
[----:B0-----:R-:W-:-:S04]  /*1bfd0*/  SHF.R.U32.HI R8, RZ, 0x8, R15 ;  /* 0x00000008ff087819 */ /* 0x001fc8000001160f */
[----:B------:R-:W-:Y:S02]  /*1bfe0*/  LOP3.LUT R15, R8, 0xffff, RZ, 0xc0, !PT ;  /* 0x0000ffff080f7812 */ /* 0x000fe400078ec0ff */
[----:B------:R-:W3:Y:S01]  /*1bff0*/  LDL.LU R8, [R1+0x1ec] ;  /* 0x0001ec0001087983 */ /* 0x000ee20000300800 */
[----:B------:R-:W-:Y:S02]  /*1c000*/  SHF.R.U32.HI R19, RZ, 0x8, R19 ;  /* 0x00000008ff137819 */ /* 0x000fe40000011613 */
[----:B------:R-:W-:Y:S02]  /*1c010*/  SHF.R.U32.HI R24, RZ, 0x8, R24 ;  /* 0x00000008ff187819 */ /* 0x000fe40000011618 */
[----:B------:R-:W-:Y:S02]  /*1c020*/  LOP3.LUT R19, R19, 0xffff, RZ, 0xc0, !PT ;  /* 0x0000ffff13137812 */ /* 0x000fe400078ec0ff */
[----:B---3--:R-:W-:Y:S02]  /*1c030*/  PRMT R8, R8, 0x4210, R2 ;  /* 0x0000421008087816 */ /* 0x008fe40000000002 */
[----:B-1----:R-:W3:Y:S01]  /*1c040*/  LDL.LU R2, [R1+0xb7c] ;  /* 0x000b7c0001027983 */ /* 0x002ee20000300800 */
[----:B------:R-:W-:-:S02]  /*1c050*/  LOP3.LUT R24, R24, 0xffff, RZ, 0xc0, !PT ;  /* 0x0000ffff18187812 */ /* 0x000fc400078ec0ff */
[----:B------:R-:W-:Y:S02]  /*1c060*/  LOP3.LUT R25, R25, 0xffff, RZ, 0xc0, !PT ;  /* 0x0000ffff19197812 */ /* 0x000fe400078ec0ff */
[----:B------:R-:W-:Y:S02]  /*1c070*/  PRMT R9, R18, 0x4210, R9 ;  /* 0x0000421012097816 */ /* 0x000fe40000000009 */
[----:B-----5:R-:W-:Y:S02]  /*1c080*/  PRMT R10, R17, 0x4210, R10 ;  /* 0x00004210110a7816 */ /* 0x020fe4000000000a */
[----:B------:R-:W-:Y:S02]  /*1c090*/  PRMT R11, R16, 0x4210, R11 ;  /* 0x00004210100b7816 */ /* 0x000fe4000000000b */
[----:B------:R-:W-:Y:S02]  /*1c0a0*/  PRMT R19, R19, 0x3340, R1 ;  /* 0x0000334013137816 */ /* 0x000fe40000000001 */
[----:B------:R-:W-:-:S02]  /*1c0b0*/  PRMT R24, R25, 0x3340, R24 ;  /* 0x0000334019187816 */ /* 0x000fc40000000018 */
[----:B------:R-:W-:Y:S01]  /*1c0c0*/  PRMT R25, R15, 0x3340, R1 ;  /* 0x000033400f197816 */ /* 0x000fe20000000001 */
[----:B------:R-:W-:Y:S04]  /*1c0d0*/  STL [R1+0xb28], R19 ;  /* 0x000b281301007387 */ /* 0x000fe80000100800 */
[----:B------:R-:W-:Y:S04]  /*1c0e0*/  STL [R1+0xb48], R24 ;  /* 0x000b481801007387 */ /* 0x000fe80000100800 */
[----:B------:R-:W-:Y:S01]  /*1c0f0*/  STL [R1+0xb4c], R25 ;  /* 0x000b4c1901007387 */ /* 0x000fe20000100800 */
[----:B--2---:R-:W-:-:S03]  /*1c100*/  PRMT R20, R6, 0x5410, R20 ;  /* 0x0000541006147816 */ /* 0x004fc60000000014 */
[----:B---3--:R0:W-:Y:S04]  /*1c110*/  STSM.16.M88.4 [R2], R8 ;  /* 0x0000000802007844 */ /* 0x0081e80000000200 */
[----:B------:R-:W-:Y:S01]  /*1c120*/  STL [R1+0xb50], R2 ;  /* 0x000b500201007387 */ /* 0x000fe20000100800 */
[----:B0-----:R-:W-:Y:S02]  /*1c130*/  PRMT R8, R14, 0x5410, R29 ;  /* 0x000054100e087816 */ /* 0x001fe4000000001d */
[----:B------:R-:W-:Y:S02]  /*1c140*/  PRMT R9, R13, 0x5410, R28 ;  /* 0x000054100d097816 */ /* 0x000fe4000000001c */
[----:B------:R-:W-:Y:S01]  /*1c150*/  PRMT R10, R12, 0x5410, R27 ;  /* 0x000054100c0a7816 */ /* 0x000fe2000000001b */
[----:B------:R-:W-:Y:S01]  /*1c160*/  STL [R1+0xb54], R8 ;  /* 0x000b540801007387 */ /* 0x000fe20000100800 */
[----:B----4-:R-:W-:-:S03]  /*1c170*/  PRMT R11, R7, 0x5410, R26 ;  /* 0x00005410070b7816 */ /* 0x010fc6000000001a */
[----:B------:R-:W2:Y:S04]  /*1c180*/  LDL.LU R14, [R1+0x94] ;  /* 0x00009400010e7983 */ /* 0x000ea80000300800 */
[----:B------:R-:W-:Y:S04]  /*1c190*/  STL [R1+0xb58], R9 ;  /* 0x000b580901007387 */ /* 0x000fe80000100800 */
[----:B------:R-:W3:Y:S04]  /*1c1a0*/  LDL.LU R15, [R1+0x9c] ;  /* 0x00009c00010f7983 */ /* 0x000ee80000300800 */
[----:B------:R-:W4:Y:S04]  /*1c1b0*/  LDL.LU R16, [R1+0x44] ;  /* 0x0000440001107983 */ /* 0x000f280000300800 */
[----:B------:R-:W-:Y:S04]  /*1c1c0*/  STL [R1+0xb5c], R10 ;  /* 0x000b5c0a01007387 */ /* 0x000fe80000100800 */
[----:B------:R-:W5:Y:S04]  /*1c1d0*/  LDL.LU R17, [R1+0x84] ;  /* 0x0000840001117983 */ /* 0x000f680000300800 */
[----:B------:R-:W-:Y:S04]  /*1c1e0*/  STL [R1+0xb60], R11 ;  /* 0x000b600b01007387 */ /* 0x000fe80000100800 */
[----:B------:R-:W5:Y:S04]  /*1c1f0*/  LDL.LU R18, [R1+0x40] ;  /* 0x0000400001127983 */ /* 0x000f680000300800 */
[----:B------:R-:W5:Y:S04]  /*1c200*/  LDL.LU R19, [R1+0x50] ;  /* 0x0000500001137983 */ /* 0x000f680000300800 */
[----:B------:R-:W5:Y:S04]  /*1c210*/  LDL.LU R26, [R1+0x88] ;  /* 0x00008800011a7983 */ /* 0x000f680000300800 */
[----:B------:R-:W5:Y:S04]  /*1c220*/  LDL.LU R7, [R1+0x10] ;  /* 0x0000100001077983 */ /* 0x000f680000300800 */
[----:B------:R-:W5:Y:S04]  /*1c230*/  LDL.LU R6, [R1+0xc] ;  /* 0x00000c0001067983 */ /* 0x000f680000300800 */
[----:B------:R0:W-:Y:S04]  /*1c240*/  STL [R1+0xb64], R20 ;  /* 0x000b641401007387 */ /* 0x0001e80000100800 */
[----:B0-----:R-:W2:Y:S01]  /*1c250*/  LDL.LU R20, [R1+0x4c] ;  /* 0x00004c0001147983 */ /* 0x001ea20000300800 */
[----:B------:R-:W-:-:S02]  /*1c260*/  PRMT R21, R21, 0x3340, R1 ;  /* 0x0000334015157816 */ /* 0x000fc40000000001 */
[--C-:B------:R-:W-:Y:S02]  /*1c270*/  PRMT R0, R0, 0x3340, R1.reuse ;  /* 0x0000334000007816 */ /* 0x100fe40000000001 */
[----:B------:R-:W-:Y:S02]  /*1c280*/  LOP3.LUT R4, R4, 0xffff, RZ, 0xc0, !PT ;  /* 0x0000ffff04047812 */ /* 0x000fe400078ec0ff */
[----:B------:R-:W-:Y:S02]  /*1c290*/  PRMT R3, R3, 0x3340, R1 ;  /* 0x0000334003037816 */ /* 0x000fe40000000001 */
[----:B------:R-:W-:Y:S01]  /*1c2a0*/  LOP3.LUT R5, R5, 0xffff, RZ, 0xc0, !PT ;  /* 0x0000ffff05057812 */ /* 0x000fe200078ec0ff */
[----:B------:R-:W-:Y:S06]  /*1c2b0*/  BAR.SYNC.DEFER_BLOCKING 0x0 ;  /* 0x0000000000007b1d */ /* 0x000fec0000010000 */
[----:B--2---:R0:W-:Y:S04]  /*1c2c0*/  STL [R1+0xb68], R20 ;  /* 0x000b681401007387 */ /* 0x0041e80000100800 */
[----:B0-----:R-:W2:Y:S04]  /*1c2d0*/  LDL.LU R20, [R1+0x58] ;  /* 0x0000580001147983 */ /* 0x001ea80000300800 */
[----:B--2---:R0:W-:Y:S04]  /*1c2e0*/  STL [R1+0xb70], R20 ;  /* 0x000b701401007387 */ /* 0x0041e80000100800 */
[----:B0-----:R-:W2:Y:S04]  /*1c2f0*/  LDL.LU R20, [R1+0x7c] ;  /* 0x00007c0001147983 */ /* 0x001ea80000300800 */
[----:B------:R-:W2:Y:S01]  /*1c300*/  LDL.LU R11, [R1+0x78] ;  /* 0x00007800010b7983 */ /* 0x000ea20000300800 */
[----:B------:R-:W-:-:S02]  /*1c310*/  PRMT R21, R14, 0x5410, R21 ;  /* 0x000054100e157816 */ /* 0x000fc40000000015 */
[----:B---3--:R-:W-:Y:S02]  /*1c320*/  PRMT R22, R15, 0x5410, R22 ;  /* 0x000054100f167816 */ /* 0x008fe40000000016 */
[----:B------:R-:W-:Y:S02]  /*1c330*/  PRMT R4, R4, 0x3340, R1 ;  /* 0x0000334004047816 */ /* 0x000fe40000000001 */
[----:B----4-:R-:W-:Y:S02]  /*1c340*/  PRMT R23, R16, 0x5410, R23 ;  /* 0x0000541010177816 */ /* 0x010fe40000000017 */
[----:B-----5:R-:W-:Y:S02]  /*1c350*/  PRMT R29, R17, 0x5410, R0 ;  /* 0x00005410111d7816 */ /* 0x020fe40000000000 */
[----:B------:R-:W-:Y:S02]  /*1c360*/  PRMT R28, R18, 0x5410, R3 ;  /* 0x00005410121c7816 */ /* 0x000fe40000000003 */
[----:B------:R-:W-:Y:S01]  /*1c370*/  PRMT R27, R19, 0x5410, R4 ;  /* 0x00005410131b7816 */ /* 0x000fe20000000004 */
[----:B--2---:R0:W-:Y:S04]  /*1c380*/  STL [R1+0xb6c], R11 ;  /* 0x000b6c0b01007387 */ /* 0x0041e80000100800 */
[----:B0-----:R-:W2:Y:S04]  /*1c390*/  LDL.LU R11, [R1+0x54] ;  /* 0x00005400010b7983 */ /* 0x001ea80000300800 */
[----:B------:R-:W3:Y:S04]  /*1c3a0*/  LDL.LU R10, [R1+0x5c] ;  /* 0x00005c00010a7983 */ /* 0x000ee80000300800 */
[----:B------:R-:W4:Y:S04]  /*1c3b0*/  LDL.LU R9, [R1+0x34] ;  /* 0x0000340001097983 */ /* 0x000f280000300800 */
[----:B------:R-:W4:Y:S04]  /*1c3c0*/  LDL.LU R8, [R1+0x70] ;  /* 0x0000700001087983 */ /* 0x000f280000300800 */
        /* <DEDUP_REMOVED lines=8> */
[----:B------:R-:W2:Y:S04]  /*1c450*/  LDL.LU R0, [R1+0x90] ;  /* 0x0000900001007983 */ /* 0x000ea80000300800 */
[----:B------:R-:W5:Y:S04]  /*1c460*/  LDL.LU R17, [R1+0x18] ;  /* 0x0000180001117983 */ /* 0x000f680000300800 */
[----:B------:R-:W3:Y:S04]  /*1c470*/  LDL.LU R3, [R1+0x8c] ;  /* 0x00008c0001037983 */ /* 0x000ee80000300800 */
[----:B------:R-:W5:Y:S04]  /*1c480*/  LDL.LU R18, [R1+0x14] ;  /* 0x0000140001127983 */ /* 0x000f680000300800 */
[----:B------:R-:W4:Y:S01]  /*1c490*/  LDL.LU R4, [R1+0x98] ;  /* 0x0000980001047983 */ /* 0x000f220000300800 */
[----:B------:R-:W-:-:S03]  /*1c4a0*/  PRMT R5, R5, 0x3340, R1 ;  /* 0x0000334005057816 */ /* 0x000fc60000000001 */
[----:B------:R-:W5:Y:S01]  /*1c4b0*/  LDL.LU R19, [R1+0x8] ;  /* 0x0000080001137983 */ /* 0x000f620000300800 */
[----:B------:R-:W-:-:S03]  /*1c4c0*/  PRMT R26, R26, 0x5410, R5 ;  /* 0x000054101a1a7816 */ /* 0x000fc60000000005 */
[----:B------:R-:W5:Y:S01]  /*1c4d0*/  LDL.LU R5, [R1+0x80] ;  /* 0x0000800001057983 */ /* 0x000f620000300800 */
[----:B---3--:R-:W-:Y:S02]  /*1c4e0*/  PRMT R3, R3, 0x5410, R6 ;  /* 0x0000541003037816 */ /* 0x008fe40000000006 */
[----:B----4-:R-:W-:Y:S02]  /*1c4f0*/  PRMT R4, R4, 0x5410, R7 ;  /* 0x0000541004047816 */ /* 0x010fe40000000007 */
[----:B------:R-:W3:Y:S04]  /*1c500*/  LDL.LU R7, [R1+0xb78] ;  /* 0x000b780001077983 */ /* 0x000ee80000300800 */
[----:B------:R0:W-:Y:S04]  /*1c510*/  STL [R1+0x44], R4 ;  /* 0x0000440401007387 */ /* 0x0001e80000100800 */
[----:B0-----:R-:W4:Y:S04]  /*1c520*/  LDL.LU R4, [R1+0x28] ;  /* 0x0000280001047983 */ /* 0x001f280000300800 */
[----:B------:R-:W2:Y:S04]  /*1c530*/  LDL.LU R6, [R1+0xb74] ;  /* 0x000b740001067983 */ /* 0x000ea80000300800 */
[----:B------:R0:W-:Y:S04]  /*1c540*/  STL [R1+0x40], R3 ;  /* 0x0000400301007387 */ /* 0x0001e80000100800 */
[----:B0-----:R-:W4:Y:S01]  /*1c550*/  LDL.LU R3, [R1+0x188] ;  /* 0x0001880001037983 */ /* 0x001f220000300800 */
[----:B---3--:R-:W-:-:S02]  /*1c560*/  PRMT R7, R20, 0x5410, R7 ;  /* 0x0000541014077816 */ /* 0x008fc40000000007 */
[----:B--2---:R-:W-:Y:S02]  /*1c570*/  PRMT R0, R0, 0x5410, R6 ;  /* 0x0000541000007816 */ /* 0x004fe40000000006 */
[----:B------:R-:W5:Y:S04]  /*1c580*/  LDL.LU R6, [R1+0x38] ;  /* 0x0000380001067983 */ /* 0x000f680000300800 */
[----:B------:R0:W-:Y:S04]  /*1c590*/  STL [R1+0xc], R0 ;  /* 0x00000c0001007387 */ /* 0x0001e80000100800 */
[----:B0-----:R-:W2:Y:S04]  /*1c5a0*/  LDL.LU R0, [R1+0x184] ;  /* 0x0001840001007983 */ /* 0x001ea80000300800 */
[----:B------:R-:W3:Y:S04]  /*1c5b0*/  LDL.LU R20, [R1+0xb70] ;  /* 0x000b700001147983 */ /* 0x000ee80000300800 */
[----:B------:R0:W-:Y:S04]  /*1c5c0*/  STL [R1], R7 ;  /* 0x0000000701007387 */ /* 0x0001e80000100800 */
[----:B0-----:R-:W4:Y:S01]  /*1c5d0*/  LDL.LU R7, [R1+0x74] ;  /* 0x0000740001077983 */ /* 0x001f220000300800 */
[----:B-----5:R-:W-:-:S03]  /*1c5e0*/  PRMT R6, R5, 0x5410, R6 ;  /* 0x0000541005067816 */ /* 0x020fc60000000006 */
[----:B------:R-:W5:Y:S04]  /*1c5f0*/  LDL.LU R5, [R1+0x25c] ;  /* 0x00025c0001057983 */ /* 0x000f680000300800 */
[----:B------:R0:W-:Y:S04]  /*1c600*/  STL [R1+0x50], R6 ;  /* 0x0000500601007387 */ /* 0x0001e80000100800 */
[----:B0-----:R-:W5:Y:S01]  /*1c610*/  LDL.LU R6, [R1+0x21c] ;  /* 0x00021c0001067983 */ /* 0x001f620000300800 */
[----:B---3--:R-:W-:-:S03]  /*1c620*/  PRMT R20, R20, 0x5410, R11 ;  /* 0x0000541014147816 */ /* 0x008fc6000000000b */
[----:B------:R-:W3:Y:S04]  /*1c630*/  LDL.LU R11, [R1+0xb6c] ;  /* 0x000b6c00010b7983 */ /* 0x000ee80000300800 */
[----:B------:R0:W-:Y:S04]  /*1c640*/  STL [R1+0x54], R20 ;  /* 0x0000541401007387 */ /* 0x0001e80000100800 */
[----:B0-----:R-:W3:Y:S01]  /*1c650*/  LDL.LU R20, [R1+0xb68] ;  /* 0x000b680001147983 */ /* 0x001ee20000300800 */
[----:B----4-:R-:W-:Y:S02]  /*1c660*/  PRMT R7, R7, 0x5410, R10 ;  /* 0x0000541007077816 */ /* 0x010fe4000000000a */
[----:B------:R-:W-:-:S02]  /*1c670*/  PRMT R8, R8, 0x5410, R9 ;  /* 0x0000541008087816 */ /* 0x000fc40000000009 */
[----:B------:R-:W-:Y:S02]  /*1c680*/  PRMT R25, R25, 0x5410, R2 ;  /* 0x0000541019197816 */ /* 0x000fe40000000002 */
[----:B------:R-:W-:Y:S02]  /*1c690*/  PRMT R12, R12, 0x5410, R24 ;  /* 0x000054100c0c7816 */ /* 0x000fe40000000018 */
[----:B---3--:R-:W-:Y:S02]  /*1c6a0*/  PRMT R11, R11, 0x5410, R20 ;  /* 0x000054100b0b7816 */ /* 0x008fe40000000014 */
[----:B------:R-:W3:Y:S04]  /*1c6b0*/  LDL.LU R20, [R1+0xb64] ;  /* 0x000b640001147983 */ /* 0x000ee80000300800 */
[----:B------:R0:W-:Y:S04]  /*1c6c0*/  STL [R1+0x58], R11 ;  /* 0x0000580b01007387 */ /* 0x0001e80000100800 */
[----:B0-----:R-:W4:Y:S04]  /*1c6d0*/  LDL.LU R11, [R1+0xb60] ;  /* 0x000b6000010b7983 */ /* 0x001f280000300800 */
[----:B------:R-:W2:Y:S04]  /*1c6e0*/  LDL.LU R10, [R1+0xb5c] ;  /* 0x000b5c00010a7983 */ /* 0x000ea80000300800 */
[----:B------:R0:W-:Y:S04]  /*1c6f0*/  STL [R1+0x5c], R7 ;  /* 0x00005c0701007387 */ /* 0x0001e80000100800 */
[----:B0-----:R-:W3:Y:S04]  /*1c700*/  LDL.LU R7, [R1+0x214] ;  /* 0x0002140001077983 */ /* 0x001ee80000300800 */
[----:B------:R-:W5:Y:S04]  /*1c710*/  LDL.LU R9, [R1+0xb58] ;  /* 0x000b580001097983 */ /* 0x000f680000300800 */
[----:B------:R0:W-:Y:S04]  /*1c720*/  STL [R1+0x7c], R8 ;  /* 0x00007c0801007387 */ /* 0x0001e80000100800 */
[----:B0-----:R-:W4:Y:S04]  /*1c730*/  LDL.LU R8, [R1+0xb54] ;  /* 0x000b540001087983 */ /* 0x001f280000300800 */
[----:B------:R-:W3:Y:S04]  /*1c740*/  LDL.LU R2, [R1+0xb50] ;  /* 0x000b500001027983 */ /* 0x000ee80000300800 */
[----:B------:R0:W-:Y:S04]  /*1c750*/  STL [R1+0x78], R25 ;  /* 0x0000781901007387 */ /* 0x0001e80000100800 */
[----:B0-----:R-:W3:Y:S04]  /*1c760*/  LDL.LU R25, [R1+0xb4c] ;  /* 0x000b4c0001197983 */ /* 0x001ee80000300800 */
[----:B------:R-:W3:Y:S04]  /*1c770*/  LDL.LU R24, [R1+0xb48] ;  /* 0x000b480001187983 */ /* 0x000ee80000300800 */
[----:B------:R0:W-:Y:S04]  /*1c780*/  STL [R1+0x74], R12 ;  /* 0x0000740c01007387 */ /* 0x0001e80000100800 */
[----:B0-----:R-:W2:Y:S02]  /*1c790*/  LDL.LU R12, [R1+0xb44] ;  /* 0x000b4400010c7983 */ /* 0x001ea40000300800 */
[----:B--2---:R-:W-:-:S02]  /*1c7a0*/  PRMT R12, R13, 0x5410, R12 ;  /* 0x000054100d0c7816 */ /* 0x004fc4000000000c */
[----:B------:R-:W2:Y:S04]  /*1c7b0*/  LDL.LU R13, [R1+0xb40] ;  /* 0x000b4000010d7983 */ /* 0x000ea80000300800 */
[----:B------:R0:W-:Y:S04]  /*1c7c0*/  STL [R1+0x70], R12 ;  /* 0x0000700c01007387 */ /* 0x0001e80000100800 */
[----:B0-----:R-:W4:Y:S01]  /*1c7d0*/  LDL.LU R12, [R1+0x194] ;  /* 0x00019400010c7983 */ /* 0x001f220000300800 */
[----:B--2---:R-:W-:-:S03]  /*1c7e0*/  PRMT R13, R14, 0x5410, R13 ;  /* 0x000054100e0d7816 */ /* 0x004fc6000000000d */
[----:B------:R-:W2:Y:S04]  /*1c7f0*/  LDL.LU R14, [R1+0xb3c] ;  /* 0x000b3c00010e7983 */ /* 0x000ea80000300800 */
[----:B------:R0:W-:Y:S04]  /*1c800*/  STL [R1+0x94], R13 ;  /* 0x0000940d01007387 */ /* 0x0001e80000100800 */
[----:B0-----:R-:W3:Y:S01]  /*1c810*/  LDL.LU R13, [R1+0x260] ;  /* 0x00026000010d7983 */ /* 0x001ee20000300800 */
        /* <DEDUP_REMOVED lines=11> */
[----:B0-----:R-:W4:Y:S01]  /*1c8d0*/  LDL.LU R16, [R1+0x2c] ;  /* 0x00002c0001107983 */ /* 0x001f220000300800 */
[----:B--2---:R-:W-:-:S03]  /*1c8e0*/  PRMT R17, R18, 0x5410, R17 ;  /* 0x0000541012117816 */ /* 0x004fc60000000011 */
[----:B------:R-:W2:Y:S04]  /*1c8f0*/  LDL.LU R18, [R1+0xb2c] ;  /* 0x000b2c0001127983 */ /* 0x000ea80000300800 */
[----:B------:R0:W-:Y:S04]  /*1c900*/  STL [R1+0xc8], R17 ;  /* 0x0000c81101007387 */ /* 0x0001e80000100800 */
[----:B0-----:R-:W3:Y:S01]  /*1c910*/  LDL.LU R17, [R1+0x24] ;  /* 0x0000240001117983 */ /* 0x001ee20000300800 */
[----:B-----5:R-:W-:Y:S02]  /*1c920*/  PRMT R9, R9, 0x5210, R4 ;  /* 0x0000521009097816 */ /* 0x020fe40000000004 */
[----:B------:R-:W0:Y:S01]  /*1c930*/  S2R R4, SR_TID.X ;  /* 0x0000000000047919 */ /* 0x000e220000002100 */
[----:B--2---:R-:W-:-:S02]  /*1c940*/  PRMT R18, R19, 0x5410, R18 ;  /* 0x0000541013127816 */ /* 0x004fc40000000012 */
[----:B------:R-:W2:Y:S04]  /*1c950*/  LDL.LU R19, [R1+0xb28] ;  /* 0x000b280001137983 */ /* 0x000ea80000300800 */
[----:B------:R1:W-:Y:S04]  /*1c960*/  STL [R1+0xc4], R18 ;  /* 0x0000c41201007387 */ /* 0x0003e80000100800 */
[----:B-1----:R-:W2:Y:S01]  /*1c970*/  LDL.LU R18, [R1+0x4] ;  /* 0x0000040001127983 */ /* 0x002ea20000300800 */
[----:B0-----:R-:W-:Y:S02]  /*1c980*/  LOP3.LUT R4, R4, 0x3f, RZ, 0xc0, !PT ;  /* 0x0000003f04047812 */ /* 0x001fe400078ec0ff */
[----:B----4-:R-:W-:-:S02]  /*1c990*/  PRMT R10, R10, 0x5210, R16 ;  /* 0x000052100a0a7816 */ /* 0x010fc40000000010 */
[----:B------:R-:W-:Y:S02]  /*1c9a0*/  LOP3.LUT R16, R12, 0xffff, RZ, 0xc0, !PT ;  /* 0x0000ffff0c107812 */ /* 0x000fe400078ec0ff */
[----:B---3--:R-:W-:Y:S02]  /*1c9b0*/  PRMT R8, R8, 0x5210, R17 ;  /* 0x0000521008087816 */ /* 0x008fe40000000011 */
[----:B------:R-:W-:Y:S01]  /*1c9c0*/  LEA R12, R4, UR4, 0x4 ;  /* 0x00000004040c7c11 */ /* 0x000fe2000f8e20ff */
[----:B------:R-:W-:Y:S01]  /*1c9d0*/  ULDC UR4, c[0x0][0x244] ;  /* 0x0000910000047ab9 */ /* 0x000fe20000000800 */
[----:B------:R-:W-:Y:S02]  /*1c9e0*/  LOP3.LUT R17, R14, 0xffff, RZ, 0xc0, !PT ;  /* 0x0000ffff0e117812 */ /* 0x000fe400078ec0ff */
[----:B------:R-:W-:Y:S02]  /*1c9f0*/  PRMT R11, R11, 0x5210, R15 ;  /* 0x000052100b0b7816 */ /* 0x000fe4000000000f */
[----:B------:R-:W-:-:S02]  /*1ca00*/  PRMT R4, R13, 0x4210, R17 ;  /* 0x000042100d047816 */ /* 0x000fc40000000011 */
[----:B--2---:R-:W-:Y:S02]  /*1ca10*/  PRMT R19, R18, 0x5410, R19 ;  /* 0x0000541012137816 */ /* 0x004fe40000000013 */
[----:B------:R-:W-:-:S03]  /*1ca20*/  PRMT R18, R24, 0x5410, R25 ;  /* 0x0000541018127816 */ /* 0x000fc60000000019 */
[----:B------:R-:W-:Y:S04]  /*1ca30*/  STL [R1+0xc0], R19 ;  /* 0x0000c01301007387 */ /* 0x000fe80000100800 */
[----:B------:R0:W-:Y:S04]  /*1ca40*/  STL [R1+0xcc], R18 ;  /* 0x0000cc1201007387 */ /* 0x0001e80000100800 */
[----:B------:R-:W2:Y:S04]  /*1ca50*/  LDL.LU R24, [R1+0x1c0] ;  /* 0x0001c00001187983 */ /* 0x000ea80000300800 */
[----:B------:R-:W3:Y:S04]  /*1ca60*/  LDL.LU R25, [R1+0x18c] ;  /* 0x00018c0001197983 */ /* 0x000ee80000300800 */
[----:B------:R-:W-:Y:S04]  /*1ca70*/  STL [R1+0x90], R12 ;  /* 0x0000900c01007387 */ /* 0x000fe80000100800 */
[----:B------:R-:W1:Y:S04]  /*1ca80*/  LDS.128 R12, [R12] ;  /* 0x000000000c0c7984 */ /* 0x000e680000000c00 */
[----:B0-----:R-:W4:Y:S04]  /*1ca90*/  LDL.LU R18, [R1+0x208] ;  /* 0x0002080001127983 */ /* 0x001f280000300800 */
[----:B------:R-:W5:Y:S01]  /*1caa0*/  LDL.LU R19, [R1+0x200] ;  /* 0x0002000001137983 */ /* 0x000f620000300800 */
[----:B------:R-:W-:Y:S06]  /*1cab0*/  BAR.SYNC.DEFER_BLOCKING 0x0 ;  /* 0x0000000000007b1d */ /* 0x000fec0000010000 */
[----:B-1----:R0:W-:Y:S04]  /*1cac0*/  STL [R1+0xac0], R15 ;  /* 0x000ac00f01007387 */ /* 0x0021e80000100800 */
[----:B0-----:R-:W2:Y:S04]  /*1cad0*/  LDL R15, [R1+0x90] ;  /* 0x00009000010f7983 */ /* 0x001ea80000100800 */
[----:B------:R-:W-:Y:S01]  /*1cae0*/  STSM.16.M88.4 [R2], R8 ;  /* 0x0000000802007844 */ /* 0x000fe20000000200 */
[----:B------:R-:W-:Y:S06]  /*1caf0*/  BAR.SYNC.DEFER_BLOCKING 0x0 ;  /* 0x0000000000007b1d */ /* 0x000fec0000010000 */
[----:B--2---:R-:W0:Y:S04]  /*1cb00*/  LDS.128 R8, [R15] ;  /* 0x000000000f087984 */ /* 0x004e280000000c00 */
[----:B0-----:R0:W-:Y:S04]  /*1cb10*/  STL [R1+0xac4], R11 ;  /* 0x000ac40b01007387 */ /* 0x0011e80000100800 */
[----:B0-----:R-:W2:Y:S04]  /*1cb20*/  LDL.LU R11, [R1+0x250] ;  /* 0x00025000010b7983 */ /* 0x001ea80000300800 */
[----:B------:R0:W-:Y:S04]  /*1cb30*/  STL [R1+0xad0], R10 ;  /* 0x000ad00a01007387 */ /* 0x0001e80000100800 */
[----:B0-----:R-:W3:Y:S04]  /*1cb40*/  LDL.LU R10, [R1+0x190] ;  /* 0x00019000010a7983 */ /* 0x001ee80000300800 */
[----:B------:R0:W-:Y:S04]  /*1cb50*/  STL.64 [R1+0xac8], R8 ;  /* 0x000ac80801007387 */ /* 0x0001e80000100a00 */
[----:B0-----:R-:W4:Y:S01]  /*1cb60*/  LDL.LU R9, [R1+0x1bc] ;  /* 0x0001bc0001097983 */ /* 0x001f220000300800 */
[----:B------:R-:W-:-:S02]  /*1cb70*/  LOP3.LUT R3, R3, 0xffff, RZ, 0xc0, !PT ;  /* 0x0000ffff03037812 */ /* 0x000fc400078ec0ff */
[----:B------:R-:W-:Y:S01]  /*1cb80*/  LOP3.LUT R0, R0, 0xffff, RZ, 0xc0, !PT ;  /* 0x0000ffff00007812 */ /* 0x000fe200078ec0ff */
[----:B------:R-:W5:Y:S01]  /*1cb90*/  LDL.LU R8, [R1+0x24c] ;  /* 0x00024c0001087983 */ /* 0x000f620000300800 */
[----:B------:R-:W-:Y:S02]  /*1cba0*/  LOP3.LUT R24, R24, 0xffff, RZ, 0xc0, !PT ;  /* 0x0000ffff18187812 */ /* 0x000fe400078ec0ff */
[--C-:B------:R-:W-:Y:S02]  /*1cbb0*/  PRMT R6, R6, 0x4210, R3.reuse ;  /* 0x0000421006067816 */ /* 0x100fe40000000003 */
[----:B------:R-:W-:Y:S02]  /*1cbc0*/  PRMT R22, R22, 0x5210, R3 ;  /* 0x0000521016167816 */ /* 0x000fe40000000003 */
[--C-:B------:R-:W-:Y:S02]  /*1cbd0*/  PRMT R7, R7, 0x4210, R0.reuse ;  /* 0x0000421007077816 */ /* 0x100fe40000000000 */
[----:B------:R-:W-:-:S02]  /*1cbe0*/  PRMT R23, R23, 0x5210, R0 ;  /* 0x0000521017177816 */ /* 0x000fc40000000000 */
[--C-:B------:R-:W-:Y:S01]  /*1cbf0*/  PRMT R5, R5, 0x4210, R16.reuse ;  /* 0x0000421005057816 */ /* 0x100fe20000000010 */
[----:B------:R-:W-:Y:S01]  /*1cc00*/  BAR.SYNC.DEFER_BLOCKING 0x0 ;  /* 0x0000000000007b1d */ /* 0x000fe20000010000 */
[----:B------:R-:W-:-:S05]  /*1cc10*/  PRMT R21, R21, 0x5210, R16 ;  /* 0x0000521015157816 */ /* 0x000fca0000000010 */
[----:B------:R-:W-:Y:S02]  /*1cc20*/  STSM.16.M88.4 [R2], R4 ;  /* 0x0000000402007844 */ /* 0x000fe40000000200 */
[----:B------:R-:W-:Y:S01]  /*1cc30*/  BAR.SYNC.DEFER_BLOCKING 0x0 ;  /* 0x0000000000007b1d */ /* 0x000fe20000010000 */
[----:B------:R-:W-:-:S05]  /*1cc40*/  PRMT R20, R20, 0x5210, R17 ;  /* 0x0000521014147816 */ /* 0x000fca0000000011 */
[----:B------:R-:W0:Y:S02]  /*1cc50*/  LDS.128 R4, [R15] ;  /* 0x000000000f047984 */ /* 0x000e240000000c00 */
[----:B------:R-:W-:Y:S01]  /*1cc60*/  BAR.SYNC.DEFER_BLOCKING 0x0 ;  /* 0x0000000000007b1d */ /* 0x000fe20000010000 */
[----:B--2---:R-:W-:Y:S02]  /*1cc70*/  PRMT R16, R11, 0x4210, R24 ;  /* 0x000042100b107816 */ /* 0x004fe40000000018 */
[----:B---3--:R-:W-:Y:S02]  /*1cc80*/  LOP3.LUT R0, R10, 0xffff, RZ, 0xc0, !PT ;  /* 0x0000ffff0a007812 */ /* 0x008fe400078ec0ff */
[----:B----4-:R-:W-:Y:S02]  /*1cc90*/  LOP3.LUT R3, R9, 0xffff, RZ, 0xc0, !PT ;  /* 0x0000ffff09037812 */ /* 0x010fe400078ec0ff */
[----:B------:R-:W2:Y:S04]  /*1cca0*/  LDL.LU R9, [R1+0x198] ;  /* 0x0001980001097983 */ /* 0x000ea80000300800 */
[----:B------:R-:W3:Y:S04]  /*1ccb0*/  LDL.LU R10, [R1+0x248] ;  /* 0x00024800010a7983 */ /* 0x000ee80000300800 */
[----:B------:R-:W3:Y:S04]  /*1ccc0*/  LDL.LU R11, [R1+0x1f0] ;  /* 0x0001f000010b7983 */ /* 0x000ee80000300800 */
[----:B------:R1:W-:Y:S01]  /*1ccd0*/  STSM.16.M88.4 [R2], R20 ;  /* 0x0000001402007844 */ /* 0x0003e20000000200 */
[----:B-----5:R-:W-:Y:S01]  /*1cce0*/  PRMT R17, R8, 0x4210, R3 ;  /* 0x0000421008117816 */ /* 0x020fe20000000003 */
[----:B------:R-:W-:Y:S06]  /*1ccf0*/  BAR.SYNC.DEFER_BLOCKING 0x0 ;  /* 0x0000000000007b1d */ /* 0x000fec0000010000 */
[----:B---3--:R-:W-:Y:S04]  /*1cd00*/  STL.64 [R1+0xb20], R10 ;  /* 0x000b200a01007387 */ /* 0x008fe80000100a00 */
[----:B--2---:R-:W-:Y:S04]  /*1cd10*/  STL [R1+0xb18], R9 ;  /* 0x000b180901007387 */ /* 0x004fe80000100800 */
[----:B------:R-:W2:Y:S04]  /*1cd20*/  LDS.128 R8, [R15] ;  /* 0x000000000f087984 */ /* 0x000ea80000000c00 */
[----:B0-----:R-:W-:Y:S04]  /*1cd30*/  STL [R1+0xabc], R7 ;  /* 0x000abc0701007387 */ /* 0x001fe80000100800 */
[----:B-1----:R-:W3:Y:S04]  /*1cd40*/  LDL.LU R20, [R1+0x1f4] ;  /* 0x0001f40001147983 */ /* 0x002ee80000300800 */
[----:B------:R-:W4:Y:S04]  /*1cd50*/  LDL.LU R21, [R1+0x19c] ;  /* 0x00019c0001157983 */ /* 0x000f280000300800 */
[----:B------:R-:W5:Y:S04]  /*1cd60*/  LDL.LU R22, [R1+0x23c] ;  /* 0x00023c0001167983 */ /* 0x000f680000300800 */
[----:B------:R-:W5:Y:S04]  /*1cd70*/  LDL.LU R23, [R1+0x1e8] ;  /* 0x0001e80001177983 */ /* 0x000f680000300800 */
[----:B--2---:R-:W-:Y:S04]  /*1cd80*/  STL.64 [R1+0x10], R8 ;  /* 0x0000100801007387 */ /* 0x004fe80000100a00 */
[----:B------:R0:W-:Y:S04]  /*1cd90*/  STL.64 [R1+0x18], R10 ;  /* 0x0000180a01007387 */ /* 0x0001e80000100a00 */
[----:B0-----:R-:W2:Y:S04]  /*1cda0*/  LDL.LU.64 R10, [R1+0xb20] ;  /* 0x000b2000010a7983 */ /* 0x001ea80000300a00 */
[----:B------:R-:W5:Y:S04]  /*1cdb0*/  LDL.LU R9, [R1+0xb18] ;  /* 0x000b180001097983 */ /* 0x000f680000300800 */
[----:B------:R-:W3:Y:S01]  /*1cdc0*/  LDL.LU R7, [R1+0x40] ;  /* 0x0000400001077983 */ /* 0x000ee20000300800 */
[----:B------:R-:W-:-:S02]  /*1cdd0*/  LOP3.LUT R25, R25, 0xffff, RZ, 0xc0, !PT ;  /* 0x0000ffff19197812 */ /* 0x000fc400078ec0ff */
[--C-:B------:R-:W-:Y:S02]  /*1cde0*/  PRMT R18, R18, 0x4210, R0.reuse ;  /* 0x0000421012127816 */ /* 0x100fe40000000000 */
[----:B------:R-:W-:Y:S01]  /*1cdf0*/  PRMT R19, R19, 0x4210, R25 ;  /* 0x0000421013137816 */ /* 0x000fe20000000019 */
[----:B------:R-:W-:Y:S06]  /*1ce00*/  BAR.SYNC.DEFER_BLOCKING 0x0 ;  /* 0x0000000000007b1d */ /* 0x000fec0000010000 */
[----:B---3--:R0:W-:Y:S04]  /*1ce10*/  STL.64 [R1+0xb10], R6 ;  /* 0x000b100601007387 */ /* 0x0081e80000100a00 */
[----:B0-----:R-:W3:Y:S04]  /*1ce20*/  LDL.LU R7, [R1+0x1f8] ;  /* 0x0001f80001077983 */ /* 0x001ee80000300800 */
[----:B------:R0:W-:Y:S04]  /*1ce30*/  STSM.16.M88.4 [R2], R16 ;  /* 0x0000001002007844 */ /* 0x0001e80000000200 */
[----:B------:R-:W-:Y:S04]  /*1ce40*/  STL.64 [R1+0xb08], R4 ;  /* 0x000b080401007387 */ /* 0x000fe80000100a00 */
[----:B------:R-:W3:Y:S01]  /*1ce50*/  LDL.LU R8, [R1+0xc] ;  /* 0x00000c0001087983 */ /* 0x000ee20000300800 */
[----:B0-----:R-:W-:-:S02]  /*1ce60*/  PRMT R18, R27, 0x5210, R0 ;  /* 0x000052101b127816 */ /* 0x001fc40000000000 */
[----:B------:R-:W-:Y:S02]  /*1ce70*/  PRMT R16, R29, 0x5210, R24 ;  /* 0x000052101d107816 */ /* 0x000fe40000000018 */
[----:B------:R-:W-:Y:S01]  /*1ce80*/  PRMT R17, R28, 0x5210, R3 ;  /* 0x000052101c117816 */ /* 0x000fe20000000003 */
[----:B------:R-:W3:Y:S01]  /*1ce90*/  LDL.LU R29, [R1+0x44] ;  /* 0x00004400011d7983 */ /* 0x000ee20000300800 */
[----:B------:R-:W-:Y:S01]  /*1cea0*/  PRMT R19, R26, 0x5210, R25 ;  /* 0x000052101a137816 */ /* 0x000fe20000000019 */
[----:B------:R-:W-:Y:S01]  /*1ceb0*/  BAR.SYNC.DEFER_BLOCKING 0x0 ;  /* 0x0000000000007b1d */ /* 0x000fe20000010000 */
[----:B------:R-:W-:Y:S02]  /*1cec0*/  LOP3.LUT R3, R20, 0xffff, RZ, 0xc0, !PT ;  /* 0x0000ffff14037812 */ /* 0x000fe400078ec0ff */
[----:B----4-:R-:W-:Y:S02]  /*1ced0*/  LOP3.LUT R24, R21, 0xffff, RZ, 0xc0, !PT ;  /* 0x0000ffff15187812 */ /* 0x010fe400078ec0ff */
[----:B-----5:R-:W-:-:S02]  /*1cee0*/  LOP3.LUT R25, R9, 0xffff, RZ, 0xc0, !PT ;  /* 0x0000ffff09197812 */ /* 0x020fc400078ec0ff */
[----:B------:R-:W-:Y:S01]  /*1cef0*/  PRMT R21, R22, 0x4210, R3 ;  /* 0x0000421016157816 */ /* 0x000fe20000000003 */
[----:B------:R-:W4:Y:S01]  /*1cf00*/  LDL.LU R9, [R1+0x1cc] ;  /* 0x0001cc0001097983 */ /* 0x000f220000300800 */
[----:B--2---:R-:W-:Y:S02]  /*1cf10*/  PRMT R22, R11, 0x4210, R24 ;  /* 0x000042100b167816 */ /* 0x004fe40000000018 */
[----:B---3--:R-:W-:Y:S02]  /*1cf20*/  LOP3.LUT R0, R7, 0xffff, RZ, 0xc0, !PT ;  /* 0x0000ffff07007812 */ /* 0x008fe400078ec0ff */
[----:B------:R-:W0:Y:S01]  /*1cf30*/  LDS.128 R4, [R15] ;  /* 0x000000000f047984 */ /* 0x000e220000000c00 */
[----:B------:R-:W-:Y:S01]  /*1cf40*/  BAR.SYNC.DEFER_BLOCKING 0x0 ;  /* 0x0000000000007b1d */ /* 0x000fe20000010000 */
[----:B------:R-:W-:-:S05]  /*1cf50*/  PRMT R20, R10, 0x4210, R0 ;  /* 0x000042100a147816 */ /* 0x000fca0000000000 */
[----:B------:R-:W2:Y:S04]  /*1cf60*/  LDL.LU R10, [R1+0x1c4] ;  /* 0x0001c400010a7983 */ /* 0x000ea80000300800 */
[----:B------:R-:W3:Y:S04]  /*1cf70*/  LDL.LU R11, [R1+0x238] ;  /* 0x00023800010b7983 */ /* 0x000ee80000300800 */
[----:B------:R1:W-:Y:S04]  /*1cf80*/  STSM.16.M88.4 [R2], R16 ;  /* 0x0000001002007844 */ /* 0x0003e80000000200 */
[----:B0-----:R-:W-:Y:S04]  /*1cf90*/  STL.64 [R1+0x20], R4 ;  /* 0x0000200401007387 */ /* 0x001fe80000100a00 */
[----:B------:R-:W-:Y:S01]  /*1cfa0*/  STL.64 [R1+0x28], R6 ;  /* 0x0000280601007387 */ /* 0x000fe20000100a00 */
[----:B------:R-:W-:Y:S06]  /*1cfb0*/  BAR.SYNC.DEFER_BLOCKING 0x0 ;  /* 0x0000000000007b1d */ /* 0x000fec0000010000 */
[----:B-1----:R-:W5:Y:S04]  /*1cfc0*/  LDL.LU R16, [R1+0x22c] ;  /* 0x00022c0001107983 */ /* 0x002f680000300800 */
[----:B------:R-:W3:Y:S04]  /*1cfd0*/  LDL.LU R17, [R1+0x234] ;  /* 0x0002340001117983 */ /* 0x000ee80000300800 */
[----:B------:R-:W3:Y:S04]  /*1cfe0*/  LDL.LU R18, [R1+0x1dc] ;  /* 0x0001dc0001127983 */ /* 0x000ee80000300800 */
[----:B------:R-:W3:Y:S04]  /*1cff0*/  LDL.LU R19, [R1+0x1d8] ;  /* 0x0001d80001137983 */ /* 0x000ee80000300800 */
[----:B------:R-:W0:Y:S04]  /*1d000*/  LDS.128 R4, [R15] ;  /* 0x000000000f047984 */ /* 0x000e280000000c00 */
[----:B0-----:R-:W-:Y:S04]  /*1d010*/  STL.64 [R1+0x30], R4 ;  /* 0x0000300401007387 */ /* 0x001fe80000100a00 */
[----:B------:R0:W-:Y:S04]  /*1d020*/  STL.64 [R1+0x38], R6 ;  /* 0x0000380601007387 */ /* 0x0001e80000100a00 */
[----:B0-----:R-:W4:Y:S01]  /*1d030*/  LDL.LU.64 R6, [R1+0xb10] ;  /* 0x000b100001067983 */ /* 0x001f220000300a00 */
[----:B------:R-:W-:Y:S01]  /*1d040*/  PRMT R23, R23, 0x4210, R25 ;  /* 0x0000421017177816 */ /* 0x000fe20000000019 */
[----:B------:R-:W-:Y:S06]  /*1d050*/  BAR.SYNC.DEFER_BLOCKING 0x0 ;  /* 0x0000000000007b1d */ /* 0x000fec0000010000 */
[----:B------:R-:W3:Y:S04]  /*1d060*/  LDL.LU.64 R4, [R1+0xb08] ;  /* 0x000b080001047983 */ /* 0x000ee80000300a00 */
[----:B------:R0:W-:Y:S04]  /*1d070*/  STSM.16.M88.4 [R2], R20 ;  /* 0x0000001402007844 */ /* 0x0001e80000000200 */
[----:B0-----:R-:W2:Y:S01]  /*1d080*/  LDL.LU R23, [R1] ;  /* 0x0000000001177983 */ /* 0x001ea20000300800 */
[----:B------:R-:W-:-:S03]  /*1d090*/  PRMT R20, R29, 0x5210, R0 ;  /* 0x000052101d147816 */ /* 0x000fc60000000000 */
[----:B------:R-:W3:Y:S04]  /*1d0a0*/  LDL.LU R0, [R1+0x230] ;  /* 0x0002300001007983 */ /* 0x000ee80000300800 */
[----:B------:R-:W3:Y:S04]  /*1d0b0*/  LDL.LU R26, [R1+0x5c] ;  /* 0x00005c00011a7983 */ /* 0x000ee80000300800 */
[----:B------:R-:W3:Y:S04]  /*1d0c0*/  LDL.LU R27, [R1+0x258] ;  /* 0x00025800011b7983 */ /* 0x000ee80000300800 */
[----:B------:R-:W3:Y:S04]  /*1d0d0*/  LDL.LU R28, [R1+0x254] ;  /* 0x00025400011c7983 */ /* 0x000ee80000300800 */
[----:B------:R-:W3:Y:S01]  /*1d0e0*/  LDL.LU R29, [R1+0x204] ;  /* 0x00020400011d7983 */ /* 0x000ee20000300800 */
[----:B----4-:R-:W-:-:S03]  /*1d0f0*/  PRMT R21, R7, 0x5210, R3 ;  /* 0x0000521007157816 */ /* 0x010fc60000000003 */
[----:B------:R-:W4:Y:S01]  /*1d100*/  LDL.LU R7, [R1+0x1fc] ;  /* 0x0001fc0001077983 */ /* 0x000f220000300800 */
[----:B------:R-:W-:Y:S02]  /*1d110*/  PRMT R22, R8, 0x5210, R24 ;  /* 0x0000521008167816 */ /* 0x000fe40000000018 */
[----:B------:R-:W-:Y:S02]  /*1d120*/  LOP3.LUT R24, R9, 0xffff, RZ, 0xc0, !PT ;  /* 0x0000ffff09187812 */ /* 0x000fe400078ec0ff */
[----:B-----5:R-:W-:Y:S02]  /*1d130*/  LOP3.LUT R3, R16, 0xffff, RZ, 0xc0, !PT ;  /* 0x0000ffff10037812 */ /* 0x020fe400078ec0ff */
[----:B--2---:R-:W-:Y:S01]  /*1d140*/  PRMT R23, R23, 0x5210, R25 ;  /* 0x0000521017177816 */ /* 0x004fe20000000019 */
[----:B------:R-:W-:Y:S01]  /*1d150*/  BAR.SYNC.DEFER_BLOCKING 0x0 ;  /* 0x0000000000007b1d */ /* 0x000fe20000010000 */
[----:B---3--:R-:W-:Y:S02]  /*1d160*/  LOP3.LUT R0, R0, 0xffff, RZ, 0xc0, !PT ;  /* 0x0000ffff00007812 */ /* 0x008fe400078ec0ff */
[----:B------:R-:W-:-:S02]  /*1d170*/  LOP3.LUT R25, R10, 0xffff, RZ, 0xc0, !PT ;  /* 0x0000ffff0a197812 */ /* 0x000fc400078ec0ff */
[----:B------:R-:W-:Y:S01]  /*1d180*/  PRMT R16, R11, 0x4210, R0 ;  /* 0x000042100b107816 */ /* 0x000fe20000000000 */
[----:B----4-:R-:W-:Y:S04]  /*1d190*/  STL.64 [R1+0xb00], R6 ;  /* 0x000b000601007387 */ /* 0x010fe80000100a00 */
[----:B------:R-:W-:Y:S04]  /*1d1a0*/  STL.64 [R1+0xaf8], R4 ;  /* 0x000af80401007387 */ /* 0x000fe80000100a00 */
[----:B------:R-:W0:Y:S01]  /*1d1b0*/  LDS.128 R4, [R15] ;  /* 0x000000000f047984 */ /* 0x000e220000000c00 */
[----:B------:R-:W-:Y:S06]  /*1d1c0*/  BAR.SYNC.DEFER_BLOCKING 0x0 ;  /* 0x0000000000007b1d */ /* 0x000fec0000010000 */
[----:B------:R-:W2:Y:S04]  /*1d1d0*/  LDL.LU R8, [R1+0x228] ;  /* 0x0002280001087983 */ /* 0x000ea80000300800 */
[----:B------:R-:W3:Y:S04]  /*1d1e0*/  LDL.LU R9, [R1+0x220] ;  /* 0x0002200001097983 */ /* 0x000ee80000300800 */
[----:B------:R-:W4:Y:S04]  /*1d1f0*/  LDL.LU R10, [R1+0x1b8] ;  /* 0x0001b800010a7983 */ /* 0x000f280000300800 */
[----:B------:R-:W5:Y:S04]  /*1d200*/  LDL.LU R11, [R1+0x1b0] ;  /* 0x0001b000010b7983 */ /* 0x000f680000300800 */
[----:B------:R1:W-:Y:S04]  /*1d210*/  STSM.16.M88.4 [R2], R20 ;  /* 0x0000001402007844 */ /* 0x0003e80000000200 */
[----:B0-----:R-:W-:Y:S04]  /*1d220*/  STL.64 [R1], R4 ;  /* 0x0000000401007387 */ /* 0x001fe80000100a00 */
[----:B------:R-:W-:Y:S01]  /*1d230*/  STL.64 [R1+0x8], R6 ;  /* 0x0000080601007387 */ /* 0x000fe20000100a00 */
[----:B------:R-:W-:Y:S06]  /*1d240*/  BAR.SYNC.DEFER_BLOCKING 0x0 ;  /* 0x0000000000007b1d */ /* 0x000fec0000010000 */
[----:B-1----:R-:W2:Y:S04]  /*1d250*/  LDL.LU R21, [R1+0x50] ;  /* 0x0000500001157983 */ /* 0x002ea80000300800 */
[----:B------:R-:W3:Y:S04]  /*1d260*/  LDL.LU R22, [R1+0x54] ;  /* 0x0000540001167983 */ /* 0x000ee80000300800 */
[----:B------:R-:W4:Y:S04]  /*1d270*/  LDL.LU R23, [R1+0x58] ;  /* 0x0000580001177983 */ /* 0x000f280000300800 */
[----:B------:R-:W0:Y:S04]  /*1d280*/  LDS.128 R4, [R15] ;  /* 0x000000000f047984 */ /* 0x000e280000000c00 */
[----:B0-----:R-:W-:Y:S04]  /*1d290*/  STL.64 [R1+0x40], R4 ;  /* 0x0000400401007387 */ /* 0x001fe80000100a00 */
[----:B------:R0:W-:Y:S04]  /*1d2a0*/  STL.64 [R1+0x48], R6 ;  /* 0x0000480601007387 */ /* 0x0001e80000100a00 */
[----:B0-----:R-:W5:Y:S01]  /*1d2b0*/  LDL.LU.64 R6, [R1+0xb00] ;  /* 0x000b000001067983 */ /* 0x001f620000300a00 */
[----:B------:R-:W-:-:S02]  /*1d2c0*/  PRMT R17, R17, 0x4210, R3 ;  /* 0x0000421011117816 */ /* 0x000fc40000000003 */
[----:B------:R-:W-:Y:S01]  /*1d2d0*/  PRMT R18, R18, 0x4210, R24 ;  /* 0x0000421012127816 */ /* 0x000fe20000000018 */
[----:B------:R-:W5:Y:S01]  /*1d2e0*/  LDL.LU.64 R4, [R1+0xaf8] ;  /* 0x000af80001047983 */ /* 0x000f620000300a00 */
[--C-:B------:R-:W-:Y:S01]  /*1d2f0*/  PRMT R19, R19, 0x4210, R25.reuse ;  /* 0x0000421013137816 */ /* 0x100fe20000000019 */
[----:B------:R-:W-:Y:S06]  /*1d300*/  BAR.SYNC.DEFER_BLOCKING 0x0 ;  /* 0x0000000000007b1d */ /* 0x000fec0000010000 */
[----:B------:R0:W-:Y:S02]  /*1d310*/  STSM.16.M88.4 [R2], R16 ;  /* 0x0000001002007844 */ /* 0x0001e40000000200 */
[----:B0-----:R-:W-:-:S02]  /*1d320*/  PRMT R19, R26, 0x5210, R25 ;  /* 0x000052101a137816 */ /* 0x001fc40000000019 */
[----:B------:R-:W-:Y:S02]  /*1d330*/  LOP3.LUT R25, R28, 0xffff, RZ, 0xc0, !PT ;  /* 0x0000ffff1c197812 */ /* 0x000fe400078ec0ff */
[----:B------:R-:W-:Y:S02]  /*1d340*/  LOP3.LUT R26, R29, 0xffff, RZ, 0xc0, !PT ;  /* 0x0000ffff1d1a7812 */ /* 0x000fe400078ec0ff */
[----:B--2---:R-:W-:Y:S02]  /*1d350*/  PRMT R16, R21, 0x5210, R0 ;  /* 0x0000521015107816 */ /* 0x004fe40000000000 */
[----:B------:R-:W-:Y:S02]  /*1d360*/  LOP3.LUT R0, R27, 0xffff, RZ, 0xc0, !PT ;  /* 0x0000ffff1b007812 */ /* 0x000fe400078ec0ff */
[----:B---3--:R-:W-:Y:S02]  /*1d370*/  PRMT R17, R22, 0x5210, R3 ;  /* 0x0000521016117816 */ /* 0x008fe40000000003 */
[----:B----4-:R-:W-:Y:S01]  /*1d380*/  PRMT R18, R23, 0x5210, R24 ;  /* 0x0000521017127816 */ /* 0x010fe20000000018 */
[----:B------:R-:W-:Y:S06]  /*1d390*/  BAR.SYNC.DEFER_BLOCKING 0x0 ;  /* 0x0000000000007b1d */ /* 0x000fec0000010000 */
[----:B------:R-:W2:Y:S04]  /*1d3a0*/  LDL.LU R24, [R1+0x7c] ;  /* 0x00007c0001187983 */ /* 0x000ea80000300800 */
[----:B------:R-:W3:Y:S04]  /*1d3b0*/  LDL.LU R3, [R1+0x26c] ;  /* 0x00026c0001037983 */ /* 0x000ee80000300800 */
[----:B------:R-:W4:Y:S04]  /*1d3c0*/  LDL.LU R28, [R1+0x240] ;  /* 0x00024000011c7983 */ /* 0x000f280000300800 */
[----:B------:R-:W4:Y:S01]  /*1d3d0*/  LDL.LU R29, [R1+0x224] ;  /* 0x00022400011d7983 */ /* 0x000f220000300800 */
[----:B-----5:R-:W-:-:S03]  /*1d3e0*/  LOP3.LUT R27, R7, 0xffff, RZ, 0xc0, !PT ;  /* 0x0000ffff071b7812 */ /* 0x020fc600078ec0ff */
[----:B------:R-:W5:Y:S01]  /*1d3f0*/  LDL.LU R7, [R1+0xa0] ;  /* 0x0000a00001077983 */ /* 0x000f620000300800 */
[----:B------:R-:W-:Y:S02]  /*1d400*/  PRMT R20, R8, 0x4210, R0 ;  /* 0x0000421008147816 */ /* 0x000fe40000000000 */
[----:B------:R-:W-:Y:S02]  /*1d410*/  PRMT R21, R9, 0x4210, R25 ;  /* 0x0000421009157816 */ /* 0x000fe40000000019 */
[----:B------:R-:W-:Y:S02]  /*1d420*/  PRMT R22, R10, 0x4210, R26 ;  /* 0x000042100a167816 */ /* 0x000fe4000000001a */
[----:B------:R-:W-:Y:S01]  /*1d430*/  PRMT R23, R11, 0x4210, R27 ;  /* 0x000042100b177816 */ /* 0x000fe2000000001b */
[----:B-----5:R-:W-:Y:S04]  /*1d440*/  STL.64 [R1+0xaf0], R6 ;  /* 0x000af00601007387 */ /* 0x020fe80000100a00 */
[----:B------:R-:W-:Y:S04]  /*1d450*/  STL.64 [R1+0xae8], R4 ;  /* 0x000ae80401007387 */ /* 0x000fe80000100a00 */
[----:B------:R-:W0:Y:S01]  /*1d460*/  LDS.128 R4, [R15] ;  /* 0x000000000f047984 */ /* 0x000e220000000c00 */
[----:B------:R-:W-:Y:S06]  /*1d470*/  BAR.SYNC.DEFER_BLOCKING 0x0 ;  /* 0x0000000000007b1d */ /* 0x000fec0000010000 */
[----:B------:R-:W5:Y:S04]  /*1d480*/  LDL.LU R8, [R1+0x1d4] ;  /* 0x0001d40001087983 */ /* 0x000f680000300800 */
[----:B------:R-:W5:Y:S04]  /*1d490*/  LDL.LU R9, [R1+0x9c] ;  /* 0x00009c0001097983 */ /* 0x000f680000300800 */
[----:B------:R-:W5:Y:S04]  /*1d4a0*/  LDL.LU R10, [R1+0x1d0] ;  /* 0x0001d000010a7983 */ /* 0x000f680000300800 */
[----:B------:R1:W-:Y:S04]  /*1d4b0*/  STSM.16.M88.4 [R2], R16 ;  /* 0x0000001002007844 */ /* 0x0003e80000000200 */
[----:B0-----:R-:W-:Y:S04]  /*1d4c0*/  STL.64 [R1+0x50], R4 ;  /* 0x0000500401007387 */ /* 0x001fe80000100a00 */
[----:B------:R-:W-:Y:S01]  /*1d4d0*/  STL.64 [R1+0x58], R6 ;  /* 0x0000580601007387 */ /* 0x000fe20000100a00 */
[----:B------:R-:W-:Y:S06]  /*1d4e0*/  BAR.SYNC.DEFER_BLOCKING 0x0 ;  /* 0x0000000000007b1d */ /* 0x000fec0000010000 */
[----:B------:R-:W5:Y:S04]  /*1d4f0*/  LDL.LU R11, [R1+0x98] ;  /* 0x00009800010b7983 */ /* 0x000f680000300800 */
[----:B-1----:R-:W4:Y:S04]  /*1d500*/  LDL.LU R16, [R1+0x270] ;  /* 0x0002700001107983 */ /* 0x002f280000300800 */
[----:B------:R-:W5:Y:S04]  /*1d510*/  LDL.LU R17, [R1+0x218] ;  /* 0x0002180001117983 */ /* 0x000f680000300800 */
[----:B------:R-:W5:Y:S04]  /*1d520*/  LDL.LU R18, [R1+0x94] ;  /* 0x0000940001127983 */ /* 0x000f680000300800 */
[----:B------:R-:W0:Y:S01]  /*1d530*/  LDS.128 R4, [R15] ;  /* 0x000000000f047984 */ /* 0x000e220000000c00 */
[----:B------:R-:W-:Y:S06]  /*1d540*/  BAR.SYNC.DEFER_BLOCKING 0x0 ;  /* 0x0000000000007b1d */ /* 0x000fec0000010000 */
[----:B------:R-:W5:Y:S04]  /*1d550*/  LDL.LU R19, [R1+0x244] ;  /* 0x0002440001137983 */ /* 0x000f680000300800 */
[----:B------:R-:W-:Y:S04]  /*1d560*/  STSM.16.M88.4 [R2], R20 ;  /* 0x0000001402007844 */ /* 0x000fe80000000200 */
[----:B0-----:R-:W-:Y:S04]  /*1d570*/  STL.64 [R1+0x60], R4 ;  /* 0x0000600401007387 */ /* 0x001fe80000100a00 */
[----:B------:R0:W-:Y:S04]  /*1d580*/  STL.64 [R1+0x68], R6 ;  /* 0x0000680601007387 */ /* 0x0001e80000100a00 */
[----:B0-----:R-:W5:Y:S04]  /*1d590*/  LDL.LU.64 R6, [R1+0xaf0] ;  /* 0x000af00001067983 */ /* 0x001f680000300a00 */
[----:B------:R-:W5:Y:S04]  /*1d5a0*/  LDL.LU.64 R4, [R1+0xae8] ;  /* 0x000ae80001047983 */ /* 0x000f680000300a00 */
[----:B------:R-:W5:Y:S04]  /*1d5b0*/  LDL.LU R21, [R1+0x78] ;  /* 0x0000780001157983 */ /* 0x000f680000300800 */
[----:B------:R-:W5:Y:S04]  /*1d5c0*/  LDL.LU R22, [R1+0x74] ;  /* 0x0000740001167983 */ /* 0x000f680000300800 */
[----:B------:R-:W5:Y:S01]  /*1d5d0*/  LDL.LU R23, [R1+0x70] ;  /* 0x0000700001177983 */ /* 0x000f620000300800 */
[----:B--2---:R-:W-:-:S02]  /*1d5e0*/  PRMT R24, R24, 0x5210, R0 ;  /* 0x0000521018187816 */ /* 0x004fc40000000000 */
[----:B---3--:R-:W-:Y:S01]  /*1d5f0*/  LOP3.LUT R3, R3, 0xffff, RZ, 0xc0, !PT ;  /* 0x0000ffff03037812 */ /* 0x008fe200078ec0ff */
[----:B------:R-:W-:Y:S01]  /*1d600*/  BAR.SYNC.DEFER_BLOCKING 0x0 ;  /* 0x0000000000007b1d */ /* 0x000fe20000010000 */
[----:B----4-:R-:W-:Y:S02]  /*1d610*/  LOP3.LUT R0, R16, 0xffff, RZ, 0xc0, !PT ;  /* 0x0000ffff10007812 */ /* 0x010fe400078ec0ff */
[----:B-----5:R-:W-:Y:S02]  /*1d620*/  PRMT R16, R17, 0x4210, R3 ;  /* 0x0000421011107816 */ /* 0x020fe40000000003 */
[----:B------:R-:W-:Y:S02]  /*1d630*/  PRMT R17, R29, 0x4210, R0 ;  /* 0x000042101d117816 */ /* 0x000fe40000000000 */
[----:B------:R-:W-:Y:S02]  /*1d640*/  PRMT R25, R21, 0x5210, R25 ;  /* 0x0000521015197816 */ /* 0x000fe40000000019 */
[----:B------:R-:W-:-:S02]  /*1d650*/  PRMT R26, R22, 0x5210, R26 ;  /* 0x00005210161a7816 */ /* 0x000fc4000000001a */
[----:B------:R-:W-:Y:S02]  /*1d660*/  PRMT R27, R23, 0x5210, R27 ;  /* 0x00005210171b7816 */ /* 0x000fe4000000001b */
[----:B------:R-:W0:Y:S01]  /*1d670*/  LDS.128 R20, [R15] ;  /* 0x000000000f147984 */ /* 0x000e220000000c00 */
[----:B------:R-:W-:Y:S06]  /*1d680*/  BAR.SYNC.DEFER_BLOCKING 0x0 ;  /* 0x0000000000007b1d */ /* 0x000fec0000010000 */
[----:B------:R-:W-:Y:S04]  /*1d690*/  STSM.16.M88.4 [R2], R24 ;  /* 0x0000001802007844 */ /* 0x000fe80000000200 */
[----:B0-----:R0:W-:Y:S04]  /*1d6a0*/  STL.64 [R1+0x80], R20 ;  /* 0x0000801401007387 */ /* 0x0011e80000100a00 */
[----:B------:R1:W-:Y:S01]  /*1d6b0*/  STL.64 [R1+0x88], R22 ;  /* 0x0000881601007387 */ /* 0x0003e20000100a00 */
[----:B0-----:R-:W-:-:S03]  /*1d6c0*/  PRMT R21, R7, 0x5210, R0 ;  /* 0x0000521007157816 */ /* 0x001fc60000000000 */
[----:B------:R-:W2:Y:S04]  /*1d6d0*/  LDL.LU R0, [R1+0x268] ;  /* 0x0002680001007983 */ /* 0x000ea80000300800 */
[----:B------:R-:W3:Y:S01]  /*1d6e0*/  LDL.LU R24, [R1+0x264] ;  /* 0x0002640001187983 */ /* 0x000ee20000300800 */
[----:B-1----:R-:W-:-:S03]  /*1d6f0*/  LOP3.LUT R23, R28, 0xffff, RZ, 0xc0, !PT ;  /* 0x0000ffff1c177812 */ /* 0x002fc600078ec0ff */
[----:B------:R-:W4:Y:S04]  /*1d700*/  LDL.LU R25, [R1+0x210] ;  /* 0x0002100001197983 */ /* 0x000f280000300800 */
[----:B------:R-:W5:Y:S04]  /*1d710*/  LDL.LU R26, [R1+0x20c] ;  /* 0x00020c00011a7983 */ /* 0x000f680000300800 */
[----:B------:R-:W4:Y:S04]  /*1d720*/  LDL.LU R27, [R1+0x1c8] ;  /* 0x0001c800011b7983 */ /* 0x000f280000300800 */
[----:B------:R-:W5:Y:S04]  /*1d730*/  LDL.LU R28, [R1+0x1b4] ;  /* 0x0001b400011c7983 */ /* 0x000f680000300800 */
[----:B------:R-:W5:Y:S04]  /*1d740*/  LDL.LU R29, [R1+0xc8] ;  /* 0x0000c800011d7983 */ /* 0x000f680000300800 */
[----:B------:R-:W2:Y:S01]  /*1d750*/  LDL R7, [R1+0x5d8] ;  /* 0x0005d80001077983 */ /* 0x000ea20000100800 */
[----:B------:R-:W-:-:S02]  /*1d760*/  PRMT R20, R18, 0x5210, R3 ;  /* 0x0000521012147816 */ /* 0x000fc40000000003 */
[----:B------:R-:W-:Y:S02]  /*1d770*/  LOP3.LUT R3, R19, 0xffff, RZ, 0xc0, !PT ;  /* 0x0000ffff13037812 */ /* 0x000fe400078ec0ff */
[----:B------:R-:W-:Y:S02]  /*1d780*/  PRMT R19, R10, 0x4210, R23 ;  /* 0x000042100a137816 */ /* 0x000fe40000000017 */
[--C-:B------:R-:W-:Y:S01]  /*1d790*/  PRMT R18, R8, 0x4210, R3.reuse ;  /* 0x0000421008127816 */ /* 0x100fe20000000003 */
[----:B------:R-:W-:Y:S01]  /*1d7a0*/  BAR.SYNC.DEFER_BLOCKING 0x0 ;  /* 0x0000000000007b1d */ /* 0x000fe20000010000 */
[----:B------:R-:W-:Y:S02]  /*1d7b0*/  PRMT R22, R9, 0x5210, R3 ;  /* 0x0000521009167816 */ /* 0x000fe40000000003 */
[----:B------:R-:W-:-:S05]  /*1d7c0*/  PRMT R23, R11, 0x5210, R23 ;  /* 0x000052100b177816 */ /* 0x000fca0000000017 */
[----:B------:R-:W0:Y:S01]  /*1d7d0*/  LDC R3, c[0x0][0x244] ;  /* 0x00009100ff037b82 */ /* 0x000e220000000800 */
[----:B------:R-:W1:Y:S07]  /*1d7e0*/  LDS.128 R8, [R15] ;  /* 0x000000000f087984 */ /* 0x000e6e0000000c00 */
[----:B------:R-:W-:Y:S06]  /*1d7f0*/  BAR.SYNC.DEFER_BLOCKING 0x0 ;  /* 0x0000000000007b1d */ /* 0x000fec0000010000 */
[----:B------:R-:W-:Y:S02]  /*1d800*/  STSM.16.M88.4 [R2], R16 ;  /* 0x0000001002007844 */ /* 0x000fe40000000200 */
[----:B------:R-:W-:Y:S06]  /*1d810*/  BAR.SYNC.DEFER_BLOCKING 0x0 ;  /* 0x0000000000007b1d */ /* 0x000fec0000010000 */
[----:B------:R-:W0:Y:S02]  /*1d820*/  LDS.128 R16, [R15] ;  /* 0x000000000f107984 */ /* 0x000e240000000c00 */
[----:B------:R-:W-:Y:S06]  /*1d830*/  BAR.SYNC.DEFER_BLOCKING 0x0 ;  /* 0x0000000000007b1d */ /* 0x000fec0000010000 */
[----:B--2---:R2:W-:Y:S04]  /*1d840*/  STL.64 [R1+0xae0], R6 ;  /* 0x000ae00601007387 */ /* 0x0045e80000100a00 */
[----:B--2---:R-:W2:Y:S04]  /*1d850*/  LDL.LU R6, [R1+0x278] ;  /* 0x0002780001067983 */ /* 0x004ea80000300800 */
[----:B------:R-:W2:Y:S04]  /*1d860*/  LDL.LU R7, [R1+0x274] ;  /* 0x0002740001077983 */ /* 0x000ea80000300800 */
[----:B------:R-:W-:Y:S04]  /*1d870*/  STL.64 [R1+0xad8], R4 ;  /* 0x000ad80401007387 */ /* 0x000fe80000100a00 */
[----:B-1----:R1:W-:Y:S04]  /*1d880*/  STL.64 [R1+0x70], R8 ;  /* 0x0000700801007387 */ /* 0x0023e80000100a00 */
[----:B------:R0:W-:Y:S04]  /*1d890*/  STL.64 [R1+0x78], R10 ;  /* 0x0000780a01007387 */ /* 0x0001e80000100a00 */
[----:B-1----:R-:W2:Y:S04]  /*1d8a0*/  LDL R8, [R1+0x694] ;  /* 0x0006940001087983 */ /* 0x002ea80000100800 */
[----:B------:R-:W2:Y:S04]  /*1d8b0*/  LDL.LU R9, [R1+0xc4] ;  /* 0x0000c40001097983 */ /* 0x000ea80000300800 */
[----:B0-----:R-:W2:Y:S04]  /*1d8c0*/  LDL.LU R10, [R1+0xc0] ;  /* 0x0000c000010a7983 */ /* 0x001ea80000300800 */
[----:B------:R-:W2:Y:S04]  /*1d8d0*/  LDL.LU R11, [R1+0xcc] ;  /* 0x0000cc00010b7983 */ /* 0x000ea80000300800 */
[----:B------:R0:W-:Y:S01]  /*1d8e0*/  STSM.16.M88.4 [R2], R20 ;  /* 0x0000001402007844 */ /* 0x0001e20000000200 */
[----:B---3--:R-:W-:-:S03]  /*1d8f0*/  LOP3.LUT R24, R24, 0xffff, RZ, 0xc0, !PT ;  /* 0x0000ffff18187812 */ /* 0x008fc600078ec0ff */
[----:B------:R-:W-:Y:S04]  /*1d900*/  STL.64 [R1+0xa0], R16 ;  /* 0x0000a01001007387 */ /* 0x000fe80000100a00 */
[----:B------:R4:W-:Y:S01]  /*1d910*/  STL.64 [R1+0xa8], R18 ;  /* 0x0000a81201007387 */ /* 0x0009e20000100a00 */
[----:B0-----:R-:W-:-:S04]  /*1d920*/  LOP3.LUT R23, R0, 0xffff, RZ, 0xc0, !PT ;  /* 0x0000ffff00177812 */ /* 0x001fc800078ec0ff */
[----:B----4-:R-:W-:Y:S02]  /*1d930*/  PRMT R18, R27, 0x4210, R23 ;  /* 0x000042101b127816 */ /* 0x010fe40000000017 */
[----:B-----5:R-:W-:Y:S01]  /*1d940*/  PRMT R19, R28, 0x4210, R24 ;  /* 0x000042101c137816 */ /* 0x020fe20000000018 */
[----:B------:R-:W0:Y:S08]  /*1d950*/  LDC R27, c[0x0][0x244] ;  /* 0x00009100ff1b7b82 */ /* 0x000e300000000800 */
[----:B------:R-:W-:Y:S01]  /*1d960*/  BAR.SYNC.DEFER_BLOCKING 0x0 ;  /* 0x0000000000007b1d */ /* 0x000fe20000010000 */
[----:B--2---:R-:W-:-:S02]  /*1d970*/  LOP3.LUT R21, R6, 0xffff, RZ, 0xc0, !PT ;  /* 0x0000ffff06157812 */ /* 0x004fc400078ec0ff */
[----:B------:R-:W-:-:S03]  /*1d980*/  LOP3.LUT R22, R7, 0xffff, RZ, 0xc0, !PT ;  /* 0x0000ffff07167812 */ /* 0x000fc600078ec0ff */
[----:B------:R-:W1:Y:S01]  /*1d990*/  LDS.128 R4, [R15] ;  /* 0x000000000f047984 */ /* 0x000e620000000c00 */
[----:B------:R-:W-:Y:S02]  /*1d9a0*/  PRMT R16, R25, 0x4210, R21 ;  /* 0x0000421019107816 */ /* 0x000fe40000000015 */
[----:B------:R-:W-:Y:S01]  /*1d9b0*/  PRMT R17, R26, 0x4210, R22 ;  /* 0x000042101a117816 */ /* 0x000fe20000000016 */
[----:B------:R-:W-:Y:S08]  /*1d9c0*/  BAR.SYNC.DEFER_BLOCKING 0x0 ;  /* 0x0000000000007b1d */ /* 0x000ff00000010000 */
[----:B------:R-:W2:Y:S01]  /*1d9d0*/  LDC R25, c[0x0][0x244] ;  /* 0x00009100ff197b82 */ /* 0x000ea20000000800 */
[----:B------:R3:W-:Y:S01]  /*1d9e0*/  STSM.16.M88.4 [R2], R16 ;  /* 0x0000001002007844 */ /* 0x0007e20000000200 */
[----:B------:R-:W-:Y:S01]  /*1d9f0*/  IMAD R20, R8, UR4, RZ ;  /* 0x0000000408147c24 */ /* 0x000fe2000f8e02ff */
[----:B------:R-:W-:-:S05]  /*1da00*/  ULDC UR4, c[0x0][0x248] ;  /* 0x0000920000047ab9 */ /* 0x000fca0000000800 */
[----:B------:R-:W-:Y:S01]  /*1da10*/  BAR.SYNC.DEFER_BLOCKING 0x0 ;  /* 0x0000000000007b1d */ /* 0x000fe20000010000 */
[----:B------:R-:W-:Y:S01]  /*1da20*/  IADD3 R0, P1, R20, UR8, RZ ;  /* 0x0000000814007c10 */ /* 0x000fe2000ff3e0ff */
[----:B------:R-:W-:-:S03]  /*1da30*/  IMAD R3, R3, 0x40, R20 ;  /* 0x0000004003037824 */ /* 0x000fc600078e0214 */
[----:B---3--:R-:W-:Y:S01]  /*1da40*/  LEA.HI.X.SX32 R16, R20, UR9, 0x1, P1 ;  /* 0x0000000914107c11 */ /* 0x008fe200088f0eff */
[----:B------:R-:W-:Y:S01]  /*1da50*/  ULDC.64 UR8, c[0x0][0x228] ;  /* 0x00008a0000087ab9 */ /* 0x000fe20000000a00 */
[----:B------:R-:W-:Y:S02]  /*1da60*/  PRMT R20, R29, 0x5210, R21 ;  /* 0x000052101d147816 */ /* 0x000fe40000000015 */
[----:B------:R-:W-:Y:S02]  /*1da70*/  PRMT R21, R9, 0x5210, R22 ;  /* 0x0000521009157816 */ /* 0x000fe40000000016 */
[----:B------:R-:W-:Y:S02]  /*1da80*/  PRMT R22, R10, 0x5210, R23 ;  /* 0x000052100a167816 */ /* 0x000fe40000000017 */
[----:B------:R-:W-:Y:S02]  /*1da90*/  ISETP.GE.AND P1, PT, R8, UR8, PT ;  /* 0x0000000808007c0c */ /* 0x000fe4000bf26270 */
[----:B------:R-:W-:-:S02]  /*1daa0*/  PRMT R23, R11, 0x5210, R24 ;  /* 0x000052100b177816 */ /* 0x000fc40000000018 */
[----:B------:R-:W3:Y:S04]  /*1dab0*/  LDS.128 R8, [R15] ;  /* 0x000000000f087984 */ /* 0x000ee80000000c00 */
[----:B-1----:R-:W-:Y:S04]  /*1dac0*/  STL.64 [R1+0xb0], R4 ;  /* 0x0000b00401007387 */ /* 0x002fe80000100a00 */
[----:B------:R1:W-:Y:S01]  /*1dad0*/  STL.64 [R1+0xb8], R6 ;  /* 0x0000b80601007387 */ /* 0x0003e20000100a00 */
[----:B------:R-:W-:Y:S06]  /*1dae0*/  BAR.SYNC.DEFER_BLOCKING 0x0 ;  /* 0x0000000000007b1d */ /* 0x000fec0000010000 */
[----:B-1----:R-:W4:Y:S04]  /*1daf0*/  LDL.LU.64 R6, [R1+0xae0] ;  /* 0x000ae00001067983 */ /* 0x002f280000300a00 */
[----:B------:R-:W5:Y:S04]  /*1db00*/  LDL.LU.64 R4, [R1+0xad8] ;  /* 0x000ad80001047983 */ /* 0x000f680000300a00 */
[----:B---3--:R-:W-:Y:S04]  /*1db10*/  STL.64 [R1+0xc0], R8 ;  /* 0x0000c00801007387 */ /* 0x008fe80000100a00 */
[----:B------:R1:W-:Y:S04]  /*1db20*/  STL [R1+0xc8], R10 ;  /* 0x0000c80a01007387 */ /* 0x0003e80000100800 */
[----:B-1----:R-:W3:Y:S04]  /*1db30*/  LDL.LU R10, [R1+0xad0] ;  /* 0x000ad000010a7983 */ /* 0x002ee80000300800 */
[----:B------:R-:W5:Y:S04]  /*1db40*/  LDL.LU.64 R8, [R1+0xac8] ;  /* 0x000ac80001087983 */ /* 0x000f680000300a00 */
[----:B------:R-:W3:Y:S04]  /*1db50*/  LDL R15, [R1+0x6b0] ;  /* 0x0006b000010f7983 */ /* 0x000ee80000100800 */
[----:B------:R2:W-:Y:S01]  /*1db60*/  STSM.16.M88.4 [R2], R20 ;  /* 0x0000001402007844 */ /* 0x0005e20000000200 */
[----:B------:R-:W-:Y:S01]  /*1db70*/  PRMT R24, R12, 0x7770, RZ ;  /* 0x000077700c187816 */ /* 0x000fe200000000ff */
[----:B------:R-:W-:-:S02]  /*1db80*/  IMAD.MOV.U32 R29, RZ, RZ, R11 ;  /* 0x000000ffff1d7224 */ /* 0x000fc400078e000b */
[----:B------:R-:W5:Y:S04]  /*1db90*/  LDL R11, [R1+0x6ac] ;  /* 0x0006ac00010b7983 */ /* 0x000f680000100800 */
[----:B------:R1:W-:Y:S01]  /*1dba0*/  STL [R1+0xab8], R29 ;  /* 0x000ab81d01007387 */ /* 0x0003e20000100800 */
[----:B--2---:R-:W-:Y:S01]  /*1dbb0*/  IMAD R2, R25, 0x40, R3 ;  /* 0x0000004019027824 */ /* 0x004fe200078e0203 */
[----:B------:R-:W-:Y:S02]  /*1dbc0*/  PRMT R21, R12, 0x7771, RZ ;  /* 0x000077710c157816 */ /* 0x000fe400000000ff */
[----:B-1----:R-:W2:Y:S01]  /*1dbd0*/  LDL.LU R29, [R1+0x694] ;  /* 0x00069400011d7983 */ /* 0x002ea20000300800 */
[----:B------:R-:W-:Y:S01]  /*1dbe0*/  BAR.SYNC.DEFER_BLOCKING 0x0 ;  /* 0x0000000000007b1d */ /* 0x000fe20000010000 */
[C---:B----4-:R-:W-:Y:S01]  /*1dbf0*/  IMAD R26, R7.reuse, UR4, RZ ;  /* 0x00000004071a7c24 */ /* 0x050fe2000f8e02ff */
[----:B------:R-:W-:-:S04]  /*1dc00*/  ISETP.LT.AND P1, PT, R7, UR29, !P1 ;  /* 0x0000001d07007c0c */ /* 0x000fc8000cf21270 */
[----:B------:R-:W-:Y:S01]  /*1dc10*/  ULDC.64 UR4, c[0x0][0x220] ;  /* 0x0000880000047ab9 */ /* 0x000fe20000000a00 */
[----:B------:R-:W-:Y:S02]  /*1dc20*/  SHF.R.S32.HI R28, RZ, 0x1f, R26 ;  /* 0x0000001fff1c7819 */ /* 0x000fe4000001141a */
[----:B------:R-:W-:Y:S02]  /*1dc30*/  IADD3 R18, P2, R26, R0, RZ ;  /* 0x000000001a127210 */ /* 0x000fe40007f5e0ff */
[----:B------:R-:W-:-:S03]  /*1dc40*/  IADD3 R17, P3, R3, UR4, RZ ;  /* 0x0000000403117c10 */ /* 0x000fc6000ff7e0ff */
[----:B------:R-:W-:Y:S01]  /*1dc50*/  IMAD.X R19, R28, 0x1, R16, P2 ;  /* 0x000000011c137824 */ /* 0x000fe200010e0610 */
[----:B------:R-:W-:Y:S01]  /*1dc60*/  ISETP.GE.AND P2, PT, R7, UR9, PT ;  /* 0x0000000907007c0c */ /* 0x000fe2000bf46270 */
[----:B------:R-:W-:Y:S01]  /*1dc70*/  ULDC.64 UR8, c[0x0][0x228] ;  /* 0x00008a0000087ab9 */ /* 0x000fe20000000a00 */
[----:B------:R-:W-:Y:S02]  /*1dc80*/  LEA.HI.X.SX32 R20, R3, UR5, 0x1, P3 ;  /* 0x0000000503147c11 */ /* 0x000fe400098f0eff */
[----:B------:R1:W-:Y:S01]  /*1dc90*/  @P1 STG.E.U8 desc[UR6][R18.64], R24 ;  /* 0x0000001812001986 */ /* 0x0003e2000c101106 */
[----:B------:R-:W-:Y:S01]  /*1dca0*/  VIADD R3, R7, 0x1 ;  /* 0x0000000107037836 */ /* 0x000fe20000000000 */
[----:B------:R-:W-:Y:S01]  /*1dcb0*/  ULDC.64 UR4, c[0x0][0x228] ;  /* 0x00008a0000047ab9 */ /* 0x000fe20000000a00 */
[----:B-1----:R-:W-:-:S05]  /*1dcc0*/  IADD3 R24, P6, R26, R17, RZ ;  /* 0x000000111a187210 */ /* 0x002fca0007fde0ff */
[----:B------:R-:W-:Y:S01]  /*1dcd0*/  IMAD.X R25, R28, 0x1, R20, P6 ;  /* 0x000000011c197824 */ /* 0x000fe200030e0614 */
[----:B---3--:R-:W-:Y:S01]  /*1dce0*/  ISETP.LT.AND P3, PT, R15, UR8, !P2 ;  /* 0x000000080f007c0c */ /* 0x008fe2000d761270 */
[----:B------:R-:W-:-:S12]  /*1dcf0*/  ULDC UR8, c[0x0][0x22c] ;  /* 0x00008b0000087ab9 */ /* 0x000fd80000000800 */
[----:B------:R1:W-:Y:S04]  /*1dd00*/  @P3 STG.E.U8 desc[UR6][R24.64], R21 ;  /* 0x0000001518003986 */ /* 0x0003e8000c101106 */
[----:B-1----:R-:W3:Y:S01]  /*1dd10*/  LDL R25, [R1+0x6a8] ;  /* 0x0006a80001197983 */ /* 0x002ee20000100800 */
[C---:B------:R-:W-:Y:S02]  /*1dd20*/  IADD3 R19, P5, R2.reuse, UR10, RZ ;  /* 0x0000000a02137c10 */ /* 0x040fe4000ffbe0ff */
[----:B------:R-:W-:Y:S01]  /*1dd30*/  ISETP.GE.AND P1, PT, R3, UR12, PT ;  /* 0x0000000c03007c0c */ /* 0x000fe2000bf26270 */
[----:B------:R-:W-:Y:S01]  /*1dd40*/  ULDC.64 UR12, c[0x0][0x228] ;  /* 0x00008a00000c7ab9 */ /* 0x000fe20000000a00 */
[----:B------:R-:W-:Y:S01]  /*1dd50*/  LEA.HI.X.SX32 R3, R2, UR11, 0x1, P5 ;  /* 0x0000000b02037c11 */ /* 0x000fe2000a8f0eff */
[----:B0-----:R-:W-:Y:S01]  /*1dd60*/  IMAD R2, R27, 0x40, R2 ;  /* 0x000000401b027824 */ /* 0x001fe200078e0202 */
[----:B------:R-:W-:Y:S01]  /*1dd70*/  IADD3 R22, P5, R26, R19, RZ ;  /* 0x000000131a167210 */ /* 0x000fe20007fbe0ff */
[----:B------:R-:W-:-:S04]  /*1dd80*/  ULDC.64 UR10, c[0x0][0x220] ;  /* 0x00008800000a7ab9 */ /* 0x000fc80000000a00 */
[----:B------:R-:W-:Y:S01]  /*1dd90*/  IMAD.X R23, R28, 0x1, R3, P5 ;  /* 0x000000011c177824 */ /* 0x000fe200028e0603 */
[C---:B------:R-:W-:Y:S02]  /*1dda0*/  IADD3 R18, P5, R2.reuse, UR10, RZ ;  /* 0x0000000a02127c10 */ /* 0x040fe4000ffbe0ff */
[----:B-----5:R-:W-:Y:S01]  /*1ddb0*/  ISETP.LT.AND P4, PT, R11, UR4, !P2 ;  /* 0x000000040b007c0c */ /* 0x020fe2000d781270 */
[----:B------:R-:W-:Y:S01]  /*1ddc0*/  ULDC UR4, c[0x0][0x248] ;  /* 0x0000920000047ab9 */ /* 0x000fe20000000800 */
[----:B------:R-:W-:Y:S01]  /*1ddd0*/  LEA.HI.X.SX32 R2, R2, UR11, 0x1, P5 ;  /* 0x0000000b02027c11 */ /* 0x000fe2000a8f0eff */
[----:B------:R-:W-:Y:S01]  /*1dde0*/  ULDC.64 UR10, c[0x0][0x228] ;  /* 0x00008a00000a7ab9 */ /* 0x000fe20000000a00 */
[----:B------:R-:W-:Y:S01]  /*1ddf0*/  PRMT R27, R12, 0x7772, RZ ;  /* 0x000077720c1b7816 */ /* 0x000fe200000000ff */
[----:B------:R-:W-:Y:S01]  /*1de00*/  VIADD R21, R26, UR4 ;  /* 0x000000041a157c36 */ /* 0x000fe20008000000 */
[----:B---3--:R-:W-:-:S07]  /*1de10*/  ISETP.LT.AND P3, PT, R25, UR12, !P2 ;  /* 0x0000000c19007c0c */ /* 0x008fce000d761270 */
[----:B------:R0:W-:Y:S01]  /*1de20*/  @P4 STG.E.U8 desc[UR6][R22.64], R27 ;  /* 0x0000001b16004986 */ /* 0x0001e2000c101106 */
[----:B------:R-:W-:Y:S01]  /*1de30*/  IADD3 R24, P2, R26, R18, RZ ;  /* 0x000000121a187210 */ /* 0x000fe20007f5e0ff */
[----:B------:R-:W-:Y:S01]  /*1de40*/  ULDC UR4, c[0x0][0x22c] ;  /* 0x00008b0000047ab9 */ /* 0x000fe20000000800 */
[----:B--2---:R-:W-:Y:S01]  /*1de50*/  ISETP.LT.AND P5, PT, R29, UR10, !P1 ;  /* 0x0000000a1d007c0c */ /* 0x004fe2000cfa1270 */
[----:B------:R-:W-:Y:S01]  /*1de60*/  ULDC UR10, c[0x0][0x228] ;  /* 0x00008a00000a7ab9 */ /* 0x000fe20000000800 */
[----:B------:R-:W-:Y:S01]  /*1de70*/  ULDC UR12, c[0x0][0x228] ;  /* 0x00008a00000c7ab9 */ /* 0x000fe20000000800 */
[----:B------:R-:W-:Y:S02]  /*1de80*/  IMAD.X R25, R28, 0x1, R2, P2 ;  /* 0x000000011c197824 */ /* 0x000fe400010e0602 */
[----:B------:R-:W2:Y:S01]  /*1de90*/  LDL.LU R28, [R1+0x6a8] ;  /* 0x0006a800011c7983 */ /* 0x000ea20000300800 */
[----:B------:R-:W-:Y:S01]  /*1dea0*/  SHF.R.S32.HI R26, RZ, 0x1f, R21 ;  /* 0x0000001fff1a7819 */ /* 0x000fe20000011415 */
[----:B0-----:R-:W-:Y:S01]  /*1deb0*/  VIADD R23, R7, 0x2 ;  /* 0x0000000207177836 */ /* 0x001fe20000000000 */
[----:B------:R-:W-:-:S02]  /*1dec0*/  IADD3 R22, P4, R21, R0, RZ ;  /* 0x0000000015167210 */ /* 0x000fc40007f9e0ff */
[----:B------:R-:W-:Y:S02]  /*1ded0*/  PRMT R27, R12, 0x7773, RZ ;  /* 0x000077730c1b7816 */ /* 0x000fe400000000ff */
[----:B------:R-:W-:Y:S01]  /*1dee0*/  ISETP.GE.AND P2, PT, R23, UR8, PT ;  /* 0x0000000817007c0c */ /* 0x000fe2000bf46270 */
[----:B------:R-:W-:Y:S01]  /*1def0*/  IMAD.X R23, R26, 0x1, R16, P4 ;  /* 0x000000011a177824 */ /* 0x000fe200020e0610 */
[----:B------:R-:W-:Y:S01]  /*1df00*/  PRMT R12, R8, 0x7770, RZ ;  /* 0x00007770080c7816 */ /* 0x000fe200000000ff */
[----:B------:R0:W-:Y:S01]  /*1df10*/  @P3 STG.E.U8 desc[UR6][R24.64], R27 ;  /* 0x0000001b18003986 */ /* 0x0001e2000c101106 */
[----:B------:R-:W-:Y:S01]  /*1df20*/  ISETP.LT.AND P4, PT, R11, UR20, !P1 ;  /* 0x000000140b007c0c */ /* 0x000fe2000cf81270 */
[----:B------:R-:W-:Y:S02]  /*1df30*/  ULDC UR8, c[0x0][0x228] ;  /* 0x00008a0000087ab9 */ /* 0x000fe40000000800 */
[----:B------:R1:W-:Y:S01]  /*1df40*/  @P5 STG.E.U8 desc[UR6][R22.64], R12 ;  /* 0x0000000c16005986 */ /* 0x0003e2000c101106 */
[----:B------:R-:W-:-:S02]  /*1df50*/  ISETP.LT.AND P5, PT, R15, UR22, !P1 ;  /* 0x000000160f007c0c */ /* 0x000fc4000cfa1270 */
[----:B0-----:R-:W-:Y:S01]  /*1df60*/  IADD3 R24, P3, R21, R17, RZ ;  /* 0x0000001115187210 */ /* 0x001fe20007f7e0ff */
[----:B-1----:R-:W-:Y:S01]  /*1df70*/  VIADD R12, R7, 0x3 ;  /* 0x00000003070c7836 */ /* 0x002fe20000000000 */
[----:B------:R-:W-:-:S03]  /*1df80*/  IADD3 R22, P6, R21, R19, RZ ;  /* 0x0000001315167210 */ /* 0x000fc60007fde0ff */
[----:B------:R-:W-:Y:S01]  /*1df90*/  IMAD.X R25, R26, 0x1, R20, P3 ;  /* 0x000000011a197824 */ /* 0x000fe200018e0614 */
[----:B------:R-:W-:Y:S02]  /*1dfa0*/  PRMT R27, R8, 0x7772, RZ ;  /* 0x00007772081b7816 */ /* 0x000fe400000000ff */
[----:B------:R-:W-:Y:S01]  /*1dfb0*/  ISETP.GE.AND P3, PT, R12, UR4, PT ;  /* 0x000000040c007c0c */ /* 0x000fe2000bf66270 */
[----:B------:R-:W-:Y:S01]  /*1dfc0*/  IMAD.X R23, R26, 0x1, R3, P6 ;  /* 0x000000011a177824 */ /* 0x000fe200030e0603 */
[----:B------:R-:W-:Y:S01]  /*1dfd0*/  PRMT R12, R8, 0x7771, RZ ;  /* 0x00007771080c7816 */ /* 0x000fe200000000ff */
[----:B------:R-:W-:-:S04]  /*1dfe0*/  ULDC UR4, c[0x0][0x248] ;  /* 0x0000920000047ab9 */ /* 0x000fc80000000800 */
[----:B------:R0:W-:Y:S04]  /*1dff0*/  @P5 STG.E.U8 desc[UR6][R24.64], R12 ;  /* 0x0000000c18005986 */ /* 0x0001e8000c101106 */
[----:B------:R1:W-:Y:S01]  /*1e000*/  @P4 STG.E.U8 desc[UR6][R22.64], R27 ;  /* 0x0000001b16004986 */ /* 0x0003e2000c101106 */
[----:B------:R-:W-:Y:S02]  /*1e010*/  ISETP.LT.AND P5, PT, R29, UR16, !P2 ;  /* 0x000000101d007c0c */ /* 0x000fe4000d7a1270 */
[----:B------:R-:W-:Y:S01]  /*1e020*/  PRMT R8, R8, 0x7773, RZ ;  /* 0x0000777308087816 */ /* 0x000fe200000000ff */
[C---:B0-----:R-:W-:Y:S01]  /*1e030*/  VIADD R12, R21.reuse, UR4 ;  /* 0x00000004150c7c36 */ /* 0x041fe20008000000 */
[----:B------:R-:W-:Y:S01]  /*1e040*/  ULDC UR4, c[0x0][0x248] ;  /* 0x0000920000047ab9 */ /* 0x000fe20000000800 */
[----:B-1----:R-:W-:-:S03]  /*1e050*/  IADD3 R22, P4, R21, R18, RZ ;  /* 0x0000001215167210 */ /* 0x002fc60007f9e0ff */
[----:B------:R-:W-:Y:S02]  /*1e060*/  IADD3 R24, P6, R12, R0, RZ ;  /* 0x000000000c187210 */ /* 0x000fe40007fde0ff */
[----:B------:R-:W-:Y:S01]  /*1e070*/  IMAD.X R23, R26, 0x1, R2, P4 ;  /* 0x000000011a177824 */ /* 0x000fe200020e0602 */
[----:B------:R-:W-:Y:S02]  /*1e080*/  SHF.R.S32.HI R26, RZ, 0x1f, R12 ;  /* 0x0000001fff1a7819 */ /* 0x000fe4000001140c */
[----:B------:R-:W-:Y:S01]  /*1e090*/  ISETP.LT.AND P4, PT, R15, UR14, !P2 ;  /* 0x0000000e0f007c0c */ /* 0x000fe2000d781270 */
[----:B------:R-:W-:Y:S02]  /*1e0a0*/  ULDC UR14, c[0x0][0x228] ;  /* 0x00008a00000e7ab9 */ /* 0x000fe40000000800 */
[----:B------:R-:W-:Y:S01]  /*1e0b0*/  IMAD.X R25, R26, 0x1, R16, P6 ;  /* 0x000000011a197824 */ /* 0x000fe200030e0610 */
[C---:B------:R-:W-:Y:S02]  /*1e0c0*/  PRMT R21, R13.reuse, 0x7771, RZ ;  /* 0x000077710d157816 */ /* 0x040fe400000000ff */
[----:B------:R-:W-:-:S02]  /*1e0d0*/  PRMT R27, R13, 0x7772, RZ ;  /* 0x000077720d1b7816 */ /* 0x000fc400000000ff */
[----:B--2---:R-:W-:-:S13]  /*1e0e0*/  ISETP.LT.AND P1, PT, R28, UR18, !P1 ;  /* 0x000000121c007c0c */ /* 0x004fda000cf21270 */
[----:B------:R0:W-:Y:S02]  /*1e0f0*/  @P1 STG.E.U8 desc[UR6][R22.64], R8 ;  /* 0x0000000816001986 */ /* 0x0001e4000c101106 */
[----:B0-----:R-:W-:Y:S02]  /*1e100*/  IADD3 R22, P1, R12, R17, RZ ;  /* 0x000000110c167210 */ /* 0x001fe40007f3e0ff */
[----:B------:R-:W-:-:S03]  /*1e110*/  PRMT R8, R13, 0x7770, RZ ;  /* 0x000077700d087816 */ /* 0x000fc600000000ff */
[----:B------:R-:W-:Y:S01]  /*1e120*/  IMAD.X R23, R26, 0x1, R20, P1 ;  /* 0x000000011a177824 */ /* 0x000fe200008e0614 */
[----:B------:R-:W-:Y:S01]  /*1e130*/  ISETP.LT.AND P1, PT, R11, UR24, !P2 ;  /* 0x000000180b007c0c */ /* 0x000fe2000d721270 */
[----:B------:R0:W-:Y:S01]  /*1e140*/  @P5 STG.E.U8 desc[UR6][R24.64], R8 ;  /* 0x0000000818005986 */ /* 0x0001e2000c101106 */
[----:B------:R-:W-:-:S03]  /*1e150*/  ISETP.LT.AND P2, PT, R28, UR26, !P2 ;  /* 0x0000001a1c007c0c */ /* 0x000fc6000d741270 */
[----:B------:R1:W-:Y:S01]  /*1e160*/  @P4 STG.E.U8 desc[UR6][R22.64], R21 ;  /* 0x0000001516004986 */ /* 0x0003e2000c101106 */
[----:B------:R-:W-:Y:S02]  /*1e170*/  ISETP.LT.AND P4, PT, R29, UR28, !P3 ;  /* 0x0000001c1d007c0c */ /* 0x000fe4000df81270 */
[C---:B0-----:R-:W-:Y:S01]  /*1e180*/  IADD3 R24, P5, R12.reuse, R19, RZ ;  /* 0x000000130c187210 */ /* 0x041fe20007fbe0ff */
[----:B------:R-:W-:Y:S01]  /*1e190*/  VIADD R8, R12, UR4 ;  /* 0x000000040c087c36 */ /* 0x000fe20008000000 */
[----:B------:R-:W-:-:S03]  /*1e1a0*/  ULDC UR4, c[0x0][0x228] ;  /* 0x00008a0000047ab9 */ /* 0x000fc60000000800 */
[----:B------:R-:W-:Y:S01]  /*1e1b0*/  IMAD.X R25, R26, 0x1, R3, P5 ;  /* 0x000000011a197824 */ /* 0x000fe200028e0603 */
[----:B-1----:R-:W-:Y:S02]  /*1e1c0*/  IADD3 R22, P5, R12, R18, RZ ;  /* 0x000000120c167210 */ /* 0x002fe40007fbe0ff */
[----:B------:R-:W-:Y:S02]  /*1e1d0*/  SHF.R.S32.HI R21, RZ, 0x1f, R8 ;  /* 0x0000001fff157819 */ /* 0x000fe40000011408 */
[----:B------:R-:W-:Y:S01]  /*1e1e0*/  IADD3 R12, P6, R8, R0, RZ ;  /* 0x00000000080c7210 */ /* 0x000fe20007fde0ff */
[----:B------:R-:W-:Y:S01]  /*1e1f0*/  IMAD.X R23, R26, 0x1, R2, P5 ;  /* 0x000000011a177824 */ /* 0x000fe200028e0602 */
[----:B------:R-:W-:Y:S01]  /*1e200*/  PRMT R26, R13, 0x7773, RZ ;  /* 0x000077730d1a7816 */ /* 0x000fe200000000ff */
[----:B------:R0:W-:Y:S02]  /*1e210*/  @P1 STG.E.U8 desc[UR6][R24.64], R27 ;  /* 0x0000001b18001986 */ /* 0x0001e4000c101106 */
[----:B------:R-:W-:Y:S01]  /*1e220*/  IMAD.X R13, R21, 0x1, R16, P6 ;  /* 0x00000001150d7824 */ /* 0x000fe200030e0610 */
[----:B------:R-:W-:Y:S01]  /*1e230*/  ISETP.LT.AND P1, PT, R15, UR4, !P3 ;  /* 0x000000040f007c0c */ /* 0x000fe2000df21270 */
[----:B------:R1:W-:Y:S01]  /*1e240*/  @P2 STG.E.U8 desc[UR6][R22.64], R26 ;  /* 0x0000001a16002986 */ /* 0x0003e2000c101106 */
[----:B------:R-:W-:Y:S01]  /*1e250*/  ULDC UR4, c[0x0][0x22c] ;  /* 0x00008b0000047ab9 */ /* 0x000fe20000000800 */
[----:B0-----:R-:W-:-:S05]  /*1e260*/  PRMT R24, R9, 0x7770, RZ ;  /* 0x0000777009187816 */ /* 0x001fca00000000ff */
[----:B------:R0:W-:Y:S01]  /*1e270*/  @P4 STG.E.U8 desc[UR6][R12.64], R24 ;  /* 0x000000180c004986 */ /* 0x0001e2000c101106 */
[----:B-1----:R-:W-:Y:S02]  /*1e280*/  IADD3 R22, P5, R8, R19, RZ ;  /* 0x0000001308167210 */ /* 0x002fe40007fbe0ff */
[----:B------:R-:W-:Y:S01]  /*1e290*/  ISETP.LT.AND P4, PT, R11, UR8, !P3 ;  /* 0x000000080b007c0c */ /* 0x000fe2000df81270 */
[----:B------:R-:W-:Y:S01]  /*1e2a0*/  ULDC UR8, c[0x0][0x228] ;  /* 0x00008a0000087ab9 */ /* 0x000fe20000000800 */
[----:B------:R-:W-:Y:S01]  /*1e2b0*/  ISETP.LT.AND P3, PT, R28, UR10, !P3 ;  /* 0x0000000a1c007c0c */ /* 0x000fe2000df61270 */
[----:B------:R-:W-:Y:S01]  /*1e2c0*/  IMAD.X R23, R21, 0x1, R3, P5 ;  /* 0x0000000115177824 */ /* 0x000fe200028e0603 */
[----:B------:R-:W-:Y:S01]  /*1e2d0*/  PRMT R26, R9, 0x7771, RZ ;  /* 0x00007771091a7816 */ /* 0x000fe200000000ff */
[----:B------:R-:W-:Y:S01]  /*1e2e0*/  ULDC UR10, c[0x0][0x228] ;  /* 0x00008a00000a7ab9 */ /* 0x000fe20000000800 */
[----:B0-----:R-:W-:Y:S01]  /*1e2f0*/  IADD3 R24, P2, R8, R17, RZ ;  /* 0x0000001108187210 */ /* 0x001fe20007f5e0ff */
[----:B------:R-:W-:-:S04]  /*1e300*/  VIADD R12, R7, 0x4 ;  /* 0x00000004070c7836 */ /* 0x000fc80000000000 */
[----:B------:R-:W-:Y:S01]  /*1e310*/  IMAD.X R25, R21, 0x1, R20, P2 ;  /* 0x0000000115197824 */ /* 0x000fe200010e0614 */
[----:B------:R-:W-:Y:S01]  /*1e320*/  ISETP.GE.AND P2, PT, R12, UR4, PT ;  /* 0x000000040c007c0c */ /* 0x000fe2000bf46270 */
[----:B------:R-:W-:Y:S01]  /*1e330*/  ULDC UR4, c[0x0][0x248] ;  /* 0x0000920000047ab9 */ /* 0x000fe20000000800 */
[C---:B------:R-:W-:Y:S02]  /*1e340*/  IADD3 R12, P5, R8.reuse, R18, RZ ;  /* 0x00000012080c7210 */ /* 0x040fe40007fbe0ff */
[C---:B------:R-:W-:Y:S01]  /*1e350*/  PRMT R27, R9.reuse, 0x7772, RZ ;  /* 0x00007772091b7816 */ /* 0x040fe200000000ff */
[----:B------:R0:W-:Y:S01]  /*1e360*/  @P1 STG.E.U8 desc[UR6][R24.64], R26 ;  /* 0x0000001a18001986 */ /* 0x0001e2000c101106 */
[----:B------:R-:W-:Y:S01]  /*1e370*/  PRMT R9, R9, 0x7773, RZ ;  /* 0x0000777309097816 */ /* 0x000fe200000000ff */
[----:B------:R-:W-:Y:S02]  /*1e380*/  IMAD.X R13, R21, 0x1, R2, P5 ;  /* 0x00000001150d7824 */ /* 0x000fe400028e0602 */
[----:B------:R1:W-:Y:S01]  /*1e390*/  @P4 STG.E.U8 desc[UR6][R22.64], R27 ;  /* 0x0000001b16004986 */ /* 0x0003e2000c101106 */
[----:B------:R-:W-:Y:S01]  /*1e3a0*/  ISETP.LT.AND P4, PT, R29, UR8, !P2 ;  /* 0x000000081d007c0c */ /* 0x000fe2000d781270 */
[----:B------:R-:W-:Y:S01]  /*1e3b0*/  ULDC UR8, c[0x0][0x22c] ;  /* 0x00008b0000087ab9 */ /* 0x000fe20000000800 */
[----:B0-----:R-:W-:Y:S01]  /*1e3c0*/  VIADD R24, R8, UR4 ;  /* 0x0000000408187c36 */ /* 0x001fe20008000000 */
[----:B------:R0:W-:Y:S01]  /*1e3d0*/  @P3 STG.E.U8 desc[UR6][R12.64], R9 ;  /* 0x000000090c003986 */ /* 0x0001e2000c101106 */
[----:B------:R-:W-:Y:S01]  /*1e3e0*/  ISETP.LT.AND P3, PT, R15, UR10, !P2 ;  /* 0x0000000a0f007c0c */ /* 0x000fe2000d761270 */
[----:B------:R-:W-:Y:S01]  /*1e3f0*/  ULDC UR4, c[0x0][0x22c] ;  /* 0x00008b0000047ab9 */ /* 0x000fe20000000800 */
[----:B------:R-:W-:Y:S01]  /*1e400*/  ISETP.LT.AND P5, PT, R11, UR12, !P2 ;  /* 0x0000000c0b007c0c */ /* 0x000fe2000d7a1270 */
[----:B------:R-:W-:Y:S01]  /*1e410*/  ULDC UR10, c[0x0][0x228] ;  /* 0x00008a00000a7ab9 */ /* 0x000fe20000000800 */
[----:B------:R-:W-:Y:S01]  /*1e420*/  SHF.R.S32.HI R21, RZ, 0x1f, R24 ;  /* 0x0000001fff157819 */ /* 0x000fe20000011418 */
[----:B------:R-:W2:Y:S01]  /*1e430*/  LDL.LU R11, [R1+0xac4] ;  /* 0x000ac400010b7983 */ /* 0x000ea20000300800 */
[C---:B-1----:R-:W-:Y:S01]  /*1e440*/  IADD3 R22, P6, R24.reuse, R0, RZ ;  /* 0x0000000018167210 */ /* 0x042fe20007fde0ff */
[----:B------:R-:W-:Y:S01]  /*1e450*/  ULDC UR12, c[0x0][0x228] ;  /* 0x00008a00000c7ab9 */ /* 0x000fe20000000800 */
[----:B------:R-:W-:Y:S01]  /*1e460*/  IADD3 R8, P1, R24, R17, RZ ;  /* 0x0000001118087210 */ /* 0x000fe20007f3e0ff */
[----:B0-----:R-:W-:-:S02]  /*1e470*/  VIADD R13, R7, 0x5 ;  /* 0x00000005070d7836 */ /* 0x001fc40000000000 */
[C---:B------:R-:W-:Y:S01]  /*1e480*/  IMAD.X R23, R21.reuse, 0x1, R16, P6 ;  /* 0x0000000115177824 */ /* 0x040fe200030e0610 */
[----:B------:R-:W-:Y:S01]  /*1e490*/  IADD3 R12, P6, R24, R19, RZ ;  /* 0x00000013180c7210 */ /* 0x000fe20007fde0ff */
[----:B------:R-:W-:Y:S01]  /*1e4a0*/  IMAD.X R9, R21, 0x1, R20, P1 ;  /* 0x0000000115097824 */ /* 0x000fe200008e0614 */
[C---:B------:R-:W-:Y:S02]  /*1e4b0*/  PRMT R25, R14.reuse, 0x7770, RZ ;  /* 0x000077700e197816 */ /* 0x040fe400000000ff */
[----:B------:R-:W-:Y:S01]  /*1e4c0*/  ISETP.GE.AND P1, PT, R13, UR4, PT ;  /* 0x000000040d007c0c */ /* 0x000fe2000bf26270 */
[----:B------:R-:W-:Y:S01]  /*1e4d0*/  IMAD.X R13, R21, 0x1, R3, P6 ;  /* 0x00000001150d7824 */ /* 0x000fe200030e0603 */
[C---:B------:R-:W-:Y:S02]  /*1e4e0*/  PRMT R26, R14.reuse, 0x7771, RZ ;  /* 0x000077710e1a7816 */ /* 0x040fe400000000ff */
[----:B------:R-:W-:Y:S01]  /*1e4f0*/  PRMT R27, R14, 0x7772, RZ ;  /* 0x000077720e1b7816 */ /* 0x000fe200000000ff */
[----:B------:R-:W-:Y:S01]  /*1e500*/  @P4 STG.E.U8 desc[UR6][R22.64], R25 ;  /* 0x0000001916004986 */ /* 0x000fe2000c101106 */
[----:B------:R-:W-:-:S03]  /*1e510*/  ULDC UR4, c[0x0][0x248] ;  /* 0x0000920000047ab9 */ /* 0x000fc60000000800 */
[----:B------:R-:W-:Y:S04]  /*1e520*/  @P3 STG.E.U8 desc[UR6][R8.64], R26 ;  /* 0x0000001a08003986 */ /* 0x000fe8000c101106 */
[----:B------:R0:W-:Y:S01]  /*1e530*/  @P5 STG.E.U8 desc[UR6][R12.64], R27 ;  /* 0x0000001b0c005986 */ /* 0x0001e2000c101106 */
[----:B------:R-:W-:Y:S01]  /*1e540*/  ISETP.LT.AND P3, PT, R28, UR10, !P2 ;  /* 0x0000000a1c007c0c */ /* 0x000fe2000d761270 */
[----:B------:R-:W-:Y:S02]  /*1e550*/  ULDC UR10, c[0x0][0x228] ;  /* 0x00008a00000a7ab9 */ /* 0x000fe40000000800 */
[----:B0-----:R-:W3:Y:S01]  /*1e560*/  LDL.LU R27, [R1+0x6ac] ;  /* 0x0006ac00011b7983 */ /* 0x001ee20000300800 */
[----:B------:R-:W-:Y:S02]  /*1e570*/  IADD3 R22, P6, R24, R18, RZ ;  /* 0x0000001218167210 */ /* 0x000fe40007fde0ff */
[----:B------:R-:W-:-:S02]  /*1e580*/  ISETP.LT.AND P5, PT, R15, UR14, !P1 ;  /* 0x0000000e0f007c0c */ /* 0x000fc4000cfa1270 */
[----:B------:R-:W-:Y:S01]  /*1e590*/  PRMT R26, R14, 0x7773, RZ ;  /* 0x000077730e1a7816 */ /* 0x000fe200000000ff */
[----:B------:R-:W4:Y:S01]  /*1e5a0*/  LDL.LU R15, [R1+0xac0] ;  /* 0x000ac000010f7983 */ /* 0x000f220000300800 */
[----:B------:R-:W-:Y:S01]  /*1e5b0*/  IMAD.X R23, R21, 0x1, R2, P6 ;  /* 0x0000000115177824 */ /* 0x000fe200030e0602 */
[----:B------:R-:W-:Y:S01]  /*1e5c0*/  ISETP.LT.AND P4, PT, R29, UR12, !P1 ;  /* 0x0000000c1d007c0c */ /* 0x000fe2000cf81270 */
[----:B------:R-:W-:Y:S01]  /*1e5d0*/  VIADD R25, R24, UR4 ;  /* 0x0000000418197c36 */ /* 0x000fe20008000000 */
[C---:B------:R-:W-:Y:S01]  /*1e5e0*/  PRMT R14, R10.reuse, 0x7770, RZ ;  /* 0x000077700a0e7816 */ /* 0x040fe200000000ff */
[----:B------:R-:W-:Y:S01]  /*1e5f0*/  VIADD R13, R7, 0x6 ;  /* 0x00000006070d7836 */ /* 0x000fe20000000000 */
[----:B------:R0:W-:Y:S01]  /*1e600*/  @P3 STG.E.U8 desc[UR6][R22.64], R26 ;  /* 0x0000001a16003986 */ /* 0x0001e2000c101106 */
[----:B------:R-:W-:Y:S01]  /*1e610*/  ULDC UR12, c[0x0][0x228] ;  /* 0x00008a00000c7ab9 */ /* 0x000fe20000000800 */
[----:B------:R-:W-:Y:S01]  /*1e620*/  PRMT R21, R10, 0x7771, RZ ;  /* 0x000077710a157816 */ /* 0x000fe200000000ff */
[----:B------:R-:W-:Y:S01]  /*1e630*/  ULDC UR4, c[0x0][0x248] ;  /* 0x0000920000047ab9 */ /* 0x000fe20000000800 */
[----:B------:R-:W-:Y:S01]  /*1e640*/  ULDC UR14, c[0x0][0x228] ;  /* 0x00008a00000e7ab9 */ /* 0x000fe20000000800 */
[----:B0-----:R-:W5:Y:S01]  /*1e650*/  LDL.LU R26, [R1+0x6b0] ;  /* 0x0006b000011a7983 */ /* 0x001f620000300800 */
[----:B------:R-:W-:-:S02]  /*1e660*/  SHF.R.S32.HI R24, RZ, 0x1f, R25 ;  /* 0x0000001fff187819 */ /* 0x000fc40000011419 */
[C---:B------:R-:W-:Y:S02]  /*1e670*/  IADD3 R8, P2, R25.reuse, R0, RZ ;  /* 0x0000000019087210 */ /* 0x040fe40007f5e0ff */
[----:B------:R-:W-:-:S03]  /*1e680*/  IADD3 R12, P6, R25, R17, RZ ;  /* 0x00000011190c7210 */ /* 0x000fc60007fde0ff */
[C---:B------:R-:W-:Y:S01]  /*1e690*/  IMAD.X R9, R24.reuse, 0x1, R16, P2 ;  /* 0x0000000118097824 */ /* 0x040fe200010e0610 */
[----:B------:R-:W-:Y:S01]  /*1e6a0*/  ISETP.GE.AND P2, PT, R13, UR8, PT ;  /* 0x000000080d007c0c */ /* 0x000fe2000bf46270 */
[----:B------:R-:W-:Y:S01]  /*1e6b0*/  IMAD.X R13, R24, 0x1, R20, P6 ;  /* 0x00000001180d7824 */ /* 0x000fe200030e0614 */
[----:B------:R-:W-:Y:S01]  /*1e6c0*/  ISETP.LT.AND P3, PT, R28, UR12, !P1 ;  /* 0x0000000c1c007c0c */ /* 0x000fe2000cf61270 */
[----:B------:R-:W-:Y:S01]  /*1e6d0*/  ULDC UR8, c[0x0][0x22c] ;  /* 0x00008b0000087ab9 */ /* 0x000fe20000000800 */
[----:B------:R0:W-:Y:S01]  /*1e6e0*/  @P4 STG.E.U8 desc[UR6][R8.64], R14 ;  /* 0x0000000e08004986 */ /* 0x0001e2000c101106 */
[----:B------:R-:W-:-:S03]  /*1e6f0*/  ULDC UR12, c[0x0][0x228] ;  /* 0x00008a00000c7ab9 */ /* 0x000fc60000000800 */
[----:B------:R1:W-:Y:S01]  /*1e700*/  @P5 STG.E.U8 desc[UR6][R12.64], R21 ;  /* 0x000000150c005986 */ /* 0x0003e2000c101106 */
[----:B------:R-:W-:Y:S01]  /*1e710*/  ISETP.LT.AND P5, PT, R29, UR14, !P2 ;  /* 0x0000000e1d007c0c */ /* 0x000fe2000d7a1270 */
[----:B------:R-:W-:Y:S01]  /*1e720*/  ULDC UR14, c[0x0][0x228] ;  /* 0x00008a00000e7ab9 */ /* 0x000fe20000000800 */
[----:B0-----:R-:W-:Y:S01]  /*1e730*/  VIADD R9, R7, 0x7 ;  /* 0x0000000707097836 */ /* 0x001fe20000000000 */
[C---:B------:R-:W-:Y:S01]  /*1e740*/  IADD3 R8, P6, R25.reuse, R18, RZ ;  /* 0x0000001219087210 */ /* 0x040fe20007fde0ff */
[----:B------:R-:W-:Y:S01]  /*1e750*/  VIADD R14, R25, UR4 ;  /* 0x00000004190e7c36 */ /* 0x000fe20008000000 */
[----:B------:R-:W-:-:S04]  /*1e760*/  ULDC UR4, c[0x0][0x228] ;  /* 0x00008a0000047ab9 */ /* 0x000fc80000000800 */
[----:B-1----:R-:W-:Y:S02]  /*1e770*/  SHF.R.S32.HI R21, RZ, 0x1f, R14 ;  /* 0x0000001fff157819 */ /* 0x002fe4000001140e */
[----:B---3--:R-:W-:Y:S01]  /*1e780*/  ISETP.LT.AND P4, PT, R27, UR10, !P1 ;  /* 0x0000000a1b007c0c */ /* 0x008fe2000cf81270 */
[----:B------:R-:W-:Y:S01]  /*1e790*/  ULDC UR10, c[0x0][0x228] ;  /* 0x00008a00000a7ab9 */ /* 0x000fe20000000800 */
[----:B------:R-:W-:-:S05]  /*1e7a0*/  IADD3 R22, P1, R25, R19, RZ ;  /* 0x0000001319167210 */ /* 0x000fca0007f3e0ff */
[C---:B------:R-:W-:Y:S01]  /*1e7b0*/  IMAD.X R23, R24.reuse, 0x1, R3, P1 ;  /* 0x0000000118177824 */ /* 0x040fe200008e0603 */
[----:B------:R-:W-:Y:S01]  /*1e7c0*/  ISETP.GE.AND P1, PT, R9, UR8, PT ;  /* 0x0000000809007c0c */ /* 0x000fe2000bf26270 */
[----:B------:R-:W-:Y:S01]  /*1e7d0*/  IMAD.X R9, R24, 0x1, R2, P6 ;  /* 0x0000000118097824 */ /* 0x000fe200030e0602 */
[----:B------:R-:W-:Y:S01]  /*1e7e0*/  IADD3 R12, P6, R14, R0, RZ ;  /* 0x000000000e0c7210 */ /* 0x000fe20007fde0ff */
[----:B------:R-:W-:Y:S01]  /*1e7f0*/  ULDC UR8, c[0x0][0x228] ;  /* 0x00008a0000087ab9 */ /* 0x000fe20000000800 */
[C---:B------:R-:W-:Y:S02]  /*1e800*/  PRMT R24, R10.reuse, 0x7772, RZ ;  /* 0x000077720a187816 */ /* 0x040fe400000000ff */
[----:B------:R-:W-:Y:S01]  /*1e810*/  PRMT R10, R10, 0x7773, RZ ;  /* 0x000077730a0a7816 */ /* 0x000fe200000000ff */
[----:B------:R-:W-:Y:S01]  /*1e820*/  IMAD.X R13, R21, 0x1, R16, P6 ;  /* 0x00000001150d7824 */ /* 0x000fe200030e0610 */
[----:B----4-:R-:W-:Y:S01]  /*1e830*/  PRMT R25, R15, 0x7770, RZ ;  /* 0x000077700f197816 */ /* 0x010fe200000000ff */
[----:B------:R0:W-:Y:S04]  /*1e840*/  @P4 STG.E.U8 desc[UR6][R22.64], R24 ;  /* 0x0000001816004986 */ /* 0x0001e8000c101106 */
[----:B------:R1:W-:Y:S01]  /*1e850*/  @P3 STG.E.U8 desc[UR6][R8.64], R10 ;  /* 0x0000000a08003986 */ /* 0x0003e2000c101106 */
[----:B------:R-:W-:Y:S01]  /*1e860*/  ISETP.LT.AND P3, PT, R27, UR8, !P2 ;  /* 0x000000081b007c0c */ /* 0x000fe2000d761270 */
[----:B------:R-:W-:Y:S01]  /*1e870*/  ULDC UR8, c[0x0][0x228] ;  /* 0x00008a0000087ab9 */ /* 0x000fe20000000800 */
[----:B-----5:R-:W-:Y:S01]  /*1e880*/  ISETP.LT.AND P4, PT, R26, UR4, !P2 ;  /* 0x000000041a007c0c */ /* 0x020fe2000d781270 */
[----:B------:R3:W-:Y:S01]  /*1e890*/  @P5 STG.E.U8 desc[UR6][R12.64], R25 ;  /* 0x000000190c005986 */ /* 0x0007e2000c101106 */
[----:B------:R-:W-:Y:S01]  /*1e8a0*/  ULDC UR4, c[0x0][0x228] ;  /* 0x00008a0000047ab9 */ /* 0x000fe20000000800 */
[----:B0-----:R-:W-:-:S02]  /*1e8b0*/  IADD3 R22, P5, R14, R17, RZ ;  /* 0x000000110e167210 */ /* 0x001fc40007fbe0ff */
[----:B------:R-:W-:Y:S01]  /*1e8c0*/  ISETP.LT.AND P2, PT, R28, UR4, !P2 ;  /* 0x000000041c007c0c */ /* 0x000fe2000d741270 */
[----:B------:R-:W-:Y:S01]  /*1e8d0*/  ULDC UR4, c[0x0][0x248] ;  /* 0x0000920000047ab9 */ /* 0x000fe20000000800 */
[C---:B-1----:R-:W-:Y:S01]  /*1e8e0*/  IADD3 R8, P6, R14.reuse, R19, RZ ;  /* 0x000000130e087210 */ /* 0x042fe20007fde0ff */
[----:B------:R-:W-:Y:S01]  /*1e8f0*/  IMAD.X R23, R21, 0x1, R20, P5 ;  /* 0x0000000115177824 */ /* 0x000fe200028e0614 */
[----:B---3--:R-:W-:-:S03]  /*1e900*/  IADD3 R12, P5, R14, R18, RZ ;  /* 0x000000120e0c7210 */ /* 0x008fc60007fbe0ff */
[----:B------:R-:W-:Y:S01]  /*1e910*/  IMAD.X R9, R21, 0x1, R3, P6 ;  /* 0x0000000115097824 */ /* 0x000fe200030e0603 */
[C---:B------:R-:W-:Y:S02]  /*1e920*/  PRMT R24, R15.reuse, 0x7771, RZ ;  /* 0x000077710f187816 */ /* 0x040fe400000000ff */
[----:B------:R-:W-:Y:S01]  /*1e930*/  PRMT R10, R15, 0x7772, RZ ;  /* 0x000077720f0a7816 */ /* 0x000fe200000000ff */
[----:B------:R-:W-:Y:S01]  /*1e940*/  IMAD.X R13, R21, 0x1, R2, P5 ;  /* 0x00000001150d7824 */ /* 0x000fe200028e0602 */
[----:B------:R-:W-:Y:S01]  /*1e950*/  PRMT R25, R15, 0x7773, RZ ;  /* 0x000077730f197816 */ /* 0x000fe200000000ff */
[----:B------:R-:W-:Y:S04]  /*1e960*/  @P4 STG.E.U8 desc[UR6][R22.64], R24 ;  /* 0x0000001816004986 */ /* 0x000fe8000c101106 */
[----:B------:R-:W-:Y:S04]  /*1e970*/  @P3 STG.E.U8 desc[UR6][R8.64], R10 ;  /* 0x0000000a08003986 */ /* 0x000fe8000c101106 */
[----:B------:R0:W-:Y:S04]  /*1e980*/  @P2 STG.E.U8 desc[UR6][R12.64], R25 ;  /* 0x000000190c002986 */ /* 0x0001e8000c101106 */
[----:B0-----:R-:W3:Y:S01]  /*1e990*/  LDL.LU R25, [R1+0x10] ;  /* 0x0000100001197983 */ /* 0x001ee20000300800 */
[----:B------:R-:W-:Y:S01]  /*1e9a0*/  VIADD R22, R14, UR4 ;  /* 0x000000040e167c36 */ /* 0x000fe20008000000 */
[----:B------:R-:W-:Y:S01]  /*1e9b0*/  ISETP.LT.AND P4, PT, R29, UR8, !P1 ;  /* 0x000000081d007c0c */ /* 0x000fe2000cf81270 */
[----:B------:R-:W-:Y:S01]  /*1e9c0*/  VIADD R15, R7, 0x8 ;  /* 0x00000008070f7836 */ /* 0x000fe20000000000 */
[----:B------:R-:W-:Y:S01]  /*1e9d0*/  ISETP.LT.AND P3, PT, R26, UR10, !P1 ;  /* 0x0000000a1a007c0c */ /* 0x000fe2000cf61270 */
[----:B------:R-:W-:Y:S01]  /*1e9e0*/  ULDC UR4, c[0x0][0x22c] ;  /* 0x00008b0000047ab9 */ /* 0x000fe20000000800 */
[----:B------:R-:W-:Y:S01]  /*1e9f0*/  SHF.R.S32.HI R10, RZ, 0x1f, R22 ;  /* 0x0000001fff0a7819 */ /* 0x000fe20000011416 */
[----:B------:R-:W-:Y:S01]  /*1ea00*/  ULDC UR10, c[0x0][0x228] ;  /* 0x00008a00000a7ab9 */ /* 0x000fe20000000800 */
[C---:B------:R-:W-:Y:S01]  /*1ea10*/  IADD3 R8, P6, R22.reuse, R0, RZ ;  /* 0x0000000016087210 */ /* 0x040fe20007fde0ff */
[----:B------:R-:W-:Y:S01]  /*1ea20*/  ULDC UR8, c[0x0][0x22c] ;  /* 0x00008b0000087ab9 */ /* 0x000fe20000000800 */
[----:B------:R-:W-:-:S02]  /*1ea30*/  IADD3 R12, P2, R22, R17, RZ ;  /* 0x00000011160c7210 */ /* 0x000fc40007f5e0ff */
[----:B------:R-:W-:Y:S01]  /*1ea40*/  ISETP.LT.AND P5, PT, R27, UR12, !P1 ;  /* 0x0000000c1b007c0c */ /* 0x000fe2000cfa1270 */
[C---:B------:R-:W-:Y:S01]  /*1ea50*/  IMAD.X R9, R10.reuse, 0x1, R16, P6 ;  /* 0x000000010a097824 */ /* 0x040fe200030e0610 */
[C---:B--2---:R-:W-:Y:S01]  /*1ea60*/  PRMT R21, R11.reuse, 0x7770, RZ ;  /* 0x000077700b157816 */ /* 0x044fe200000000ff */
[----:B------:R-:W-:Y:S01]  /*1ea70*/  IMAD.X R13, R10, 0x1, R20, P2 ;  /* 0x000000010a0d7824 */ /* 0x000fe200010e0614 */
[----:B------:R-:W-:Y:S01]  /*1ea80*/  IADD3 R14, P6, R22, R19, RZ ;  /* 0x00000013160e7210 */ /* 0x000fe20007fde0ff */
[----:B------:R-:W-:Y:S01]  /*1ea90*/  ULDC UR12, c[0x0][0x228] ;  /* 0x00008a00000c7ab9 */ /* 0x000fe20000000800 */
[----:B------:R-:W-:Y:S01]  /*1eaa0*/  PRMT R23, R11, 0x7771, RZ ;  /* 0x000077710b177816 */ /* 0x000fe200000000ff */
[----:B------:R0:W-:Y:S01]  /*1eab0*/  @P4 STG.E.U8 desc[UR6][R8.64], R21 ;  /* 0x0000001508004986 */ /* 0x0001e2000c101106 */
[----:B------:R-:W-:Y:S01]  /*1eac0*/  ISETP.GE.AND P2, PT, R15, UR4, PT ;  /* 0x000000040f007c0c */ /* 0x000fe2000bf46270 */
[----:B------:R-:W-:Y:S01]  /*1ead0*/  ULDC UR4, c[0x0][0x248] ;  /* 0x0000920000047ab9 */ /* 0x000fe20000000800 */
[----:B------:R-:W-:Y:S01]  /*1eae0*/  IMAD.X R15, R10, 0x1, R3, P6 ;  /* 0x000000010a0f7824 */ /* 0x000fe200030e0603 */
[----:B------:R-:W-:Y:S01]  /*1eaf0*/  PRMT R24, R11, 0x7772, RZ ;  /* 0x000077720b187816 */ /* 0x000fe200000000ff */
[----:B------:R1:W-:Y:S01]  /*1eb00*/  @P3 STG.E.U8 desc[UR6][R12.64], R23 ;  /* 0x000000170c003986 */ /* 0x0003e2000c101106 */
[----:B------:R-:W-:Y:S01]  /*1eb10*/  ISETP.LT.AND P3, PT, R28, UR10, !P1 ;  /* 0x0000000a1c007c0c */ /* 0x000fe2000cf61270 */
[----:B------:R-:W-:Y:S01]  /*1eb20*/  ULDC UR10, c[0x0][0x228] ;  /* 0x00008a00000a7ab9 */ /* 0x000fe20000000800 */
[----:B------:R-:W-:Y:S01]  /*1eb30*/  ISETP.LT.AND P4, PT, R29, UR12, !P2 ;  /* 0x0000000c1d007c0c */ /* 0x000fe2000d781270 */
[C---:B0-----:R-:W-:Y:S01]  /*1eb40*/  VIADD R21, R22.reuse, UR4 ;  /* 0x0000000416157c36 */ /* 0x041fe20008000000 */
[----:B------:R-:W-:Y:S01]  /*1eb50*/  IADD3 R8, P6, R22, R18, RZ ;  /* 0x0000001216087210 */ /* 0x000fe20007fde0ff */
[----:B------:R0:W-:Y:S01]  /*1eb60*/  @P5 STG.E.U8 desc[UR6][R14.64], R24 ;  /* 0x000000180e005986 */ /* 0x0001e2000c101106 */
[----:B------:R-:W-:Y:S01]  /*1eb70*/  ULDC UR4, c[0x0][0x248] ;  /* 0x0000920000047ab9 */ /* 0x000fe20000000800 */
[----:B------:R-:W-:Y:S01]  /*1eb80*/  ULDC UR12, c[0x0][0x228] ;  /* 0x00008a00000c7ab9 */ /* 0x000fe20000000800 */
[----:B-1----:R-:W-:Y:S01]  /*1eb90*/  IADD3 R12, P1, R21, R0, RZ ;  /* 0x00000000150c7210 */ /* 0x002fe20007f3e0ff */
[----:B------:R-:W-:Y:S01]  /*1eba0*/  IMAD.X R9, R10, 0x1, R2, P6 ;  /* 0x000000010a097824 */ /* 0x000fe200030e0602 */
[----:B------:R-:W-:Y:S01]  /*1ebb0*/  ISETP.LT.AND P5, PT, R26, UR14, !P2 ;  /* 0x0000000e1a007c0c */ /* 0x000fe2000d7a1270 */
[----:B------:R-:W-:Y:S01]  /*1ebc0*/  ULDC UR14, c[0x0][0x228] ;  /* 0x00008a00000e7ab9 */ /* 0x000fe20000000800 */
[----:B------:R-:W-:-:S02]  /*1ebd0*/  PRMT R23, R11, 0x7773, RZ ;  /* 0x000077730b177816 */ /* 0x000fc400000000ff */
[----:B0-----:R-:W-:Y:S01]  /*1ebe0*/  SHF.R.S32.HI R14, RZ, 0x1f, R21 ;  /* 0x0000001fff0e7819 */ /* 0x001fe20000011415 */
[----:B------:R-:W-:Y:S01]  /*1ebf0*/  VIADD R15, R7, 0x9 ;  /* 0x00000009070f7836 */ /* 0x000fe20000000000 */
[----:B------:R-:W-:-:S03]  /*1ec00*/  IADD3 R10, P6, R21, R17, RZ ;  /* 0x00000011150a7210 */ /* 0x000fc60007fde0ff */
[----:B------:R-:W-:Y:S01]  /*1ec10*/  IMAD.X R13, R14, 0x1, R16, P1 ;  /* 0x000000010e0d7824 */ /* 0x000fe200008e0610 */
[----:B------:R-:W-:Y:S01]  /*1ec20*/  ISETP.GE.AND P1, PT, R15, UR8, PT ;  /* 0x000000080f007c0c */ /* 0x000fe2000bf26270 */
[----:B------:R-:W-:Y:S01]  /*1ec30*/  ULDC UR8, c[0x0][0x228] ;  /* 0x00008a0000087ab9 */ /* 0x000fe20000000800 */
[----:B------:R-:W-:Y:S01]  /*1ec40*/  PRMT R15, R4, 0x7770, RZ ;  /* 0x00007770040f7816 */ /* 0x000fe200000000ff */
[----:B------:R0:W-:Y:S01]  /*1ec50*/  @P3 STG.E.U8 desc[UR6][R8.64], R23 ;  /* 0x0000001708003986 */ /* 0x0001e2000c101106 */
[----:B------:R-:W-:Y:S01]  /*1ec60*/  ISETP.LT.AND P3, PT, R27, UR8, !P2 ;  /* 0x000000081b007c0c */ /* 0x000fe2000d761270 */
[----:B------:R-:W-:Y:S01]  /*1ec70*/  IMAD.X R11, R14, 0x1, R20, P6 ;  /* 0x000000010e0b7824 */ /* 0x000fe200030e0614 */
[----:B------:R-:W-:Y:S01]  /*1ec80*/  PRMT R22, R4, 0x7771, RZ ;  /* 0x0000777104167816 */ /* 0x000fe200000000ff */
[----:B------:R1:W-:Y:S01]  /*1ec90*/  @P4 STG.E.U8 desc[UR6][R12.64], R15 ;  /* 0x0000000f0c004986 */ /* 0x0003e2000c101106 */
[----:B------:R-:W-:Y:S01]  /*1eca0*/  ULDC UR8, c[0x0][0x228] ;  /* 0x00008a0000087ab9 */ /* 0x000fe20000000800 */
[----:B------:R-:W-:Y:S01]  /*1ecb0*/  ISETP.LT.AND P4, PT, R29, UR10, !P1 ;  /* 0x0000000a1d007c0c */ /* 0x000fe2000cf81270 */
[----:B------:R-:W-:Y:S01]  /*1ecc0*/  ULDC UR10, c[0x0][0x228] ;  /* 0x00008a00000a7ab9 */ /* 0x000fe20000000800 */
[----:B------:R-:W-:-:S02]  /*1ecd0*/  ISETP.LT.AND P2, PT, R28, UR8, !P2 ;  /* 0x000000081c007c0c */ /* 0x000fc4000d741270 */
[C---:B0-----:R-:W-:Y:S01]  /*1ece0*/  IADD3 R8, P6, R21.reuse, R19, RZ ;  /* 0x0000001315087210 */ /* 0x041fe20007fde0ff */
[----:B------:R0:W-:Y:S01]  /*1ecf0*/  @P5 STG.E.U8 desc[UR6][R10.64], R22 ;  /* 0x000000160a005986 */ /* 0x0001e2000c101106 */
[----:B------:R-:W-:Y:S01]  /*1ed00*/  ULDC UR8, c[0x0][0x228] ;  /* 0x00008a0000087ab9 */ /* 0x000fe20000000800 */
[----:B-1----:R-:W-:Y:S01]  /*1ed10*/  VIADD R15, R21, UR4 ;  /* 0x00000004150f7c36 */ /* 0x002fe20008000000 */
[----:B------:R-:W-:Y:S01]  /*1ed20*/  PRMT R13, R4, 0x7772, RZ ;  /* 0x00007772040d7816 */ /* 0x000fe200000000ff */
[----:B------:R-:W-:Y:S01]  /*1ed30*/  IMAD.X R9, R14, 0x1, R3, P6 ;  /* 0x000000010e097824 */ /* 0x000fe200030e0603 */
[----:B------:R-:W-:Y:S02]  /*1ed40*/  ULDC UR4, c[0x0][0x22c] ;  /* 0x00008b0000047ab9 */ /* 0x000fe40000000800 */
[----:B------:R-:W-:Y:S02]  /*1ed50*/  IADD3 R12, P6, R15, R0, RZ ;  /* 0x000000000f0c7210 */ /* 0x000fe40007fde0ff */
[----:B0-----:R-:W-:-:S02]  /*1ed60*/  IADD3 R10, P5, R21, R18, RZ ;  /* 0x00000012150a7210 */ /* 0x001fc40007fbe0ff */
[----:B------:R-:W-:Y:S01]  /*1ed70*/  SHF.R.S32.HI R21, RZ, 0x1f, R15 ;  /* 0x0000001fff157819 */ /* 0x000fe2000001140f */
[----:B------:R0:W-:Y:S01]  /*1ed80*/  @P3 STG.E.U8 desc[UR6][R8.64], R13 ;  /* 0x0000000d08003986 */ /* 0x0001e2000c101106 */
[----:B------:R-:W-:Y:S01]  /*1ed90*/  PRMT R4, R4, 0x7773, RZ ;  /* 0x0000777304047816 */ /* 0x000fe200000000ff */
[----:B------:R-:W-:Y:S01]  /*1eda0*/  IMAD.X R11, R14, 0x1, R2, P5 ;  /* 0x000000010e0b7824 */ /* 0x000fe200028e0602 */
[----:B------:R-:W-:Y:S01]  /*1edb0*/  ISETP.LT.AND P3, PT, R26, UR8, !P1 ;  /* 0x000000081a007c0c */ /* 0x000fe2000cf61270 */
[----:B------:R-:W-:-:S03]  /*1edc0*/  ULDC UR8, c[0x0][0x228] ;  /* 0x00008a0000087ab9 */ /* 0x000fc60000000800 */
[----:B------:R1:W-:Y:S01]  /*1edd0*/  @P2 STG.E.U8 desc[UR6][R10.64], R4 ;  /* 0x000000040a002986 */ /* 0x0003e2000c101106 */
[----:B0-----:R-:W-:Y:S02]  /*1ede0*/  IMAD.X R13, R21, 0x1, R16, P6 ;  /* 0x00000001150d7824 */ /* 0x001fe400030e0610 */
[----:B-1----:R-:W-:Y:S01]  /*1edf0*/  VIADD R4, R7, 0xa ;  /* 0x0000000a07047836 */ /* 0x002fe20000000000 */
[----:B------:R-:W-:-:S05]  /*1ee00*/  IADD3 R10, P5, R15, R19, RZ ;  /* 0x000000130f0a7210 */ /* 0x000fca0007fbe0ff */
[----:B------:R-:W-:Y:S01]  /*1ee10*/  IMAD.X R11, R21, 0x1, R3, P5 ;  /* 0x00000001150b7824 */ /* 0x000fe200028e0603 */
[----:B------:R-:W-:Y:S02]  /*1ee20*/  PRMT R22, R5, 0x7772, RZ ;  /* 0x0000777205167816 */ /* 0x000fe400000000ff */
[----:B---3--:R-:W-:-:S05]  /*1ee30*/  PRMT R8, R25, 0x7770, RZ ;  /* 0x0000777019087816 */ /* 0x008fca00000000ff */
[----:B------:R0:W-:Y:S01]  /*1ee40*/  @P4 STG.E.U8 desc[UR6][R12.64], R8 ;  /* 0x000000080c004986 */ /* 0x0001e2000c101106 */
[----:B------:R-:W-:Y:S01]  /*1ee50*/  ISETP.LT.AND P4, PT, R27, UR10, !P1 ;  /* 0x0000000a1b007c0c */ /* 0x000fe2000cf81270 */
[----:B------:R-:W-:Y:S01]  /*1ee60*/  ULDC UR10, c[0x0][0x228] ;  /* 0x00008a00000a7ab9 */ /* 0x000fe20000000800 */
[----:B------:R-:W-:Y:S01]  /*1ee70*/  ISETP.LT.AND P1, PT, R28, UR12, !P1 ;  /* 0x0000000c1c007c0c */ /* 0x000fe2000cf21270 */
[----:B------:R-:W-:Y:S01]  /*1ee80*/  ULDC UR12, c[0x0][0x228] ;  /* 0x00008a00000c7ab9 */ /* 0x000fe20000000800 */
[C---:B0-----:R-:W-:Y:S02]  /*1ee90*/  IADD3 R8, P2, R15.reuse, R17, RZ ;  /* 0x000000110f087210 */ /* 0x041fe40007f5e0ff */
[----:B------:R-:W-:-:S03]  /*1eea0*/  IADD3 R12, P6, R15, R18, RZ ;  /* 0x000000120f0c7210 */ /* 0x000fc60007fde0ff */
[----:B------:R-:W-:Y:S01]  /*1eeb0*/  IMAD.X R9, R21, 0x1, R20, P2 ;  /* 0x0000000115097824 */ /* 0x000fe200010e0614 */
[----:B------:R-:W-:Y:S01]  /*1eec0*/  ISETP.GE.AND P2, PT, R4, UR4, PT ;  /* 0x0000000404007c0c */ /* 0x000fe2000bf46270 */
[----:B------:R-:W-:Y:S01]  /*1eed0*/  ULDC UR4, c[0x0][0x248] ;  /* 0x0000920000047ab9 */ /* 0x000fe20000000800 */
[----:B------:R-:W-:Y:S01]  /*1eee0*/  PRMT R4, R25, 0x7771, RZ ;  /* 0x0000777119047816 */ /* 0x000fe200000000ff */
[----:B------:R-:W-:Y:S01]  /*1eef0*/  IMAD.X R13, R21, 0x1, R2, P6 ;  /* 0x00000001150d7824 */ /* 0x000fe200030e0602 */
[----:B------:R-:W-:Y:S01]  /*1ef00*/  PRMT R14, R25, 0x7772, RZ ;  /* 0x00007772190e7816 */ /* 0x000fe200000000ff */
[----:B------:R-:W-:Y:S01]  /*1ef10*/  VIADD R15, R15, UR4 ;  /* 0x000000040f0f7c36 */ /* 0x000fe20008000000 */
[----:B------:R-:W-:Y:S01]  /*1ef20*/  PRMT R21, R25, 0x7773, RZ ;  /* 0x0000777319157816 */ /* 0x000fe200000000ff */
[----:B------:R0:W-:Y:S01]  /*1ef30*/  @P3 STG.E.U8 desc[UR6][R8.64], R4 ;  /* 0x0000000408003986 */ /* 0x0001e2000c101106 */
[----:B------:R-:W-:Y:S01]  /*1ef40*/  ISETP.LT.AND P5, PT, R27, UR12, !P2 ;  /* 0x0000000c1b007c0c */ /* 0x000fe2000d7a1270 */
[----:B------:R-:W-:Y:S01]  /*1ef50*/  ULDC UR4, c[0x0][0x22c] ;  /* 0x00008b0000047ab9 */ /* 0x000fe20000000800 */
[----:B------:R-:W-:Y:S01]  /*1ef60*/  ULDC UR12, c[0x0][0x228] ;  /* 0x00008a00000c7ab9 */ /* 0x000fe20000000800 */
[----:B------:R1:W-:Y:S01]  /*1ef70*/  @P4 STG.E.U8 desc[UR6][R10.64], R14 ;  /* 0x0000000e0a004986 */ /* 0x0003e2000c101106 */
[----:B------:R-:W-:Y:S01]  /*1ef80*/  ISETP.LT.AND P4, PT, R29, UR8, !P2 ;  /* 0x000000081d007c0c */ /* 0x000fe2000d781270 */
[----:B------:R-:W-:-:S02]  /*1ef90*/  ULDC UR8, c[0x0][0x22c] ;  /* 0x00008b0000087ab9 */ /* 0x000fc40000000800 */
[----:B------:R2:W-:Y:S01]  /*1efa0*/  @P1 STG.E.U8 desc[UR6][R12.64], R21 ;  /* 0x000000150c001986 */ /* 0x0005e2000c101106 */
[----:B------:R-:W-:Y:S01]  /*1efb0*/  ISETP.LT.AND P1, PT, R26, UR10, !P2 ;  /* 0x0000000a1a007c0c */ /* 0x000fe2000d721270 */
[----:B------:R-:W-:Y:S01]  /*1efc0*/  ULDC UR10, c[0x0][0x228] ;  /* 0x00008a00000a7ab9 */ /* 0x000fe20000000800 */
[----:B0-----:R-:W-:Y:S02]  /*1efd0*/  SHF.R.S32.HI R4, RZ, 0x1f, R15 ;  /* 0x0000001fff047819 */ /* 0x001fe4000001140f */
[C---:B------:R-:W-:Y:S02]  /*1efe0*/  IADD3 R8, P6, R15.reuse, R0, RZ ;  /* 0x000000000f087210 */ /* 0x040fe40007fde0ff */
[----:B-1----:R-:W-:-:S03]  /*1eff0*/  IADD3 R10, P3, R15, R17, RZ ;  /* 0x000000110f0a7210 */ /* 0x002fc60007f7e0ff */
[C---:B------:R-:W-:Y:S01]  /*1f000*/  IMAD.X R9, R4.reuse, 0x1, R16, P6 ;  /* 0x0000000104097824 */ /* 0x040fe200030e0610 */
[----:B--2---:R-:W-:Y:S01]  /*1f010*/  IADD3 R12, P6, R15, R19, RZ ;  /* 0x000000130f0c7210 */ /* 0x004fe20007fde0ff */
[----:B------:R-:W-:Y:S01]  /*1f020*/  VIADD R13, R7, 0xb ;  /* 0x0000000b070d7836 */ /* 0x000fe20000000000 */
[C---:B------:R-:W-:Y:S01]  /*1f030*/  PRMT R14, R5.reuse, 0x7770, RZ ;  /* 0x00007770050e7816 */ /* 0x040fe200000000ff */
[C---:B------:R-:W-:Y:S01]  /*1f040*/  IMAD.X R11, R4.reuse, 0x1, R20, P3 ;  /* 0x00000001040b7824 */ /* 0x040fe200018e0614 */
[----:B------:R-:W-:Y:S01]  /*1f050*/  PRMT R21, R5, 0x7771, RZ ;  /* 0x0000777105157816 */ /* 0x000fe200000000ff */
[----:B------:R-:W2:Y:S01]  /*1f060*/  LDL.LU R7, [R1+0xabc] ;  /* 0x000abc0001077983 */ /* 0x000ea20000300800 */
[----:B------:R-:W-:Y:S01]  /*1f070*/  ISETP.GE.AND P3, PT, R13, UR4, PT ;  /* 0x000000040d007c0c */ /* 0x000fe2000bf66270 */
[----:B------:R-:W-:Y:S01]  /*1f080*/  IMAD.X R13, R4, 0x1, R3, P6 ;  /* 0x00000001040d7824 */ /* 0x000fe200030e0603 */
[----:B------:R-:W-:Y:S01]  /*1f090*/  ULDC UR4, c[0x0][0x248] ;  /* 0x0000920000047ab9 */ /* 0x000fe20000000800 */
[----:B------:R-:W-:Y:S04]  /*1f0a0*/  @P4 STG.E.U8 desc[UR6][R8.64], R14 ;  /* 0x0000000e08004986 */ /* 0x000fe8000c101106 */
[----:B------:R-:W3:Y:S04]  /*1f0b0*/  LDL.LU R24, [R1+0x14] ;  /* 0x0000140001187983 */ /* 0x000ee80000300800 */
[----:B------:R-:W-:Y:S04]  /*1f0c0*/  @P1 STG.E.U8 desc[UR6][R10.64], R21 ;  /* 0x000000150a001986 */ /* 0x000fe8000c101106 */
[----:B------:R-:W4:Y:S04]  /*1f0d0*/  LDL.LU R25, [R1+0x1c] ;  /* 0x00001c0001197983 */ /* 0x000f280000300800 */
[----:B------:R0:W-:Y:S04]  /*1f0e0*/  @P5 STG.E.U8 desc[UR6][R12.64], R22 ;  /* 0x000000160c005986 */ /* 0x0001e8000c101106 */
[----:B0-----:R-:W5:Y:S01]  /*1f0f0*/  LDL.LU R22, [R1+0x5d8] ;  /* 0x0005d80001167983 */ /* 0x001f620000300800 */
[C---:B------:R-:W-:Y:S01]  /*1f100*/  VIADD R14, R15.reuse, UR4 ;  /* 0x000000040f0e7c36 */ /* 0x040fe20008000000 */
[----:B------:R-:W-:Y:S01]  /*1f110*/  IADD3 R8, P6, R15, R18, RZ ;  /* 0x000000120f087210 */ /* 0x000fe20007fde0ff */
[----:B------:R-:W-:Y:S01]  /*1f120*/  ULDC UR4, c[0x0][0x248] ;  /* 0x0000920000047ab9 */ /* 0x000fe20000000800 */
[----:B------:R-:W-:Y:S01]  /*1f130*/  ISETP.LT.AND P2, PT, R28, UR10, !P2 ;  /* 0x0000000a1c007c0c */ /* 0x000fe2000d741270 */
[----:B------:R-:W-:Y:S01]  /*1f140*/  ULDC UR10, c[0x0][0x228] ;  /* 0x00008a00000a7ab9 */ /* 0x000fe20000000800 */
[----:B------:R-:W-:-:S02]  /*1f150*/  ISETP.LT.AND P4, PT, R29, UR12, !P3 ;  /* 0x0000000c1d007c0c */ /* 0x000fc4000df81270 */
[----:B------:R-:W-:Y:S02]  /*1f160*/  SHF.R.S32.HI R12, RZ, 0x1f, R14 ;  /* 0x0000001fff0c7819 */ /* 0x000fe4000001140e */
[----:B------:R-:W-:Y:S02]  /*1f170*/  IADD3 R10, P1, R14, R0, RZ ;  /* 0x000000000e0a7210 */ /* 0x000fe40007f3e0ff */
[----:B------:R-:W-:Y:S01]  /*1f180*/  ISETP.LT.AND P5, PT, R26, UR14, !P3 ;  /* 0x0000000e1a007c0c */ /* 0x000fe2000dfa1270 */
[----:B------:R-:W-:Y:S01]  /*1f190*/  IMAD.X R9, R4, 0x1, R2, P6 ;  /* 0x0000000104097824 */ /* 0x000fe200030e0602 */
[----:B------:R-:W-:Y:S01]  /*1f1a0*/  IADD3 R4, P6, R14, R17, RZ ;  /* 0x000000110e047210 */ /* 0x000fe20007fde0ff */
[----:B------:R-:W-:Y:S01]  /*1f1b0*/  IMAD.X R11, R12, 0x1, R16, P1 ;  /* 0x000000010c0b7824 */ /* 0x000fe200008e0610 */
[----:B------:R-:W-:Y:S01]  /*1f1c0*/  ULDC UR12, c[0x0][0x228] ;  /* 0x00008a00000c7ab9 */ /* 0x000fe20000000800 */
[----:B------:R-:W-:Y:S01]  /*1f1d0*/  ULDC UR14, c[0x0][0x228] ;  /* 0x00008a00000e7ab9 */ /* 0x000fe20000000800 */
[----:B---3--:R-:W-:-:S02]  /*1f1e0*/  PRMT R15, R24, 0x7770, RZ ;  /* 0x00007770180f7816 */ /* 0x008fc400000000ff */
[----:B------:R-:W-:Y:S01]  /*1f1f0*/  PRMT R21, R24, 0x7771, RZ ;  /* 0x0000777118157816 */ /* 0x000fe200000000ff */
[----:B-----5:R-:W-:-:S05]  /*1f200*/  VIADD R13, R22, 0xc ;  /* 0x0000000c160d7836 */ /* 0x020fca0000000000 */
[----:B------:R-:W-:Y:S01]  /*1f210*/  ISETP.GE.AND P1, PT, R13, UR8, PT ;  /* 0x000000080d007c0c */ /* 0x000fe2000bf26270 */
[----:B------:R-:W-:Y:S01]  /*1f220*/  ULDC UR8, c[0x0][0x228] ;  /* 0x00008a0000087ab9 */ /* 0x000fe20000000800 */
[----:B------:R-:W-:Y:S01]  /*1f230*/  PRMT R13, R5, 0x7773, RZ ;  /* 0x00007773050d7816 */ /* 0x000fe200000000ff */
[----:B------:R-:W-:-:S04]  /*1f240*/  IMAD.X R5, R12, 0x1, R20, P6 ;  /* 0x000000010c057824 */ /* 0x000fc800030e0614 */
[----:B------:R0:W-:Y:S04]  /*1f250*/  @P2 STG.E.U8 desc[UR6][R8.64], R13 ;  /* 0x0000000d08002986 */ /* 0x0001e8000c101106 */
[----:B------:R-:W-:Y:S04]  /*1f260*/  @P4 STG.E.U8 desc[UR6][R10.64], R15 ;  /* 0x0000000f0a004986 */ /* 0x000fe8000c101106 */
[----:B------:R1:W-:Y:S01]  /*1f270*/  @P5 STG.E.U8 desc[UR6][R4.64], R21 ;  /* 0x0000001504005986 */ /* 0x0003e2000c101106 */
[C---:B0-----:R-:W-:Y:S02]  /*1f280*/  IADD3 R8, P5, R14.reuse, R18, RZ ;  /* 0x000000120e087210 */ /* 0x041fe40007fbe0ff */
[----:B-1----:R-:W-:-:S03]  /*1f290*/  IADD3 R4, P6, R14, R19, RZ ;  /* 0x000000130e047210 */ /* 0x002fc60007fde0ff */
[----:B------:R-:W-:Y:S01]  /*1f2a0*/  IMAD.X R9, R12, 0x1, R2, P5 ;  /* 0x000000010c097824 */ /* 0x000fe200028e0602 */
[----:B------:R-:W-:Y:S01]  /*1f2b0*/  PRMT R11, R24, 0x7772, RZ ;  /* 0x00007772180b7816 */ /* 0x000fe200000000ff */
[----:B------:R-:W-:Y:S01]  /*1f2c0*/  IMAD.X R5, R12, 0x1, R3, P6 ;  /* 0x000000010c057824 */ /* 0x000fe200030e0603 */
[----:B------:R-:W-:Y:S02]  /*1f2d0*/  PRMT R12, R24, 0x7773, RZ ;  /* 0x00007773180c7816 */ /* 0x000fe400000000ff */
[----:B------:R-:W3:Y:S01]  /*1f2e0*/  LDL.LU R24, [R1+0x18] ;  /* 0x0000180001187983 */ /* 0x000ee20000300800 */
[----:B------:R-:W-:Y:S01]  /*1f2f0*/  ISETP.LT.AND P2, PT, R27, UR8, !P3 ;  /* 0x000000081b007c0c */ /* 0x000fe2000df41270 */
[----:B------:R-:W-:Y:S01]  /*1f300*/  ULDC UR8, c[0x0][0x228] ;  /* 0x00008a0000087ab9 */ /* 0x000fe20000000800 */
[----:B------:R-:W-:Y:S01]  /*1f310*/  VIADD R13, R14, UR4 ;  /* 0x000000040e0d7c36 */ /* 0x000fe20008000000 */
[----:B------:R-:W-:Y:S01]  /*1f320*/  ISETP.LT.AND P3, PT, R28, UR8, !P3 ;  /* 0x000000081c007c0c */ /* 0x000fe2000df61270 */
[----:B------:R-:W-:Y:S01]  /*1f330*/  ULDC UR8, c[0x0][0x228] ;  /* 0x00008a0000087ab9 */ /* 0x000fe20000000800 */
[----:B------:R-:W-:Y:S01]  /*1f340*/  ISETP.LT.AND P4, PT, R29, UR10, !P1 ;  /* 0x0000000a1d007c0c */ /* 0x000fe2000cf81270 */
[----:B------:R-:W-:Y:S01]  /*1f350*/  ULDC UR10, c[0x0][0x228] ;  /* 0x00008a00000a7ab9 */ /* 0x000fe20000000800 */
[----:B------:R-:W-:Y:S01]  /*1f360*/  SHF.R.S32.HI R14, RZ, 0x1f, R13 ;  /* 0x0000001fff0e7819 */ /* 0x000fe2000001140d */
[----:B------:R-:W-:Y:S01]  /*1f370*/  ULDC UR4, c[0x0][0x22c] ;  /* 0x00008b0000047ab9 */ /* 0x000fe20000000800 */
[----:B------:R-:W-:-:S04]  /*1f380*/  IADD3 R10, P6, R13, R0, RZ ;  /* 0x000000000d0a7210 */ /* 0x000fc80007fde0ff */
[----:B------:R0:W-:Y:S04]  /*1f390*/  @P2 STG.E.U8 desc[UR6][R4.64], R11 ;  /* 0x0000000b04002986 */ /* 0x0001e8000c101106 */
[----:B------:R1:W-:Y:S01]  /*1f3a0*/  @P3 STG.E.U8 desc[UR6][R8.64], R12 ;  /* 0x0000000c08003986 */ /* 0x0003e2000c101106 */
[----:B------:R-:W-:Y:S01]  /*1f3b0*/  ISETP.LT.AND P3, PT, R26, UR8, !P1 ;  /* 0x000000081a007c0c */ /* 0x000fe2000cf61270 */
[----:B------:R-:W-:Y:S01]  /*1f3c0*/  ULDC UR8, c[0x0][0x228] ;  /* 0x00008a0000087ab9 */ /* 0x000fe20000000800 */
[----:B0-----:R-:W-:Y:S01]  /*1f3d0*/  IMAD.X R11, R14, 0x1, R16, P6 ;  /* 0x000000010e0b7824 */ /* 0x001fe200030e0610 */
[----:B------:R-:W-:Y:S01]  /*1f3e0*/  PRMT R4, R6, 0x7770, RZ ;  /* 0x0000777006047816 */ /* 0x000fe200000000ff */
[----:B-1----:R-:W-:-:S04]  /*1f3f0*/  VIADD R9, R22, 0xd ;  /* 0x0000000d16097836 */ /* 0x002fc80000000000 */
[----:B------:R0:W-:Y:S01]  /*1f400*/  @P4 STG.E.U8 desc[UR6][R10.64], R4 ;  /* 0x000000040a004986 */ /* 0x0001e2000c101106 */
[----:B------:R-:W-:Y:S01]  /*1f410*/  ISETP.LT.AND P4, PT, R27, UR10, !P1 ;  /* 0x0000000a1b007c0c */ /* 0x000fe2000cf81270 */
[----:B------:R-:W-:Y:S01]  /*1f420*/  ULDC UR10, c[0x0][0x228] ;  /* 0x00008a00000a7ab9 */ /* 0x000fe20000000800 */
[----:B------:R-:W-:Y:S01]  /*1f430*/  ISETP.LT.AND P1, PT, R28, UR12, !P1 ;  /* 0x0000000c1c007c0c */ /* 0x000fe2000cf21270 */
[----:B------:R-:W-:Y:S01]  /*1f440*/  ULDC UR12, c[0x0][0x228] ;  /* 0x00008a00000c7ab9 */ /* 0x000fe20000000800 */
[C---:B------:R-:W-:Y:S02]  /*1f450*/  IADD3 R8, P5, R13.reuse, R19, RZ ;  /* 0x000000130d087210 */ /* 0x040fe40007fbe0ff */
[----:B------:R-:W-:Y:S02]  /*1f460*/  PRMT R12, R6, 0x7771, RZ ;  /* 0x00007771060c7816 */ /* 0x000fe400000000ff */
[C---:B0-----:R-:W-:Y:S02]  /*1f470*/  IADD3 R4, P2, R13.reuse, R17, RZ ;  /* 0x000000110d047210 */ /* 0x041fe40007f5e0ff */
[----:B------:R-:W-:-:S03]  /*1f480*/  IADD3 R10, P6, R13, R18, RZ ;  /* 0x000000120d0a7210 */ /* 0x000fc60007fde0ff */
[C---:B------:R-:W-:Y:S01]  /*1f490*/  IMAD.X R5, R14.reuse, 0x1, R20, P2 ;  /* 0x000000010e057824 */ /* 0x040fe200010e0614 */
[----:B------:R-:W-:Y:S01]  /*1f4a0*/  ISETP.GE.AND P2, PT, R9, UR4, PT ;  /* 0x0000000409007c0c */ /* 0x000fe2000bf46270 */
[C---:B------:R-:W-:Y:S01]  /*1f4b0*/  IMAD.X R9, R14.reuse, 0x1, R3, P5 ;  /* 0x000000010e097824 */ /* 0x040fe200028e0603 */
[----:B------:R-:W-:Y:S01]  /*1f4c0*/  ULDC UR4, c[0x0][0x248] ;  /* 0x0000920000047ab9 */ /* 0x000fe20000000800 */
[----:B------:R-:W-:Y:S01]  /*1f4d0*/  IMAD.X R11, R14, 0x1, R2, P6 ;  /* 0x000000010e0b7824 */ /* 0x000fe200030e0602 */
[C---:B------:R-:W-:Y:S01]  /*1f4e0*/  PRMT R14, R6.reuse, 0x7772, RZ ;  /* 0x00007772060e7816 */ /* 0x040fe200000000ff */
[----:B------:R0:W-:Y:S01]  /*1f4f0*/  @P3 STG.E.U8 desc[UR6][R4.64], R12 ;  /* 0x0000000c04003986 */ /* 0x0001e2000c101106 */
[----:B------:R-:W-:-:S03]  /*1f500*/  PRMT R6, R6, 0x7773, RZ ;  /* 0x0000777306067816 */ /* 0x000fc600000000ff */
[----:B------:R-:W-:Y:S01]  /*1f510*/  @P4 STG.E.U8 desc[UR6][R8.64], R14 ;  /* 0x0000000e08004986 */ /* 0x000fe2000c101106 */
[----:B------:R-:W-:Y:S01]  /*1f520*/  ISETP.LT.AND P4, PT, R29, UR8, !P2 ;  /* 0x000000081d007c0c */ /* 0x000fe2000d781270 */
[----:B------:R-:W-:Y:S01]  /*1f530*/  ULDC UR8, c[0x0][0x22c] ;  /* 0x00008b0000087ab9 */ /* 0x000fe20000000800 */
[----:B------:R-:W-:Y:S01]  /*1f540*/  ISETP.LT.AND P3, PT, R26, UR10, !P2 ;  /* 0x0000000a1a007c0c */ /* 0x000fe2000d761270 */
[----:B------:R1:W-:Y:S01]  /*1f550*/  @P1 STG.E.U8 desc[UR6][R10.64], R6 ;  /* 0x000000060a001986 */ /* 0x0003e2000c101106 */
[----:B------:R-:W-:Y:S01]  /*1f560*/  ISETP.LT.AND P5, PT, R27, UR12, !P2 ;  /* 0x0000000c1b007c0c */ /* 0x000fe2000d7a1270 */
[----:B------:R-:W-:Y:S01]  /*1f570*/  ULDC UR10, c[0x0][0x228] ;  /* 0x00008a00000a7ab9 */ /* 0x000fe20000000800 */
[----:B------:R-:W-:Y:S01]  /*1f580*/  ULDC UR12, c[0x0][0x228] ;  /* 0x00008a00000c7ab9 */ /* 0x000fe20000000800 */
[----:B0-----:R-:W-:Y:S01]  /*1f590*/  VIADD R12, R13, UR4 ;  /* 0x000000040d0c7c36 */ /* 0x001fe20008000000 */
[----:B------:R-:W-:-:S04]  /*1f5a0*/  ULDC UR4, c[0x0][0x22c] ;  /* 0x00008b0000047ab9 */ /* 0x000fc80000000800 */
[C---:B------:R-:W-:Y:S02]  /*1f5b0*/  IADD3 R4, P6, R12.reuse, R0, RZ ;  /* 0x000000000c047210 */ /* 0x040fe40007fde0ff */
[----:B-1----:R-:W-:Y:S02]  /*1f5c0*/  SHF.R.S32.HI R6, RZ, 0x1f, R12 ;  /* 0x0000001fff067819 */ /* 0x002fe4000001140c */
[----:B------:R-:W-:Y:S01]  /*1f5d0*/  IADD3 R8, P1, R12, R17, RZ ;  /* 0x000000110c087210 */ /* 0x000fe20007f3e0ff */
[----:B------:R-:W-:Y:S02]  /*1f5e0*/  VIADD R11, R22, 0xe ;  /* 0x0000000e160b7836 */ /* 0x000fe40000000000 */
[----:B------:R-:W-:Y:S01]  /*1f5f0*/  IMAD.X R5, R6, 0x1, R16, P6 ;  /* 0x0000000106057824 */ /* 0x000fe200030e0610 */
[----:B------:R-:W-:Y:S01]  /*1f600*/  IADD3 R10, P6, R12, R19, RZ ;  /* 0x000000130c0a7210 */ /* 0x000fe20007fde0ff */
[----:B------:R-:W-:Y:S01]  /*1f610*/  IMAD.X R9, R6, 0x1, R20, P1 ;  /* 0x0000000106097824 */ /* 0x000fe200008e0614 */
[----:B------:R-:W-:Y:S01]  /*1f620*/  ISETP.GE.AND P1, PT, R11, UR4, PT ;  /* 0x000000040b007c0c */ /* 0x000fe2000bf26270 */
[----:B------:R-:W-:-:S02]  /*1f630*/  ULDC UR4, c[0x0][0x248] ;  /* 0x0000920000047ab9 */ /* 0x000fc40000000800 */
[----:B------:R-:W-:Y:S01]  /*1f640*/  IMAD.X R11, R6, 0x1, R3, P6 ;  /* 0x00000001060b7824 */ /* 0x000fe200030e0603 */
[C---:B---3--:R-:W-:Y:S02]  /*1f650*/  PRMT R13, R24.reuse, 0x7770, RZ ;  /* 0x00007770180d7816 */ /* 0x048fe400000000ff */
[C---:B------:R-:W-:Y:S02]  /*1f660*/  PRMT R14, R24.reuse, 0x7771, RZ ;  /* 0x00007771180e7816 */ /* 0x040fe400000000ff */
[----:B------:R-:W-:Y:S01]  /*1f670*/  PRMT R15, R24, 0x7772, RZ ;  /* 0x00007772180f7816 */ /* 0x000fe200000000ff */
[----:B------:R0:W-:Y:S01]  /*1f680*/  @P4 STG.E.U8 desc[UR6][R4.64], R13 ;  /* 0x0000000d04004986 */ /* 0x0001e2000c101106 */
[----:B------:R-:W-:Y:S01]  /*1f690*/  ISETP.LT.AND P4, PT, R29, UR12, !P1 ;  /* 0x0000000c1d007c0c */ /* 0x000fe2000cf81270 */
[----:B------:R-:W-:Y:S02]  /*1f6a0*/  ULDC UR12, c[0x0][0x228] ;  /* 0x00008a00000c7ab9 */ /* 0x000fe40000000800 */
[----:B------:R1:W-:Y:S01]  /*1f6b0*/  @P3 STG.E.U8 desc[UR6][R8.64], R14 ;  /* 0x0000000e08003986 */ /* 0x0003e2000c101106 */
[----:B------:R-:W-:Y:S01]  /*1f6c0*/  ISETP.LT.AND P3, PT, R28, UR10, !P2 ;  /* 0x0000000a1c007c0c */ /* 0x000fe2000d761270 */
[----:B------:R-:W-:-:S02]  /*1f6d0*/  ULDC UR10, c[0x0][0x228] ;  /* 0x00008a00000a7ab9 */ /* 0x000fc40000000800 */
[----:B------:R2:W-:Y:S01]  /*1f6e0*/  @P5 STG.E.U8 desc[UR6][R10.64], R15 ;  /* 0x0000000f0a005986 */ /* 0x0005e2000c101106 */
[C---:B0-----:R-:W-:Y:S01]  /*1f6f0*/  VIADD R13, R12.reuse, UR4 ;  /* 0x000000040c0d7c36 */ /* 0x041fe20008000000 */
[----:B------:R-:W-:Y:S01]  /*1f700*/  IADD3 R4, P2, R12, R18, RZ ;  /* 0x000000120c047210 */ /* 0x000fe20007f5e0ff */
[----:B------:R-:W-:Y:S01]  /*1f710*/  ULDC UR4, c[0x0][0x248] ;  /* 0x0000920000047ab9 */ /* 0x000fe20000000800 */
[----:B-1----:R-:W-:Y:S02]  /*1f720*/  VIADD R9, R22, 0xf ;  /* 0x0000000f16097836 */ /* 0x002fe40000000000 */
[----:B------:R-:W-:Y:S02]  /*1f730*/  SHF.R.S32.HI R12, RZ, 0x1f, R13 ;  /* 0x0000001fff0c7819 */ /* 0x000fe4000001140d */
[----:B------:R-:W-:Y:S01]  /*1f740*/  IADD3 R8, P5, R13, R0, RZ ;  /* 0x000000000d087210 */ /* 0x000fe20007fbe0ff */
[----:B------:R-:W-:Y:S01]  /*1f750*/  IMAD.X R5, R6, 0x1, R2, P2 ;  /* 0x0000000106057824 */ /* 0x000fe200010e0602 */
[----:B------:R-:W-:Y:S01]  /*1f760*/  ISETP.GE.AND P2, PT, R9, UR8, PT ;  /* 0x0000000809007c0c */ /* 0x000fe2000bf46270 */
[----:B------:R-:W-:Y:S01]  /*1f770*/  ULDC UR8, c[0x0][0x228] ;  /* 0x00008a0000087ab9 */ /* 0x000fe20000000800 */
[----:B------:R-:W-:Y:S01]  /*1f780*/  PRMT R6, R24, 0x7773, RZ ;  /* 0x0000777318067816 */ /* 0x000fe200000000ff */
[----:B------:R-:W-:Y:S01]  /*1f790*/  IMAD.X R9, R12, 0x1, R16, P5 ;  /* 0x000000010c097824 */ /* 0x000fe200028e0610 */
[----:B--2---:R-:W-:-:S03]  /*1f7a0*/  PRMT R15, R7, 0x7770, RZ ;  /* 0x00007770070f7816 */ /* 0x004fc600000000ff */
[----:B------:R-:W-:Y:S04]  /*1f7b0*/  @P3 STG.E.U8 desc[UR6][R4.64], R6 ;  /* 0x0000000604003986 */ /* 0x000fe8000c101106 */
[----:B------:R0:W-:Y:S04]  /*1f7c0*/  @P4 STG.E.U8 desc[UR6][R8.64], R15 ;  /* 0x0000000f08004986 */ /* 0x0001e8000c101106 */
[----:B0-----:R-:W2:Y:S04]  /*1f7d0*/  LDL.LU R15, [R1+0x20] ;  /* 0x00002000010f7983 */ /* 0x001ea80000300800 */
[----:B------:R-:W3:Y:S04]  /*1f7e0*/  LDL.LU R21, [R1+0x30] ;  /* 0x0000300001157983 */ /* 0x000ee80000300800 */
[----:B------:R-:W5:Y:S01]  /*1f7f0*/  LDL.LU R24, [R1+0x24] ;  /* 0x0000240001187983 */ /* 0x000f620000300800 */
[----:B------:R-:W-:Y:S01]  /*1f800*/  ISETP.LT.AND P6, PT, R26, UR14, !P1 ;  /* 0x0000000e1a007c0c */ /* 0x000fe2000cfc1270 */
[----:B------:R-:W-:Y:S01]  /*1f810*/  ULDC UR14, c[0x0][0x228] ;  /* 0x00008a00000e7ab9 */ /* 0x000fe20000000800 */
[----:B------:R-:W-:-:S02]  /*1f820*/  IADD3 R10, P5, R13, R17, RZ ;  /* 0x000000110d0a7210 */ /* 0x000fc40007fbe0ff */
[----:B------:R-:W-:-:S03]  /*1f830*/  PRMT R14, R7, 0x7771, RZ ;  /* 0x00007771070e7816 */ /* 0x000fc600000000ff */
[----:B------:R-:W-:Y:S01]  /*1f840*/  IMAD.X R11, R12, 0x1, R20, P5 ;  /* 0x000000010c0b7824 */ /* 0x000fe200028e0614 */
[----:B------:R-:W-:Y:S01]  /*1f850*/  ISETP.LT.AND P3, PT, R27, UR8, !P1 ;  /* 0x000000081b007c0c */ /* 0x000fe2000cf61270 */
[----:B------:R-:W-:Y:S01]  /*1f860*/  ULDC UR8, c[0x0][0x228] ;  /* 0x00008a0000087ab9 */ /* 0x000fe20000000800 */
[----:B------:R-:W-:Y:S01]  /*1f870*/  ISETP.LT.AND P1, PT, R28, UR10, !P1 ;  /* 0x0000000a1c007c0c */ /* 0x000fe2000cf21270 */
[----:B------:R-:W-:Y:S02]  /*1f880*/  ULDC UR10, c[0x0][0x228] ;  /* 0x00008a00000a7ab9 */ /* 0x000fe40000000800 */
[----:B------:R0:W-:Y:S01]  /*1f890*/  @P6 STG.E.U8 desc[UR6][R10.64], R14 ;  /* 0x0000000e0a006986 */ /* 0x0001e2000c101106 */
[----:B------:R-:W-:Y:S02]  /*1f8a0*/  IADD3 R8, P6, R13, R19, RZ ;  /* 0x000000130d087210 */ /* 0x000fe40007fde0ff */
[----:B------:R-:W-:Y:S01]  /*1f8b0*/  ISETP.LT.AND P4, PT, R29, UR8, !P2 ;  /* 0x000000081d007c0c */ /* 0x000fe2000d781270 */
[----:B------:R-:W-:Y:S01]  /*1f8c0*/  ULDC UR8, c[0x0][0x228] ;  /* 0x00008a0000087ab9 */ /* 0x000fe20000000800 */
[----:B------:R-:W-:Y:S01]  /*1f8d0*/  IADD3 R4, P5, R13, R18, RZ ;  /* 0x000000120d047210 */ /* 0x000fe20007fbe0ff */
[----:B------:R-:W-:-:S02]  /*1f8e0*/  IMAD.X R9, R12, 0x1, R3, P6 ;  /* 0x000000010c097824 */ /* 0x000fc400030e0603 */
[----:B0-----:R-:W-:Y:S01]  /*1f8f0*/  VIADD R10, R13, UR4 ;  /* 0x000000040d0a7c36 */ /* 0x001fe20008000000 */
[C---:B------:R-:W-:Y:S01]  /*1f900*/  PRMT R14, R7.reuse, 0x7773, RZ ;  /* 0x00007773070e7816 */ /* 0x040fe200000000ff */
[----:B------:R-:W-:Y:S01]  /*1f910*/  IMAD.X R5, R12, 0x1, R2, P5 ;  /* 0x000000010c057824 */ /* 0x000fe200028e0602 */
[----:B------:R-:W-:Y:S01]  /*1f920*/  PRMT R7, R7, 0x7772, RZ ;  /* 0x0000777207077816 */ /* 0x000fe200000000ff */
[----:B------:R-:W-:Y:S01]  /*1f930*/  ULDC UR4, c[0x0][0x22c] ;  /* 0x00008b0000047ab9 */ /* 0x000fe20000000800 */
[----:B------:R-:W-:Y:S02]  /*1f940*/  SHF.R.S32.HI R11, RZ, 0x1f, R10 ;  /* 0x0000001fff0b7819 */ /* 0x000fe4000001140a */
[----:B------:R-:W-:Y:S01]  /*1f950*/  IADD3 R6, P6, R10, R0, RZ ;  /* 0x000000000a067210 */ /* 0x000fe20007fde0ff */
[----:B------:R0:W-:Y:S01]  /*1f960*/  @P3 STG.E.U8 desc[UR6][R8.64], R7 ;  /* 0x0000000708003986 */ /* 0x0001e2000c101106 */
[----:B------:R-:W-:Y:S01]  /*1f970*/  ISETP.LT.AND P5, PT, R26, UR8, !P2 ;  /* 0x000000081a007c0c */ /* 0x000fe2000d7a1270 */
[----:B------:R-:W-:-:S02]  /*1f980*/  ULDC UR8, c[0x0][0x228] ;  /* 0x00008a0000087ab9 */ /* 0x000fc40000000800 */
[----:B------:R1:W-:Y:S01]  /*1f990*/  @P1 STG.E.U8 desc[UR6][R4.64], R14 ;  /* 0x0000000e04001986 */ /* 0x0003e2000c101106 */
[----:B0-----:R-:W-:Y:S01]  /*1f9a0*/  IMAD.X R7, R11, 0x1, R16, P6 ;  /* 0x000000010b077824 */ /* 0x001fe200030e0610 */
[----:B----4-:R-:W-:Y:S01]  /*1f9b0*/  PRMT R8, R25, 0x7770, RZ ;  /* 0x0000777019087816 */ /* 0x010fe200000000ff */
[----:B-1----:R-:W-:Y:S01]  /*1f9c0*/  VIADD R5, R22, 0x10 ;  /* 0x0000001016057836 */ /* 0x002fe20000000000 */
[----:B------:R-:W-:-:S03]  /*1f9d0*/  IADD3 R4, P3, R10, R17, RZ ;  /* 0x000000110a047210 */ /* 0x000fc60007f7e0ff */
[----:B------:R0:W-:Y:S01]  /*1f9e0*/  @P4 STG.E.U8 desc[UR6][R6.64], R8 ;  /* 0x0000000806004986 */ /* 0x0001e2000c101106 */
[----:B------:R-:W-:Y:S01]  /*1f9f0*/  ISETP.LT.AND P4, PT, R27, UR10, !P2 ;  /* 0x0000000a1b007c0c */ /* 0x000fe2000d781270 */
[----:B------:R-:W-:Y:S01]  /*1fa00*/  ULDC UR10, c[0x0][0x228] ;  /* 0x00008a00000a7ab9 */ /* 0x000fe20000000800 */
[----:B------:R-:W-:Y:S01]  /*1fa10*/  ISETP.LT.AND P2, PT, R28, UR12, !P2 ;  /* 0x0000000c1c007c0c */ /* 0x000fe2000d741270 */
[----:B------:R-:W-:Y:S01]  /*1fa20*/  ULDC UR12, c[0x0][0x228] ;  /* 0x00008a00000c7ab9 */ /* 0x000fe20000000800 */
[----:B------:R-:W-:Y:S01]  /*1fa30*/  ISETP.GE.AND P1, PT, R5, UR4, PT ;  /* 0x0000000405007c0c */ /* 0x000fe2000bf26270 */
[----:B------:R-:W-:Y:S01]  /*1fa40*/  IMAD.X R5, R11, 0x1, R20, P3 ;  /* 0x000000010b057824 */ /* 0x000fe200018e0614 */
[----:B------:R-:W-:Y:S01]  /*1fa50*/  PRMT R12, R25, 0x7771, RZ ;  /* 0x00007771190c7816 */ /* 0x000fe200000000ff */
[----:B------:R-:W-:Y:S01]  /*1fa60*/  ULDC UR4, c[0x0][0x248] ;  /* 0x0000920000047ab9 */ /* 0x000fe20000000800 */
[C---:B0-----:R-:W-:Y:S02]  /*1fa70*/  IADD3 R6, P6, R10.reuse, R19, RZ ;  /* 0x000000130a067210 */ /* 0x041fe40007fde0ff */
[----:B------:R-:W-:-:S02]  /*1fa80*/  IADD3 R8, P3, R10, R18, RZ ;  /* 0x000000120a087210 */ /* 0x000fc40007f7e0ff */
[----:B------:R-:W-:Y:S01]  /*1fa90*/  PRMT R14, R25, 0x7772, RZ ;  /* 0x00007772190e7816 */ /* 0x000fe200000000ff */
[----:B------:R-:W-:Y:S01]  /*1faa0*/  IMAD.X R7, R11, 0x1, R3, P6 ;  /* 0x000000010b077824 */ /* 0x000fe200030e0603 */
[----:B------:R-:W-:Y:S01]  /*1fab0*/  PRMT R13, R25, 0x7773, RZ ;  /* 0x00007773190d7816 */ /* 0x000fe200000000ff */
[----:B------:R-:W-:Y:S01]  /*1fac0*/  IMAD.X R9, R11, 0x1, R2, P3 ;  /* 0x000000010b097824 */ /* 0x000fe200018e0602 */
[----:B------:R0:W-:Y:S01]  /*1fad0*/  @P5 STG.E.U8 desc[UR6][R4.64], R12 ;  /* 0x0000000c04005986 */ /* 0x0001e2000c101106 */
[----:B------:R-:W-:Y:S01]  /*1fae0*/  VIADD R11, R10, UR4 ;  /* 0x000000040a0b7c36 */ /* 0x000fe20008000000 */
[----:B------:R-:W-:Y:S01]  /*1faf0*/  ISETP.LT.AND P3, PT, R26, UR10, !P1 ;  /* 0x0000000a1a007c0c */ /* 0x000fe2000cf61270 */
[----:B------:R-:W-:Y:S01]  /*1fb00*/  ULDC UR4, c[0x0][0x22c] ;  /* 0x00008b0000047ab9 */ /* 0x000fe20000000800 */
[----:B------:R1:W-:Y:S01]  /*1fb10*/  @P4 STG.E.U8 desc[UR6][R6.64], R14 ;  /* 0x0000000e06004986 */ /* 0x0003e2000c101106 */
[----:B------:R-:W-:Y:S01]  /*1fb20*/  ISETP.LT.AND P4, PT, R29, UR8, !P1 ;  /* 0x000000081d007c0c */ /* 0x000fe2000cf81270 */
[----:B------:R-:W-:Y:S01]  /*1fb30*/  ULDC UR10, c[0x0][0x228] ;  /* 0x00008a00000a7ab9 */ /* 0x000fe20000000800 */
[----:B------:R-:W-:Y:S01]  /*1fb40*/  SHF.R.S32.HI R10, RZ, 0x1f, R11 ;  /* 0x0000001fff0a7819 */ /* 0x000fe2000001140b */
[----:B------:R4:W-:Y:S01]  /*1fb50*/  @P2 STG.E.U8 desc[UR6][R8.64], R13 ;  /* 0x0000000d08002986 */ /* 0x0009e2000c101106 */
[----:B------:R-:W-:Y:S01]  /*1fb60*/  ISETP.LT.AND P5, PT, R27, UR12, !P1 ;  /* 0x0000000c1b007c0c */ /* 0x000fe2000cfa1270 */
[----:B------:R-:W-:Y:S01]  /*1fb70*/  ULDC UR12, c[0x0][0x228] ;  /* 0x00008a00000c7ab9 */ /* 0x000fe20000000800 */
[----:B------:R-:W-:Y:S01]  /*1fb80*/  ULDC UR8, c[0x0][0x22c] ;  /* 0x00008b0000087ab9 */ /* 0x000fe20000000800 */
[C---:B0-----:R-:W-:Y:S01]  /*1fb90*/  IADD3 R4, P6, R11.reuse, R0, RZ ;  /* 0x000000000b047210 */ /* 0x041fe20007fde0ff */
[----:B------:R-:W5:Y:S01]  /*1fba0*/  LDL.LU R25, [R1+0x38] ;  /* 0x0000380001197983 */ /* 0x000f620000300800 */
[----:B-1----:R-:W-:-:S03]  /*1fbb0*/  IADD3 R6, P2, R11, R17, RZ ;  /* 0x000000110b067210 */ /* 0x002fc60007f5e0ff */
[----:B------:R-:W-:Y:S01]  /*1fbc0*/  IMAD.X R5, R10, 0x1, R16, P6 ;  /* 0x000000010a057824 */ /* 0x000fe200030e0610 */
[----:B------:R-:W5:Y:S01]  /*1fbd0*/  LDL.LU R23, [R1] ;  /* 0x0000000001177983 */ /* 0x000f620000300800 */
[----:B----4-:R-:W-:Y:S01]  /*1fbe0*/  VIADD R9, R22, 0x11 ;  /* 0x0000001116097836 */ /* 0x010fe20000000000 */
[----:B------:R-:W-:Y:S01]  /*1fbf0*/  IADD3 R8, P6, R11, R19, RZ ;  /* 0x000000130b087210 */ /* 0x000fe20007fde0ff */
[----:B------:R-:W-:-:S03]  /*1fc00*/  IMAD.X R7, R10, 0x1, R20, P2 ;  /* 0x000000010a077824 */ /* 0x000fc600010e0614 */
[----:B------:R-:W-:Y:S01]  /*1fc10*/  ISETP.GE.AND P2, PT, R9, UR4, PT ;  /* 0x0000000409007c0c */ /* 0x000fe2000bf46270 */
[----:B------:R-:W-:Y:S01]  /*1fc20*/  ULDC UR4, c[0x0][0x248] ;  /* 0x0000920000047ab9 */ /* 0x000fe20000000800 */
[----:B------:R-:W-:Y:S01]  /*1fc30*/  IMAD.X R9, R10, 0x1, R3, P6 ;  /* 0x000000010a097824 */ /* 0x000fe200030e0603 */
[C---:B--2---:R-:W-:Y:S02]  /*1fc40*/  PRMT R12, R15.reuse, 0x7770, RZ ;  /* 0x000077700f0c7816 */ /* 0x044fe400000000ff */
[C---:B------:R-:W-:Y:S02]  /*1fc50*/  PRMT R13, R15.reuse, 0x7771, RZ ;  /* 0x000077710f0d7816 */ /* 0x040fe400000000ff */
[----:B------:R-:W-:Y:S01]  /*1fc60*/  PRMT R14, R15, 0x7772, RZ ;  /* 0x000077720f0e7816 */ /* 0x000fe200000000ff */
[----:B------:R-:W-:Y:S04]  /*1fc70*/  @P4 STG.E.U8 desc[UR6][R4.64], R12 ;  /* 0x0000000c04004986 */ /* 0x000fe8000c101106 */
[----:B------:R0:W-:Y:S01]  /*1fc80*/  @P3 STG.E.U8 desc[UR6][R6.64], R13 ;  /* 0x0000000d06003986 */ /* 0x0001e2000c101106 */
[----:B------:R-:W-:Y:S01]  /*1fc90*/  ISETP.LT.AND P3, PT, R28, UR10, !P1 ;  /* 0x0000000a1c007c0c */ /* 0x000fe2000cf61270 */
[----:B------:R-:W-:-:S02]  /*1fca0*/  ULDC UR10, c[0x0][0x228] ;  /* 0x00008a00000a7ab9 */ /* 0x000fc40000000800 */
[----:B------:R1:W-:Y:S01]  /*1fcb0*/  @P5 STG.E.U8 desc[UR6][R8.64], R14 ;  /* 0x0000000e08005986 */ /* 0x0003e2000c101106 */
[----:B------:R-:W-:Y:S01]  /*1fcc0*/  ISETP.LT.AND P4, PT, R29, UR12, !P2 ;  /* 0x0000000c1d007c0c */ /* 0x000fe2000d781270 */
[----:B------:R-:W-:Y:S01]  /*1fcd0*/  ULDC UR12, c[0x0][0x228] ;  /* 0x00008a00000c7ab9 */ /* 0x000fe20000000800 */
[C---:B0-----:R-:W-:Y:S01]  /*1fce0*/  VIADD R6, R11.reuse, UR4 ;  /* 0x000000040b067c36 */ /* 0x041fe20008000000 */
[----:B------:R-:W-:Y:S01]  /*1fcf0*/  IADD3 R4, P6, R11, R18, RZ ;  /* 0x000000120b047210 */ /* 0x000fe20007fde0ff */
[----:B------:R-:W-:Y:S01]  /*1fd00*/  VIADD R12, R22, 0x12 ;  /* 0x00000012160c7836 */ /* 0x000fe20000000000 */
[----:B------:R-:W-:Y:S01]  /*1fd10*/  ISETP.LT.AND P5, PT, R26, UR14, !P2 ;  /* 0x0000000e1a007c0c */ /* 0x000fe2000d7a1270 */
[----:B------:R-:W-:Y:S01]  /*1fd20*/  ULDC UR4, c[0x0][0x248] ;  /* 0x0000920000047ab9 */ /* 0x000fe20000000800 */
[----:B------:R-:W-:Y:S02]  /*1fd30*/  SHF.R.S32.HI R7, RZ, 0x1f, R6 ;  /* 0x0000001fff077819 */ /* 0x000fe40000011406 */
[----:B-1----:R-:W-:Y:S01]  /*1fd40*/  IADD3 R8, P1, R6, R0, RZ ;  /* 0x0000000006087210 */ /* 0x002fe20007f3e0ff */
[----:B------:R-:W-:Y:S01]  /*1fd50*/  IMAD.X R5, R10, 0x1, R2, P6 ;  /* 0x000000010a057824 */ /* 0x000fe200030e0602 */
[----:B---3--:R-:W-:Y:S01]  /*1fd60*/  PRMT R13, R21, 0x7770, RZ ;  /* 0x00007770150d7816 */ /* 0x008fe200000000ff */
[----:B------:R-:W-:-:S02]  /*1fd70*/  ULDC UR14, c[0x0][0x228] ;  /* 0x00008a00000e7ab9 */ /* 0x000fc40000000800 */
[----:B------:R-:W-:Y:S01]  /*1fd80*/  IMAD.X R9, R7, 0x1, R16, P1 ;  /* 0x0000000107097824 */ /* 0x000fe200008e0610 */
[----:B------:R-:W-:Y:S01]  /*1fd90*/  ISETP.GE.AND P1, PT, R12, UR8, PT ;  /* 0x000000080c007c0c */ /* 0x000fe2000bf26270 */
[----:B------:R-:W-:Y:S01]  /*1fda0*/  ULDC UR8, c[0x0][0x228] ;  /* 0x00008a0000087ab9 */ /* 0x000fe20000000800 */
[----:B------:R-:W-:Y:S02]  /*1fdb0*/  PRMT R12, R15, 0x7773, RZ ;  /* 0x000077730f0c7816 */ /* 0x000fe400000000ff */
[----:B------:R-:W-:-:S03]  /*1fdc0*/  IADD3 R10, P6, R6, R17, RZ ;  /* 0x00000011060a7210 */ /* 0x000fc60007fde0ff */
[----:B------:R0:W-:Y:S01]  /*1fdd0*/  @P3 STG.E.U8 desc[UR6][R4.64], R12 ;  /* 0x0000000c04003986 */ /* 0x0001e2000c101106 */
[----:B------:R-:W-:Y:S01]  /*1fde0*/  ISETP.LT.AND P3, PT, R27, UR8, !P2 ;  /* 0x000000081b007c0c */ /* 0x000fe2000d761270 */
[----:B------:R-:W-:Y:S01]  /*1fdf0*/  IMAD.X R11, R7, 0x1, R20, P6 ;  /* 0x00000001070b7824 */ /* 0x000fe200030e0614 */
[----:B------:R-:W-:Y:S01]  /*1fe00*/  PRMT R14, R21, 0x7771, RZ ;  /* 0x00007771150e7816 */ /* 0x000fe200000000ff */
[----:B------:R1:W-:Y:S01]  /*1fe10*/  @P4 STG.E.U8 desc[UR6][R8.64], R13 ;  /* 0x0000000d08004986 */ /* 0x0003e2000c101106 */
[----:B------:R-:W-:Y:S02]  /*1fe20*/  ULDC UR8, c[0x0][0x228] ;  /* 0x00008a0000087ab9 */ /* 0x000fe40000000800 */
[----:B------:R-:W-:Y:S01]  /*1fe30*/  ISETP.LT.AND P2, PT, R28, UR8, !P2 ;  /* 0x000000081c007c0c */ /* 0x000fe2000d741270 */
[----:B------:R2:W-:Y:S01]  /*1fe40*/  @P5 STG.E.U8 desc[UR6][R10.64], R14 ;  /* 0x0000000e0a005986 */ /* 0x0005e2000c101106 */
[----:B------:R-:W-:Y:S01]  /*1fe50*/  ISETP.LT.AND P4, PT, R29, UR10, !P1 ;  /* 0x0000000a1d007c0c */ /* 0x000fe2000cf81270 */
[----:B------:R-:W-:Y:S01]  /*1fe60*/  ULDC UR8, c[0x0][0x228] ;  /* 0x00008a0000087ab9 */ /* 0x000fe20000000800 */
[----:B------:R-:W-:Y:S01]  /*1fe70*/  ULDC UR10, c[0x0][0x228] ;  /* 0x00008a00000a7ab9 */ /* 0x000fe20000000800 */
[C---:B0-----:R-:W-:Y:S01]  /*1fe80*/  VIADD R4, R6.reuse, UR4 ;  /* 0x0000000406047c36 */ /* 0x041fe20008000000 */
[----:B------:R-:W-:Y:S01]  /*1fe90*/  PRMT R12, R21, 0x7773, RZ ;  /* 0x00007773150c7816 */ /* 0x000fe200000000ff */
[----:B------:R-:W-:Y:S01]  /*1fea0*/  ULDC UR4, c[0x0][0x22c] ;  /* 0x00008b0000047ab9 */ /* 0x000fe20000000800 */
[----:B-1----:R-:W-:-:S02]  /*1feb0*/  IADD3 R8, P6, R6, R19, RZ ;  /* 0x0000001306087210 */ /* 0x002fc40007fde0ff */
[----:B------:R-:W-:Y:S02]  /*1fec0*/  IADD3 R6, P5, R6, R18, RZ ;  /* 0x0000001206067210 */ /* 0x000fe40007fbe0ff */
[----:B--2---:R-:W-:Y:S01]  /*1fed0*/  PRMT R11, R21, 0x7772, RZ ;  /* 0x00007772150b7816 */ /* 0x004fe200000000ff */
[C---:B------:R-:W-:Y:S01]  /*1fee0*/  IMAD.X R9, R7.reuse, 0x1, R3, P6 ;  /* 0x0000000107097824 */ /* 0x040fe200030e0603 */
[----:B------:R-:W-:Y:S01]  /*1fef0*/  SHF.R.S32.HI R5, RZ, 0x1f, R4 ;  /* 0x0000001fff057819 */ /* 0x000fe20000011404 */
[----:B------:R-:W2:Y:S01]  /*1ff00*/  LDL.LU R21, [R1+0x34] ;  /* 0x0000340001157983 */ /* 0x000ea20000300800 */
[----:B------:R-:W-:Y:S01]  /*1ff10*/  IADD3 R10, P6, R4, R0, RZ ;  /* 0x00000000040a7210 */ /* 0x000fe20007fde0ff */
[----:B------:R-:W-:Y:S02]  /*1ff20*/  IMAD.X R7, R7, 0x1, R2, P5 ;  /* 0x0000000107077824 */ /* 0x000fe400028e0602 */
[----:B------:R0:W-:Y:S04]  /*1ff30*/  @P3 STG.E.U8 desc[UR6][R8.64], R11 ;  /* 0x0000000b08003986 */ /* 0x0001e8000c101106 */
[----:B------:R1:W-:Y:S01]  /*1ff40*/  @P2 STG.E.U8 desc[UR6][R6.64], R12 ;  /* 0x0000000c06002986 */ /* 0x0003e2000c101106 */
[----:B0-----:R-:W-:Y:S01]  /*1ff50*/  IMAD.X R11, R5, 0x1, R16, P6 ;  /* 0x00000001050b7824 */ /* 0x001fe200030e0610 */
[----:B-----5:R-:W-:Y:S01]  /*1ff60*/  PRMT R8, R24, 0x7770, RZ ;  /* 0x0000777018087816 */ /* 0x020fe200000000ff */
[----:B------:R-:W-:Y:S01]  /*1ff70*/  VIADD R9, R22, 0x13 ;  /* 0x0000001316097836 */ /* 0x000fe20000000000 */
[----:B-1----:R-:W-:-:S03]  /*1ff80*/  IADD3 R6, P2, R4, R17, RZ ;  /* 0x0000001104067210 */ /* 0x002fc60007f5e0ff */
[----:B------:R0:W-:Y:S02]  /*1ff90*/  @P4 STG.E.U8 desc[UR6][R10.64], R8 ;  /* 0x000000080a004986 */ /* 0x0001e4000c101106 */
[----:B------:R-:W-:Y:S01]  /*1ffa0*/  IMAD.X R7, R5, 0x1, R20, P2 ;  /* 0x0000000105077824 */ /* 0x000fe200010e0614 */
[----:B------:R-:W-:Y:S01]  /*1ffb0*/  ISETP.GE.AND P2, PT, R9, UR4, PT ;  /* 0x0000000409007c0c */ /* 0x000fe2000bf46270 */
[----:B------:R-:W-:Y:S01]  /*1ffc0*/  ULDC UR4, c[0x0][0x248] ;  /* 0x0000920000047ab9 */ /* 0x000fe20000000800 */
[----:B------:R-:W-:Y:S02]  /*1ffd0*/  PRMT R12, R24, 0x7771, RZ ;  /* 0x00007771180c7816 */ /* 0x000fe400000000ff */
[C---:B0-----:R-:W-:Y:S02]  /*1ffe0*/  IADD3 R8, P5, R4.reuse, R19, RZ ;  /* 0x0000001304087210 */ /* 0x041fe40007fbe0ff */
[----:B------:R-:W-:Y:S02]  /*1fff0*/  IADD3 R10, P6, R4, R18, RZ ;  /* 0x00000012040a7210 */ /* 0x000fe40007fde0ff */
[----:B------:R-:W-:Y:S01]  /*20000*/  PRMT R13, R24, 0x7773, RZ ;  /* 0x00007773180d7816 */ /* 0x000fe200000000ff */
[----:B------:R-:W-:-:S02]  /*20010*/  IMAD.X R9, R5, 0x1, R3, P5 ;  /* 0x0000000105097824 */ /* 0x000fc400028e0603 */
[----:B------:R-:W-:Y:S01]  /*20020*/  IMAD.X R11, R5, 0x1, R2, P6 ;  /* 0x00000001050b7824 */ /* 0x000fe200030e0602 */
[----:B------:R-:W-:Y:S02]  /*20030*/  PRMT R5, R24, 0x7772, RZ ;  /* 0x0000777218057816 */ /* 0x000fe400000000ff */
[----:B------:R-:W3:Y:S01]  /*20040*/  LDL.LU R24, [R1+0x28] ;  /* 0x0000280001187983 */ /* 0x000ee20000300800 */
[----:B------:R-:W-:Y:S01]  /*20050*/  ISETP.LT.AND P3, PT, R26, UR8, !P1 ;  /* 0x000000081a007c0c */ /* 0x000fe2000cf61270 */
[----:B------:R-:W-:Y:S01]  /*20060*/  ULDC UR8, c[0x0][0x228] ;  /* 0x00008a0000087ab9 */ /* 0x000fe20000000800 */
[----:B------:R-:W-:Y:S01]  /*20070*/  ISETP.LT.AND P4, PT, R27, UR10, !P1 ;  /* 0x0000000a1b007c0c */ /* 0x000fe2000cf81270 */
[----:B------:R-:W-:Y:S01]  /*20080*/  ULDC UR10, c[0x0][0x228] ;  /* 0x00008a00000a7ab9 */ /* 0x000fe20000000800 */
[----:B------:R-:W-:Y:S01]  /*20090*/  ISETP.LT.AND P1, PT, R28, UR12, !P1 ;  /* 0x0000000c1c007c0c */ /* 0x000fe2000cf21270 */
[----:B------:R-:W-:-:S08]  /*200a0*/  ULDC UR12, c[0x0][0x228] ;  /* 0x00008a00000c7ab9 */ /* 0x000fd00000000800 */
[----:B------:R-:W-:Y:S04]  /*200b0*/  @P3 STG.E.U8 desc[UR6][R6.64], R12 ;  /* 0x0000000c06003986 */ /* 0x000fe8000c101106 */
[----:B------:R-:W-:Y:S04]  /*200c0*/  @P4 STG.E.U8 desc[UR6][R8.64], R5 ;  /* 0x0000000508004986 */ /* 0x000fe8000c101106 */
[----:B------:R0:W-:Y:S01]  /*200d0*/  @P1 STG.E.U8 desc[UR6][R10.64], R13 ;  /* 0x0000000d0a001986 */ /* 0x0001e2000c101106 */
[----:B------:R-:W-:Y:S01]  /*200e0*/  ISETP.LT.AND P4, PT, R29, UR8, !P2 ;  /* 0x000000081d007c0c */ /* 0x000fe2000d781270 */
[----:B------:R-:W-:Y:S01]  /*200f0*/  ULDC UR8, c[0x0][0x22c] ;  /* 0x00008b0000087ab9 */ /* 0x000fe20000000800 */
[----:B------:R-:W-:Y:S01]  /*20100*/  ISETP.LT.AND P1, PT, R26, UR10, !P2 ;  /* 0x0000000a1a007c0c */ /* 0x000fe2000d721270 */
[----:B------:R-:W-:Y:S01]  /*20110*/  ULDC UR10, c[0x0][0x228] ;  /* 0x00008a00000a7ab9 */ /* 0x000fe20000000800 */
[----:B0-----:R-:W-:Y:S01]  /*20120*/  VIADD R10, R4, UR4 ;  /* 0x00000004040a7c36 */ /* 0x001fe20008000000 */
[----:B------:R-:W-:Y:S01]  /*20130*/  ISETP.LT.AND P5, PT, R27, UR12, !P2 ;  /* 0x0000000c1b007c0c */ /* 0x000fe2000d7a1270 */
[----:B------:R-:W-:Y:S01]  /*20140*/  VIADD R9, R22, 0x14 ;  /* 0x0000001416097836 */ /* 0x000fe20000000000 */
[----:B------:R-:W-:-:S02]  /*20150*/  ULDC UR4, c[0x0][0x22c] ;  /* 0x00008b0000047ab9 */ /* 0x000fc40000000800 */
[----:B------:R-:W-:Y:S01]  /*20160*/  SHF.R.S32.HI R11, RZ, 0x1f, R10 ;  /* 0x0000001fff0b7819 */ /* 0x000fe2000001140a */
[----:B------:R-:W-:Y:S01]  /*20170*/  ULDC UR12, c[0x0][0x228] ;  /* 0x00008a00000c7ab9 */ /* 0x000fe20000000800 */
[C---:B------:R-:W-:Y:S02]  /*20180*/  IADD3 R4, P6, R10.reuse, R0, RZ ;  /* 0x000000000a047210 */ /* 0x040fe40007fde0ff */
[----:B------:R-:W-:-:S03]  /*20190*/  IADD3 R6, P3, R10, R17, RZ ;  /* 0x000000110a067210 */ /* 0x000fc60007f7e0ff */
[C---:B------:R-:W-:Y:S01]  /*201a0*/  IMAD.X R5, R11.reuse, 0x1, R16, P6 ;  /* 0x000000010b057824 */ /* 0x040fe200030e0610 */
[----:B------:R-:W-:Y:S01]  /*201b0*/  IADD3 R8, P6, R10, R19, RZ ;  /* 0x000000130a087210 */ /* 0x000fe20007fde0ff */
[----:B------:R-:W-:Y:S01]  /*201c0*/  IMAD.X R7, R11, 0x1, R20, P3 ;  /* 0x000000010b077824 */ /* 0x000fe200018e0614 */
[----:B------:R-:W-:Y:S01]  /*201d0*/  ISETP.GE.AND P3, PT, R9, UR4, PT ;  /* 0x0000000409007c0c */ /* 0x000fe2000bf66270 */
[----:B------:R-:W-:Y:S01]  /*201e0*/  ULDC UR4, c[0x0][0x248] ;  /* 0x0000920000047ab9 */ /* 0x000fe20000000800 */
[----:B------:R-:W-:Y:S01]  /*201f0*/  ISETP.LT.AND P2, PT, R28, UR10, !P2 ;  /* 0x0000000a1c007c0c */ /* 0x000fe2000d741270 */
[----:B------:R-:W-:Y:S01]  /*20200*/  IMAD.X R9, R11, 0x1, R3, P6 ;  /* 0x000000010b097824 */ /* 0x000fe200030e0603 */
[----:B------:R-:W-:Y:S01]  /*20210*/  ULDC UR10, c[0x0][0x228] ;  /* 0x00008a00000a7ab9 */ /* 0x000fe20000000800 */
[C---:B--2---:R-:W-:Y:S02]  /*20220*/  PRMT R12, R21.reuse, 0x7770, RZ ;  /* 0x00007770150c7816 */ /* 0x044fe400000000ff */
[----:B------:R-:W-:-:S02]  /*20230*/  PRMT R13, R21, 0x7771, RZ ;  /* 0x00007771150d7816 */ /* 0x000fc400000000ff */
[----:B------:R-:W-:Y:S01]  /*20240*/  PRMT R14, R21, 0x7772, RZ ;  /* 0x00007772150e7816 */ /* 0x000fe200000000ff */
[----:B------:R0:W-:Y:S01]  /*20250*/  @P4 STG.E.U8 desc[UR6][R4.64], R12 ;  /* 0x0000000c04004986 */ /* 0x0001e2000c101106 */
[----:B------:R-:W-:Y:S01]  /*20260*/  ISETP.LT.AND P4, PT, R29, UR12, !P3 ;  /* 0x0000000c1d007c0c */ /* 0x000fe2000df81270 */
[----:B------:R-:W-:Y:S02]  /*20270*/  ULDC UR12, c[0x0][0x228] ;  /* 0x00008a00000c7ab9 */ /* 0x000fe40000000800 */
[----:B------:R1:W-:Y:S04]  /*20280*/  @P1 STG.E.U8 desc[UR6][R6.64], R13 ;  /* 0x0000000d06001986 */ /* 0x0003e8000c101106 */
[----:B------:R2:W-:Y:S01]  /*20290*/  @P5 STG.E.U8 desc[UR6][R8.64], R14 ;  /* 0x0000000e08005986 */ /* 0x0005e2000c101106 */
[C---:B0-----:R-:W-:Y:S01]  /*202a0*/  VIADD R12, R10.reuse, UR4 ;  /* 0x000000040a0c7c36 */ /* 0x041fe20008000000 */
[----:B------:R-:W-:Y:S01]  /*202b0*/  IADD3 R4, P6, R10, R18, RZ ;  /* 0x000000120a047210 */ /* 0x000fe20007fde0ff */
[----:B------:R-:W-:Y:S01]  /*202c0*/  ULDC UR4, c[0x0][0x248] ;  /* 0x0000920000047ab9 */ /* 0x000fe20000000800 */
[----:B------:R-:W-:Y:S01]  /*202d0*/  ISETP.LT.AND P5, PT, R26, UR14, !P3 ;  /* 0x0000000e1a007c0c */ /* 0x000fe2000dfa1270 */
[----:B------:R-:W-:Y:S01]  /*202e0*/  ULDC UR14, c[0x0][0x228] ;  /* 0x00008a00000e7ab9 */ /* 0x000fe20000000800 */
[----:B------:R-:W-:-:S02]  /*202f0*/  SHF.R.S32.HI R10, RZ, 0x1f, R12 ;  /* 0x0000001fff0a7819 */ /* 0x000fc4000001140c */
[----:B-1----:R-:W-:Y:S01]  /*20300*/  IADD3 R6, P1, R12, R0, RZ ;  /* 0x000000000c067210 */ /* 0x002fe20007f3e0ff */
[----:B--2---:R-:W-:Y:S02]  /*20310*/  VIADD R9, R22, 0x15 ;  /* 0x0000001516097836 */ /* 0x004fe40000000000 */
[----:B------:R-:W-:Y:S01]  /*20320*/  IMAD.X R5, R11, 0x1, R2, P6 ;  /* 0x000000010b057824 */ /* 0x000fe200030e0602 */
[----:B------:R-:W-:Y:S02]  /*20330*/  IADD3 R8, P6, R12, R17, RZ ;  /* 0x000000110c087210 */ /* 0x000fe40007fde0ff */
[----:B------:R-:W-:Y:S01]  /*20340*/  PRMT R11, R21, 0x7773, RZ ;  /* 0x00007773150b7816 */ /* 0x000fe200000000ff */
[C---:B------:R-:W-:Y:S01]  /*20350*/  IMAD.X R7, R10.reuse, 0x1, R16, P1 ;  /* 0x000000010a077824 */ /* 0x040fe200008e0610 */
[----:B------:R-:W-:Y:S01]  /*20360*/  ISETP.GE.AND P1, PT, R9, UR8, PT ;  /* 0x0000000809007c0c */ /* 0x000fe2000bf26270 */
[----:B------:R-:W-:Y:S01]  /*20370*/  ULDC UR8, c[0x0][0x228] ;  /* 0x00008a0000087ab9 */ /* 0x000fe20000000800 */
[----:B------:R-:W-:Y:S01]  /*20380*/  IMAD.X R9, R10, 0x1, R20, P6 ;  /* 0x000000010a097824 */ /* 0x000fe200030e0614 */
[----:B------:R0:W-:Y:S01]  /*20390*/  @P2 STG.E.U8 desc[UR6][R4.64], R11 ;  /* 0x0000000b04002986 */ /* 0x0001e2000c101106 */
[----:B------:R-:W-:Y:S01]  /*203a0*/  ISETP.LT.AND P2, PT, R27, UR8, !P3 ;  /* 0x000000081b007c0c */ /* 0x000fe2000df41270 */
[----:B------:R-:W-:Y:S01]  /*203b0*/  ULDC UR8, c[0x0][0x228] ;  /* 0x00008a0000087ab9 */ /* 0x000fe20000000800 */
[----:B---3--:R-:W-:-:S02]  /*203c0*/  PRMT R13, R24, 0x7770, RZ ;  /* 0x00007770180d7816 */ /* 0x008fc400000000ff */
[----:B------:R-:W-:Y:S01]  /*203d0*/  PRMT R14, R24, 0x7771, RZ ;  /* 0x00007771180e7816 */ /* 0x000fe200000000ff */
[C---:B0-----:R-:W-:Y:S01]  /*203e0*/  VIADD R11, R12.reuse, UR4 ;  /* 0x000000040c0b7c36 */ /* 0x041fe20008000000 */
[----:B------:R-:W-:Y:S01]  /*203f0*/  IADD3 R4, P6, R12, R19, RZ ;  /* 0x000000130c047210 */ /* 0x000fe20007fde0ff */
[----:B------:R0:W-:Y:S01]  /*20400*/  @P4 STG.E.U8 desc[UR6][R6.64], R13 ;  /* 0x0000000d06004986 */ /* 0x0001e2000c101106 */
[----:B------:R-:W-:Y:S01]  /*20410*/  ISETP.LT.AND P3, PT, R28, UR10, !P3 ;  /* 0x0000000a1c007c0c */ /* 0x000fe2000df61270 */
[----:B------:R-:W-:Y:S01]  /*20420*/  ULDC UR4, c[0x0][0x22c] ;  /* 0x00008b0000047ab9 */ /* 0x000fe20000000800 */
[----:B------:R-:W-:Y:S01]  /*20430*/  ISETP.LT.AND P4, PT, R29, UR8, !P1 ;  /* 0x000000081d007c0c */ /* 0x000fe2000cf81270 */
[----:B------:R1:W-:Y:S01]  /*20440*/  @P5 STG.E.U8 desc[UR6][R8.64], R14 ;  /* 0x0000000e08005986 */ /* 0x0003e2000c101106 */
[----:B------:R-:W-:Y:S01]  /*20450*/  IMAD.X R5, R10, 0x1, R3, P6 ;  /* 0x000000010a057824 */ /* 0x000fe200030e0603 */
[----:B------:R-:W-:Y:S01]  /*20460*/  ULDC UR8, c[0x0][0x228] ;  /* 0x00008a0000087ab9 */ /* 0x000fe20000000800 */
[----:B------:R-:W-:Y:S01]  /*20470*/  ULDC UR10, c[0x0][0x228] ;  /* 0x00008a00000a7ab9 */ /* 0x000fe20000000800 */
[----:B0-----:R-:W-:-:S02]  /*20480*/  IADD3 R6, P5, R12, R18, RZ ;  /* 0x000000120c067210 */ /* 0x001fc40007fbe0ff */
[----:B------:R-:W-:Y:S02]  /*20490*/  SHF.R.S32.HI R12, RZ, 0x1f, R11 ;  /* 0x0000001fff0c7819 */ /* 0x000fe4000001140b */
[----:B-1----:R-:W-:Y:S01]  /*204a0*/  PRMT R9, R24, 0x7772, RZ ;  /* 0x0000777218097816 */ /* 0x002fe200000000ff */
[----:B------:R-:W-:Y:S01]  /*204b0*/  IMAD.X R7, R10, 0x1, R2, P5 ;  /* 0x000000010a077824 */ /* 0x000fe200028e0602 */
[----:B------:R-:W-:Y:S02]  /*204c0*/  IADD3 R8, P6, R11, R0, RZ ;  /* 0x000000000b087210 */ /* 0x000fe40007fde0ff */
[----:B------:R-:W-:Y:S01]  /*204d0*/  PRMT R10, R24, 0x7773, RZ ;  /* 0x00007773180a7816 */ /* 0x000fe200000000ff */
[----:B------:R0:W-:Y:S04]  /*204e0*/  @P2 STG.E.U8 desc[UR6][R4.64], R9 ;  /* 0x0000000904002986 */ /* 0x0001e8000c101106 */
[----:B------:R-:W2:Y:S04]  /*204f0*/  LDL.LU R24, [R1+0x2c] ;  /* 0x00002c0001187983 */ /* 0x000ea80000300800 */
[----:B------:R1:W-:Y:S01]  /*20500*/  @P3 STG.E.U8 desc[UR6][R6.64], R10 ;  /* 0x0000000a06003986 */ /* 0x0003e2000c101106 */
[----:B0-----:R-:W-:Y:S01]  /*20510*/  IMAD.X R9, R12, 0x1, R16, P6 ;  /* 0x000000010c097824 */ /* 0x001fe200030e0610 */
[----:B------:R-:W-:-:S05]  /*20520*/  PRMT R4, R25, 0x7770, RZ ;  /* 0x0000777019047816 */ /* 0x000fca00000000ff */
[----:B------:R0:W-:Y:S01]  /*20530*/  @P4 STG.E.U8 desc[UR6][R8.64], R4 ;  /* 0x0000000408004986 */ /* 0x0001e2000c101106 */
[----:B-1----:R-:W-:Y:S01]  /*20540*/  VIADD R7, R22, 0x16 ;  /* 0x0000001616077836 */ /* 0x002fe20000000000 */
[C---:B------:R-:W-:Y:S02]  /*20550*/  IADD3 R6, P5, R11.reuse, R19, RZ ;  /* 0x000000130b067210 */ /* 0x040fe40007fbe0ff */
[C---:B0-----:R-:W-:Y:S02]  /*20560*/  IADD3 R4, P2, R11.reuse, R17, RZ ;  /* 0x000000110b047210 */ /* 0x041fe40007f5e0ff */
[----:B------:R-:W-:-:S03]  /*20570*/  IADD3 R8, P6, R11, R18, RZ ;  /* 0x000000120b087210 */ /* 0x000fc60007fde0ff */
[C---:B------:R-:W-:Y:S01]  /*20580*/  IMAD.X R5, R12.reuse, 0x1, R20, P2 ;  /* 0x000000010c057824 */ /* 0x040fe200010e0614 */
[----:B------:R-:W-:Y:S01]  /*20590*/  ISETP.GE.AND P2, PT, R7, UR4, PT ;  /* 0x0000000407007c0c */ /* 0x000fe2000bf46270 */
[C---:B------:R-:W-:Y:S01]  /*205a0*/  IMAD.X R7, R12.reuse, 0x1, R3, P5 ;  /* 0x000000010c077824 */ /* 0x040fe200028e0603 */
[C---:B------:R-:W-:Y:S01]  /*205b0*/  PRMT R10, R25.reuse, 0x7771, RZ ;  /* 0x00007771190a7816 */ /* 0x040fe200000000ff */
[----:B------:R-:W-:Y:S01]  /*205c0*/  IMAD.X R9, R12, 0x1, R2, P6 ;  /* 0x000000010c097824 */ /* 0x000fe200030e0602 */
[C---:B------:R-:W-:Y:S01]  /*205d0*/  PRMT R12, R25.reuse, 0x7772, RZ ;  /* 0x00007772190c7816 */ /* 0x040fe200000000ff */
[----:B------:R-:W-:Y:S01]  /*205e0*/  ULDC UR4, c[0x0][0x248] ;  /* 0x0000920000047ab9 */ /* 0x000fe20000000800 */
[----:B------:R-:W-:Y:S02]  /*205f0*/  PRMT R13, R25, 0x7773, RZ ;  /* 0x00007773190d7816 */ /* 0x000fe400000000ff */
[----:B------:R-:W3:Y:S01]  /*20600*/  LDL.LU R25, [R1+0x3c] ;  /* 0x00003c0001197983 */ /* 0x000ee20000300800 */
[----:B------:R-:W-:Y:S01]  /*20610*/  ISETP.LT.AND P3, PT, R26, UR8, !P1 ;  /* 0x000000081a007c0c */ /* 0x000fe2000cf61270 */
[----:B------:R-:W-:Y:S01]  /*20620*/  ULDC UR8, c[0x0][0x228] ;  /* 0x00008a0000087ab9 */ /* 0x000fe20000000800 */
[----:B------:R-:W-:Y:S01]  /*20630*/  ISETP.LT.AND P4, PT, R27, UR10, !P1 ;  /* 0x0000000a1b007c0c */ /* 0x000fe2000cf81270 */
[----:B------:R-:W-:Y:S01]  /*20640*/  ULDC UR10, c[0x0][0x228] ;  /* 0x00008a00000a7ab9 */ /* 0x000fe20000000800 */
[----:B------:R-:W-:Y:S01]  /*20650*/  ISETP.LT.AND P1, PT, R28, UR12, !P1 ;  /* 0x0000000c1c007c0c */ /* 0x000fe2000cf21270 */
[----:B------:R-:W-:Y:S01]  /*20660*/  ULDC UR12, c[0x0][0x228] ;  /* 0x00008a00000c7ab9 */ /* 0x000fe20000000800 */
[----:B------:R-:W4:Y:S07]  /*20670*/  LDL.LU R21, [R1+0x40] ;  /* 0x0000400001157983 */ /* 0x000f2e0000300800 */
[----:B------:R0:W-:Y:S04]  /*20680*/  @P3 STG.E.U8 desc[UR6][R4.64], R10 ;  /* 0x0000000a04003986 */ /* 0x0001e8000c101106 */
[----:B------:R1:W-:Y:S01]  /*20690*/  @P4 STG.E.U8 desc[UR6][R6.64], R12 ;  /* 0x0000000c06004986 */ /* 0x0003e2000c101106 */
[----:B0-----:R-:W-:-:S03]  /*206a0*/  VIADD R10, R11, UR4 ;  /* 0x000000040b0a7c36 */ /* 0x001fc60008000000 */
[----:B------:R0:W-:Y:S01]  /*206b0*/  @P1 STG.E.U8 desc[UR6][R8.64], R13 ;  /* 0x0000000d08001986 */ /* 0x0001e2000c101106 */
[----:B------:R-:W-:Y:S01]  /*206c0*/  ISETP.LT.AND P1, PT, R29, UR8, !P2 ;  /* 0x000000081d007c0c */ /* 0x000fe2000d721270 */
[----:B------:R-:W-:Y:S01]  /*206d0*/  ULDC UR4, c[0x0][0x22c] ;  /* 0x00008b0000047ab9 */ /* 0x000fe20000000800 */
[----:B-1----:R-:W-:Y:S01]  /*206e0*/  VIADD R7, R22, 0x17 ;  /* 0x0000001716077836 */ /* 0x002fe20000000000 */
[----:B------:R-:W-:Y:S01]  /*206f0*/  SHF.R.S32.HI R11, RZ, 0x1f, R10 ;  /* 0x0000001fff0b7819 */ /* 0x000fe2000001140a */
[----:B------:R-:W-:Y:S01]  /*20700*/  ULDC UR8, c[0x0][0x22c] ;  /* 0x00008b0000087ab9 */ /* 0x000fe20000000800 */
[C---:B------:R-:W-:Y:S02]  /*20710*/  IADD3 R4, P3, R10.reuse, R0, RZ ;  /* 0x000000000a047210 */ /* 0x040fe40007f7e0ff */
[----:B------:R-:W-:Y:S02]  /*20720*/  IADD3 R6, P5, R10, R17, RZ ;  /* 0x000000110a067210 */ /* 0x000fe40007fbe0ff */
[----:B------:R-:W-:Y:S01]  /*20730*/  ISETP.LT.AND P4, PT, R26, UR10, !P2 ;  /* 0x0000000a1a007c0c */ /* 0x000fe2000d781270 */
[----:B------:R-:W-:Y:S01]  /*20740*/  IMAD.X R5, R11, 0x1, R16, P3 ;  /* 0x000000010b057824 */ /* 0x000fe200018e0610 */
[----:B------:R-:W-:Y:S01]  /*20750*/  ISETP.LT.AND P6, PT, R27, UR12, !P2 ;  /* 0x0000000c1b007c0c */ /* 0x000fe2000d7c1270 */
[----:B------:R-:W-:Y:S01]  /*20760*/  ULDC UR10, c[0x0][0x228] ;  /* 0x00008a00000a7ab9 */ /* 0x000fe20000000800 */
[----:B------:R-:W-:Y:S01]  /*20770*/  ISETP.GE.AND P3, PT, R7, UR4, PT ;  /* 0x0000000407007c0c */ /* 0x000fe2000bf66270 */
[----:B------:R-:W-:Y:S01]  /*20780*/  IMAD.X R7, R11, 0x1, R20, P5 ;  /* 0x000000010b077824 */ /* 0x000fe200028e0614 */
[----:B0-----:R-:W-:Y:S01]  /*20790*/  IADD3 R8, P5, R10, R19, RZ ;  /* 0x000000130a087210 */ /* 0x001fe20007fbe0ff */
[----:B------:R-:W-:Y:S01]  /*207a0*/  ULDC UR4, c[0x0][0x248] ;  /* 0x0000920000047ab9 */ /* 0x000fe20000000800 */
[----:B------:R-:W-:-:S03]  /*207b0*/  ULDC UR12, c[0x0][0x228] ;  /* 0x00008a00000c7ab9 */ /* 0x000fc60000000800 */
[----:B------:R-:W-:Y:S01]  /*207c0*/  IMAD.X R9, R11, 0x1, R3, P5 ;  /* 0x000000010b097824 */ /* 0x000fe200028e0603 */
[----:B------:R-:W-:Y:S01]  /*207d0*/  ISETP.LT.AND P2, PT, R28, UR10, !P2 ;  /* 0x0000000a1c007c0c */ /* 0x000fe2000d741270 */
[----:B------:R-:W-:Y:S01]  /*207e0*/  ULDC UR10, c[0x0][0x228] ;  /* 0x00008a00000a7ab9 */ /* 0x000fe20000000800 */
[----:B------:R-:W-:Y:S01]  /*207f0*/  ISETP.LT.AND P5, PT, R26, UR14, !P3 ;  /* 0x0000000e1a007c0c */ /* 0x000fe2000dfa1270 */
[----:B------:R-:W-:Y:S01]  /*20800*/  ULDC UR14, c[0x0][0x228] ;  /* 0x00008a00000e7ab9 */ /* 0x000fe20000000800 */
[C---:B--2---:R-:W-:Y:S02]  /*20810*/  PRMT R12, R24.reuse, 0x7770, RZ ;  /* 0x00007770180c7816 */ /* 0x044fe400000000ff */
[C---:B------:R-:W-:Y:S02]  /*20820*/  PRMT R14, R24.reuse, 0x7771, RZ ;  /* 0x00007771180e7816 */ /* 0x040fe400000000ff */
[----:B------:R-:W-:Y:S01]  /*20830*/  PRMT R13, R24, 0x7772, RZ ;  /* 0x00007772180d7816 */ /* 0x000fe200000000ff */
[----:B------:R0:W-:Y:S04]  /*20840*/  @P1 STG.E.U8 desc[UR6][R4.64], R12 ;  /* 0x0000000c04001986 */ /* 0x0001e8000c101106 */
[----:B------:R1:W-:Y:S01]  /*20850*/  @P4 STG.E.U8 desc[UR6][R6.64], R14 ;  /* 0x0000000e06004986 */ /* 0x0003e2000c101106 */
[----:B------:R-:W-:Y:S01]  /*20860*/  ISETP.LT.AND P4, PT, R29, UR12, !P3 ;  /* 0x0000000c1d007c0c */ /* 0x000fe2000df81270 */
[----:B------:R-:W-:-:S02]  /*20870*/  ULDC UR12, c[0x0][0x228] ;  /* 0x00008a00000c7ab9 */ /* 0x000fc40000000800 */
[----:B------:R2:W-:Y:S01]  /*20880*/  @P6 STG.E.U8 desc[UR6][R8.64], R13 ;  /* 0x0000000d08006986 */ /* 0x0005e2000c101106 */
[C---:B0-----:R-:W-:Y:S01]  /*20890*/  VIADD R12, R10.reuse, UR4 ;  /* 0x000000040a0c7c36 */ /* 0x041fe20008000000 */
[----:B------:R-:W-:Y:S01]  /*208a0*/  IADD3 R4, P6, R10, R18, RZ ;  /* 0x000000120a047210 */ /* 0x000fe20007fde0ff */
[----:B------:R-:W-:-:S03]  /*208b0*/  ULDC UR4, c[0x0][0x248] ;  /* 0x0000920000047ab9 */ /* 0x000fc60000000800 */
[----:B------:R-:W-:Y:S02]  /*208c0*/  SHF.R.S32.HI R10, RZ, 0x1f, R12 ;  /* 0x0000001fff0a7819 */ /* 0x000fe4000001140c */
[----:B-1----:R-:W-:Y:S01]  /*208d0*/  IADD3 R6, P1, R12, R0, RZ ;  /* 0x000000000c067210 */ /* 0x002fe20007f3e0ff */
[----:B--2---:R-:W-:Y:S02]  /*208e0*/  VIADD R9, R22, 0x18 ;  /* 0x0000001816097836 */ /* 0x004fe40000000000 */
[----:B------:R-:W-:Y:S01]  /*208f0*/  IMAD.X R5, R11, 0x1, R2, P6 ;  /* 0x000000010b057824 */ /* 0x000fe200030e0602 */
[----:B------:R-:W-:Y:S01]  /*20900*/  PRMT R11, R24, 0x7773, RZ ;  /* 0x00007773180b7816 */ /* 0x000fe200000000ff */
[----:B------:R-:W-:Y:S01]  /*20910*/  IMAD.X R7, R10, 0x1, R16, P1 ;  /* 0x000000010a077824 */ /* 0x000fe200008e0610 */
[----:B------:R-:W-:Y:S02]  /*20920*/  IADD3 R8, P6, R12, R17, RZ ;  /* 0x000000110c087210 */ /* 0x000fe40007fde0ff */
[----:B------:R-:W-:Y:S01]  /*20930*/  ISETP.GE.AND P1, PT, R9, UR8, PT ;  /* 0x0000000809007c0c */ /* 0x000fe2000bf26270 */
[----:B------:R-:W-:Y:S01]  /*20940*/  ULDC UR8, c[0x0][0x228] ;  /* 0x00008a0000087ab9 */ /* 0x000fe20000000800 */
[----:B------:R0:W-:Y:S01]  /*20950*/  @P2 STG.E.U8 desc[UR6][R4.64], R11 ;  /* 0x0000000b04002986 */ /* 0x0001e2000c101106 */
[----:B------:R-:W-:Y:S01]  /*20960*/  ISETP.LT.AND P2, PT, R27, UR8, !P3 ;  /* 0x000000081b007c0c */ /* 0x000fe2000df41270 */
[----:B------:R-:W-:Y:S01]  /*20970*/  IMAD.X R9, R10, 0x1, R20, P6 ;  /* 0x000000010a097824 */ /* 0x000fe200030e0614 */
[----:B------:R-:W-:Y:S01]  /*20980*/  ULDC UR8, c[0x0][0x228] ;  /* 0x00008a0000087ab9 */ /* 0x000fe20000000800 */
[----:B---3--:R-:W-:-:S02]  /*20990*/  PRMT R13, R25, 0x7770, RZ ;  /* 0x00007770190d7816 */ /* 0x008fc400000000ff */
[----:B------:R-:W-:-:S03]  /*209a0*/  PRMT R14, R25, 0x7771, RZ ;  /* 0x00007771190e7816 */ /* 0x000fc600000000ff */
[----:B------:R1:W-:Y:S01]  /*209b0*/  @P4 STG.E.U8 desc[UR6][R6.64], R13 ;  /* 0x0000000d06004986 */ /* 0x0003e2000c101106 */
[----:B------:R-:W-:Y:S01]  /*209c0*/  ISETP.LT.AND P3, PT, R28, UR10, !P3 ;  /* 0x0000000a1c007c0c */ /* 0x000fe2000df61270 */
[C---:B0-----:R-:W-:Y:S01]  /*209d0*/  VIADD R11, R12.reuse, UR4 ;  /* 0x000000040c0b7c36 */ /* 0x041fe20008000000 */
[----:B------:R-:W-:Y:S01]  /*209e0*/  ISETP.LT.AND P4, PT, R29, UR8, !P1 ;  /* 0x000000081d007c0c */ /* 0x000fe2000cf81270 */
[----:B------:R0:W-:Y:S01]  /*209f0*/  @P5 STG.E.U8 desc[UR6][R8.64], R14 ;  /* 0x0000000e08005986 */ /* 0x0001e2000c101106 */
[C---:B------:R-:W-:Y:S01]  /*20a00*/  IADD3 R4, P5, R12.reuse, R18, RZ ;  /* 0x000000120c047210 */ /* 0x040fe20007fbe0ff */
[----:B------:R-:W-:Y:S01]  /*20a10*/  ULDC UR4, c[0x0][0x22c] ;  /* 0x00008b0000047ab9 */ /* 0x000fe20000000800 */
[----:B------:R-:W-:Y:S01]  /*20a20*/  ULDC UR8, c[0x0][0x228] ;  /* 0x00008a0000087ab9 */ /* 0x000fe20000000800 */
[----:B------:R-:W-:Y:S01]  /*20a30*/  ULDC UR10, c[0x0][0x228] ;  /* 0x00008a00000a7ab9 */ /* 0x000fe20000000800 */
[----:B-1----:R-:W-:Y:S02]  /*20a40*/  IADD3 R6, P6, R12, R19, RZ ;  /* 0x000000130c067210 */ /* 0x002fe40007fde0ff */
[----:B------:R-:W-:-:S02]  /*20a50*/  SHF.R.S32.HI R12, RZ, 0x1f, R11 ;  /* 0x0000001fff0c7819 */ /* 0x000fc4000001140b */
[----:B0-----:R-:W-:Y:S01]  /*20a60*/  PRMT R9, R25, 0x7772, RZ ;  /* 0x0000777219097816 */ /* 0x001fe200000000ff */
[C---:B------:R-:W-:Y:S01]  /*20a70*/  IMAD.X R7, R10.reuse, 0x1, R3, P6 ;  /* 0x000000010a077824 */ /* 0x040fe200030e0603 */
[----:B------:R-:W-:Y:S01]  /*20a80*/  IADD3 R8, P6, R11, R0, RZ ;  /* 0x000000000b087210 */ /* 0x000fe20007fde0ff */
[----:B------:R-:W-:Y:S01]  /*20a90*/  IMAD.X R5, R10, 0x1, R2, P5 ;  /* 0x000000010a057824 */ /* 0x000fe200028e0602 */
[----:B------:R-:W-:Y:S02]  /*20aa0*/  PRMT R13, R25, 0x7773, RZ ;  /* 0x00007773190d7816 */ /* 0x000fe400000000ff */
[----:B------:R0:W-:Y:S04]  /*20ab0*/  @P2 STG.E.U8 desc[UR6][R6.64], R9 ;  /* 0x0000000906002986 */ /* 0x0001e8000c101106 */
[----:B------:R1:W-:Y:S01]  /*20ac0*/  @P3 STG.E.U8 desc[UR6][R4.64], R13 ;  /* 0x0000000d04003986 */ /* 0x0003e2000c101106 */
[----:B------:R-:W-:-:S03]  /*20ad0*/  PRMT R10, R23, 0x7771, RZ ;  /* 0x00007771170a7816 */ /* 0x000fc600000000ff */
[----:B------:R-:W2:Y:S01]  /*20ae0*/  LDL.LU R25, [R1+0x44] ;  /* 0x0000440001197983 */ /* 0x000ea20000300800 */
[----:B0-----:R-:W-:Y:S01]  /*20af0*/  IMAD.X R9, R12, 0x1, R16, P6 ;  /* 0x000000010c097824 */ /* 0x001fe200030e0610 */
[----:B------:R-:W-:Y:S01]  /*20b00*/  PRMT R6, R23, 0x7770, RZ ;  /* 0x0000777017067816 */ /* 0x000fe200000000ff */
[----:B------:R-:W-:Y:S01]  /*20b10*/  VIADD R7, R22, 0x19 ;  /* 0x0000001916077836 */ /* 0x000fe20000000000 */
[----:B------:R-:W3:Y:S01]  /*20b20*/  LDL.LU R24, [R1+0xc] ;  /* 0x00000c0001187983 */ /* 0x000ee20000300800 */
[----:B-1----:R-:W-:-:S03]  /*20b30*/  IADD3 R4, P2, R11, R17, RZ ;  /* 0x000000110b047210 */ /* 0x002fc60007f5e0ff */
[----:B------:R0:W-:Y:S02]  /*20b40*/  @P4 STG.E.U8 desc[UR6][R8.64], R6 ;  /* 0x0000000608004986 */ /* 0x0001e4000c101106 */
[----:B------:R-:W-:Y:S01]  /*20b50*/  IMAD.X R5, R12, 0x1, R20, P2 ;  /* 0x000000010c057824 */ /* 0x000fe200010e0614 */
[----:B------:R-:W-:Y:S01]  /*20b60*/  ISETP.GE.AND P2, PT, R7, UR4, PT ;  /* 0x0000000407007c0c */ /* 0x000fe2000bf46270 */
[----:B------:R-:W-:Y:S01]  /*20b70*/  ULDC UR4, c[0x0][0x248] ;  /* 0x0000920000047ab9 */ /* 0x000fe20000000800 */
[----:B------:R-:W-:Y:S02]  /*20b80*/  PRMT R13, R23, 0x7773, RZ ;  /* 0x00007773170d7816 */ /* 0x000fe400000000ff */
[C---:B0-----:R-:W-:Y:S02]  /*20b90*/  IADD3 R6, P5, R11.reuse, R19, RZ ;  /* 0x000000130b067210 */ /* 0x041fe40007fbe0ff */
[----:B------:R-:W-:-:S03]  /*20ba0*/  IADD3 R8, P6, R11, R18, RZ ;  /* 0x000000120b087210 */ /* 0x000fc60007fde0ff */
[C---:B------:R-:W-:Y:S02]  /*20bb0*/  IMAD.X R7, R12.reuse, 0x1, R3, P5 ;  /* 0x000000010c077824 */ /* 0x040fe400028e0603 */
[----:B------:R-:W-:Y:S01]  /*20bc0*/  IMAD.X R9, R12, 0x1, R2, P6 ;  /* 0x000000010c097824 */ /* 0x000fe200030e0602 */
[----:B------:R-:W-:Y:S02]  /*20bd0*/  PRMT R12, R23, 0x7772, RZ ;  /* 0x00007772170c7816 */ /* 0x000fe400000000ff */
[----:B------:R-:W5:Y:S01]  /*20be0*/  LDL.LU R23, [R1+0x4] ;  /* 0x0000040001177983 */ /* 0x000f620000300800 */
[----:B------:R-:W-:Y:S01]  /*20bf0*/  ISETP.LT.AND P3, PT, R26, UR8, !P1 ;  /* 0x000000081a007c0c */ /* 0x000fe2000cf61270 */
[----:B------:R-:W-:Y:S01]  /*20c00*/  ULDC UR8, c[0x0][0x228] ;  /* 0x00008a0000087ab9 */ /* 0x000fe20000000800 */
[----:B------:R-:W-:Y:S01]  /*20c10*/  ISETP.LT.AND P4, PT, R27, UR10, !P1 ;  /* 0x0000000a1b007c0c */ /* 0x000fe2000cf81270 */
[----:B------:R-:W-:Y:S01]  /*20c20*/  ULDC UR10, c[0x0][0x228] ;  /* 0x00008a00000a7ab9 */ /* 0x000fe20000000800 */
[----:B------:R-:W-:Y:S01]  /*20c30*/  ISETP.LT.AND P1, PT, R28, UR12, !P1 ;  /* 0x0000000c1c007c0c */ /* 0x000fe2000cf21270 */
[----:B------:R-:W-:-:S08]  /*20c40*/  ULDC UR12, c[0x0][0x228] ;  /* 0x00008a00000c7ab9 */ /* 0x000fd00000000800 */
[----:B------:R0:W-:Y:S04]  /*20c50*/  @P3 STG.E.U8 desc[UR6][R4.64], R10 ;  /* 0x0000000a04003986 */ /* 0x0001e8000c101106 */
        /* <DEDUP_REMOVED lines=10> */
[----:B------:R-:W-:Y:S01]  /*20d00*/  ULDC UR12, c[0x0][0x228] ;  /* 0x00008a00000c7ab9 */ /* 0x000fe20000000800 */
[----:B------:R-:W-:-:S02]  /*20d10*/  IADD3 R4, P6, R10, R0, RZ ;  /* 0x000000000a047210 */ /* 0x000fc40007fde0ff */
[----:B-1----:R-:W-:Y:S01]  /*20d20*/  IADD3 R6, P3, R10, R17, RZ ;  /* 0x000000110a067210 */ /* 0x002fe20007f7e0ff */
[----:B0-----:R-:W-:Y:S01]  /*20d30*/  VIADD R9, R22, 0x1a ;  /* 0x0000001a16097836 */ /* 0x001fe20000000000 */
[----:B----4-:R-:W-:Y:S01]  /*20d40*/  PRMT R12, R21, 0x7770, RZ ;  /* 0x00007770150c7816 */ /* 0x010fe200000000ff */
[C---:B------:R-:W-:Y:S01]  /*20d50*/  IMAD.X R5, R11.reuse, 0x1, R16, P6 ;  /* 0x000000010b057824 */ /* 0x040fe200030e0610 */
[----:B------:R-:W-:Y:S01]  /*20d60*/  IADD3 R8, P6, R10, R19, RZ ;  /* 0x000000130a087210 */ /* 0x000fe20007fde0ff */
[----:B------:R-:W-:Y:S01]  /*20d70*/  IMAD.X R7, R11, 0x1, R20, P3 ;  /* 0x000000010b077824 */ /* 0x000fe200018e0614 */
[----:B------:R-:W-:Y:S01]  /*20d80*/  ISETP.GE.AND P3, PT, R9, UR4, PT ;  /* 0x0000000409007c0c */ /* 0x000fe2000bf66270 */
[----:B------:R-:W-:Y:S01]  /*20d90*/  ULDC UR4, c[0x0][0x248] ;  /* 0x0000920000047ab9 */ /* 0x000fe20000000800 */
[----:B------:R-:W-:Y:S01]  /*20da0*/  PRMT R13, R21, 0x7771, RZ ;  /* 0x00007771150d7816 */ /* 0x000fe200000000ff */
[----:B------:R0:W-:Y:S01]  /*20db0*/  @P4 STG.E.U8 desc[UR6][R4.64], R12 ;  /* 0x0000000c04004986 */ /* 0x0001e2000c101106 */
[----:B------:R-:W-:Y:S01]  /*20dc0*/  IMAD.X R9, R11, 0x1, R3, P6 ;  /* 0x000000010b097824 */ /* 0x000fe200030e0603 */
[----:B------:R-:W-:-:S02]  /*20dd0*/  PRMT R14, R21, 0x7772, RZ ;  /* 0x00007772150e7816 */ /* 0x000fc400000000ff */
[----:B------:R-:W-:Y:S01]  /*20de0*/  ISETP.LT.AND P2, PT, R28, UR10, !P2 ;  /* 0x0000000a1c007c0c */ /* 0x000fe2000d741270 */
[----:B------:R1:W-:Y:S01]  /*20df0*/  @P1 STG.E.U8 desc[UR6][R6.64], R13 ;  /* 0x0000000d06001986 */ /* 0x0003e2000c101106 */
[----:B------:R-:W-:Y:S01]  /*20e00*/  ISETP.LT.AND P4, PT, R29, UR12, !P3 ;  /* 0x0000000c1d007c0c */ /* 0x000fe2000df81270 */
[----:B------:R-:W-:Y:S01]  /*20e10*/  ULDC UR10, c[0x0][0x228] ;  /* 0x00008a00000a7ab9 */ /* 0x000fe20000000800 */
[----:B------:R-:W-:Y:S01]  /*20e20*/  ULDC UR12, c[0x0][0x228] ;  /* 0x00008a00000c7ab9 */ /* 0x000fe20000000800 */
[C---:B0-----:R-:W-:Y:S01]  /*20e30*/  VIADD R12, R10.reuse, UR4 ;  /* 0x000000040a0c7c36 */ /* 0x041fe20008000000 */
[----:B------:R-:W-:Y:S01]  /*20e40*/  IADD3 R4, P6, R10, R18, RZ ;  /* 0x000000120a047210 */ /* 0x000fe20007fde0ff */
[----:B------:R0:W-:Y:S01]  /*20e50*/  @P5 STG.E.U8 desc[UR6][R8.64], R14 ;  /* 0x0000000e08005986 */ /* 0x0001e2000c101106 */
[----:B------:R-:W-:Y:S01]  /*20e60*/  ISETP.LT.AND P5, PT, R26, UR14, !P3 ;  /* 0x0000000e1a007c0c */ /* 0x000fe2000dfa1270 */
[----:B------:R-:W-:Y:S01]  /*20e70*/  ULDC UR4, c[0x0][0x248] ;  /* 0x0000920000047ab9 */ /* 0x000fe20000000800 */
[----:B------:R-:W-:-:S02]  /*20e80*/  SHF.R.S32.HI R10, RZ, 0x1f, R12 ;  /* 0x0000001fff0a7819 */ /* 0x000fc4000001140c */
[----:B-1----:R-:W-:Y:S01]  /*20e90*/  IADD3 R6, P1, R12, R0, RZ ;  /* 0x000000000c067210 */ /* 0x002fe20007f3e0ff */
[----:B------:R-:W-:Y:S01]  /*20ea0*/  IMAD.X R5, R11, 0x1, R2, P6 ;  /* 0x000000010b057824 */ /* 0x000fe200030e0602 */
[----:B------:R-:W-:Y:S01]  /*20eb0*/  PRMT R11, R21, 0x7773, RZ ;  /* 0x00007773150b7816 */ /* 0x000fe200000000ff */
[----:B------:R-:W-:Y:S01]  /*20ec0*/  ULDC UR14, c[0x0][0x228] ;  /* 0x00008a00000e7ab9 */ /* 0x000fe20000000800 */
[----:B0-----:R-:W-:Y:S01]  /*20ed0*/  VIADD R9, R22, 0x1b ;  /* 0x0000001b16097836 */ /* 0x001fe20000000000 */
[----:B------:R-:W-:Y:S01]  /*20ee0*/  IADD3 R8, P6, R12, R17, RZ ;  /* 0x000000110c087210 */ /* 0x000fe20007fde0ff */
[C---:B------:R-:W-:Y:S01]  /*20ef0*/  IMAD.X R7, R10.reuse, 0x1, R16, P1 ;  /* 0x000000010a077824 */ /* 0x040fe200008e0610 */
[----:B------:R0:W-:Y:S02]  /*20f00*/  @P2 STG.E.U8 desc[UR6][R4.64], R11 ;  /* 0x0000000b04002986 */ /* 0x0001e4000c101106 */
[----:B------:R-:W-:Y:S01]  /*20f10*/  ISETP.GE.AND P1, PT, R9, UR8, PT ;  /* 0x0000000809007c0c */ /* 0x000fe2000bf26270 */
[----:B------:R-:W-:Y:S01]  /*20f20*/  ULDC UR8, c[0x0][0x228] ;  /* 0x00008a0000087ab9 */ /* 0x000fe20000000800 */
[----:B------:R-:W-:Y:S01]  /*20f30*/  IMAD.X R9, R10, 0x1, R20, P6 ;  /* 0x000000010a097824 */ /* 0x000fe200030e0614 */
[----:B------:R-:W-:Y:S01]  /*20f40*/  ISETP.LT.AND P2, PT, R27, UR8, !P3 ;  /* 0x000000081b007c0c */ /* 0x000fe2000df41270 */
[----:B------:R-:W-:-:S02]  /*20f50*/  ULDC UR8, c[0x0][0x228] ;  /* 0x00008a0000087ab9 */ /* 0x000fc40000000800 */
[----:B------:R-:W-:Y:S01]  /*20f60*/  ISETP.LT.AND P3, PT, R28, UR8, !P3 ;  /* 0x000000081c007c0c */ /* 0x000fe2000df61270 */
[----:B------:R-:W-:Y:S01]  /*20f70*/  ULDC UR8, c[0x0][0x228] ;  /* 0x00008a0000087ab9 */ /* 0x000fe20000000800 */
[C---:B0-----:R-:W-:Y:S01]  /*20f80*/  IADD3 R4, P6, R12.reuse, R19, RZ ;  /* 0x000000130c047210 */ /* 0x041fe20007fde0ff */
[----:B------:R-:W-:Y:S01]  /*20f90*/  VIADD R11, R12, UR4 ;  /* 0x000000040c0b7c36 */ /* 0x000fe20008000000 */
[----:B------:R-:W-:-:S03]  /*20fa0*/  ULDC UR4, c[0x0][0x22c] ;  /* 0x00008b0000047ab9 */ /* 0x000fc60000000800 */
[----:B------:R-:W-:Y:S01]  /*20fb0*/  IMAD.X R5, R10, 0x1, R3, P6 ;  /* 0x000000010a057824 */ /* 0x000fe200030e0603 */
[C---:B-----5:R-:W-:Y:S02]  /*20fc0*/  PRMT R13, R23.reuse, 0x7770, RZ ;  /* 0x00007770170d7816 */ /* 0x060fe400000000ff */
[----:B------:R-:W-:-:S03]  /*20fd0*/  PRMT R14, R23, 0x7771, RZ ;  /* 0x00007771170e7816 */ /* 0x000fc600000000ff */
[----:B------:R0:W-:Y:S01]  /*20fe0*/  @P4 STG.E.U8 desc[UR6][R6.64], R13 ;  /* 0x0000000d06004986 */ /* 0x0001e2000c101106 */
[----:B------:R-:W-:Y:S01]  /*20ff0*/  ISETP.LT.AND P4, PT, R29, UR10, !P1 ;  /* 0x0000000a1d007c0c */ /* 0x000fe2000cf81270 */
[----:B------:R-:W-:Y:S02]  /*21000*/  ULDC UR10, c[0x0][0x228] ;  /* 0x00008a00000a7ab9 */ /* 0x000fe40000000800 */
[----:B------:R1:W-:Y:S01]  /*21010*/  @P5 STG.E.U8 desc[UR6][R8.64], R14 ;  /* 0x0000000e08005986 */ /* 0x0003e2000c101106 */
[----:B0-----:R-:W-:Y:S02]  /*21020*/  IADD3 R6, P5, R12, R18, RZ ;  /* 0x000000120c067210 */ /* 0x001fe40007fbe0ff */
[----:B------:R-:W-:Y:S02]  /*21030*/  SHF.R.S32.HI R12, RZ, 0x1f, R11 ;  /* 0x0000001fff0c7819 */ /* 0x000fe4000001140b */
[----:B-1----:R-:W-:Y:S02]  /*21040*/  PRMT R9, R23, 0x7772, RZ ;  /* 0x0000777217097816 */ /* 0x002fe400000000ff */
[----:B------:R-:W-:Y:S01]  /*21050*/  IADD3 R8, P6, R11, R0, RZ ;  /* 0x000000000b087210 */ /* 0x000fe20007fde0ff */
[----:B------:R-:W-:Y:S01]  /*21060*/  IMAD.X R7, R10, 0x1, R2, P5 ;  /* 0x000000010a077824 */ /* 0x000fe200028e0602 */
[----:B------:R-:W-:Y:S01]  /*21070*/  PRMT R10, R23, 0x7773, RZ ;  /* 0x00007773170a7816 */ /* 0x000fe200000000ff */
[----:B------:R0:W-:Y:S04]  /*21080*/  @P2 STG.E.U8 desc[UR6][R4.64], R9 ;  /* 0x0000000904002986 */ /* 0x0001e8000c101106 */
[----:B------:R-:W4:Y:S04]  /*21090*/  LDL.LU R23, [R1+0x8] ;  /* 0x0000080001177983 */ /* 0x000f280000300800 */
[----:B------:R1:W-:Y:S01]  /*210a0*/  @P3 STG.E.U8 desc[UR6][R6.64], R10 ;  /* 0x0000000a06003986 */ /* 0x0003e2000c101106 */
[----:B0-----:R-:W-:Y:S01]  /*210b0*/  IMAD.X R9, R12, 0x1, R16, P6 ;  /* 0x000000010c097824 */ /* 0x001fe200030e0610 */
[----:B--2---:R-:W-:-:S05]  /*210c0*/  PRMT R4, R25, 0x7770, RZ ;  /* 0x0000777019047816 */ /* 0x004fca00000000ff */
        /* <DEDUP_REMOVED lines=13> */
[----:B------:R-:W2:Y:S01]  /*211a0*/  LDL.LU R25, [R1+0x48] ;  /* 0x0000480001197983 */ /* 0x000ea20000300800 */
[----:B------:R-:W-:Y:S01]  /*211b0*/  ISETP.LT.AND P3, PT, R26, UR8, !P1 ;  /* 0x000000081a007c0c */ /* 0x000fe2000cf61270 */
[----:B------:R-:W-:Y:S01]  /*211c0*/  ULDC UR8, c[0x0][0x228] ;  /* 0x00008a0000087ab9 */ /* 0x000fe20000000800 */
[----:B------:R-:W-:Y:S01]  /*211d0*/  ISETP.LT.AND P4, PT, R27, UR10, !P1 ;  /* 0x0000000a1b007c0c */ /* 0x000fe2000cf81270 */
[----:B------:R-:W-:Y:S01]  /*211e0*/  ULDC UR10, c[0x0][0x228] ;  /* 0x00008a00000a7ab9 */ /* 0x000fe20000000800 */
[----:B------:R-:W-:Y:S01]  /*211f0*/  ISETP.LT.AND P1, PT, R28, UR12, !P1 ;  /* 0x0000000c1c007c0c */ /* 0x000fe2000cf21270 */
[----:B------:R-:W-:-:S08]  /*21200*/  ULDC UR12, c[0x0][0x228] ;  /* 0x00008a00000c7ab9 */ /* 0x000fd00000000800 */
[----:B------:R-:W-:Y:S04]  /*21210*/  @P3 STG.E.U8 desc[UR6][R4.64], R10 ;  /* 0x0000000a04003986 */ /* 0x000fe8000c101106 */
[----:B------:R0:W-:Y:S01]  /*21220*/  @P4 STG.E.U8 desc[UR6][R6.64], R12 ;  /* 0x0000000c06004986 */ /* 0x0001e2000c101106 */
        /* <DEDUP_REMOVED lines=9> */
[----:B------:R-:W-:Y:S02]  /*212c0*/  SHF.R.S32.HI R10, RZ, 0x1f, R12 ;  /* 0x0000001fff0a7819 */ /* 0x000fe4000001140c */
[C---:B------:R-:W-:Y:S02]  /*212d0*/  IADD3 R4, P6, R12.reuse, R0, RZ ;  /* 0x000000000c047210 */ /* 0x040fe40007fde0ff */
[----:B------:R-:W-:Y:S01]  /*212e0*/  IADD3 R6, P1, R12, R17, RZ ;  /* 0x000000110c067210 */ /* 0x000fe20007f3e0ff */
[----:B-1----:R-:W-:Y:S02]  /*212f0*/  VIADD R9, R22, 0x1d ;  /* 0x0000001d16097836 */ /* 0x002fe40000000000 */
[C---:B------:R-:W-:Y:S02]  /*21300*/  IMAD.X R5, R10.reuse, 0x1, R16, P6 ;  /* 0x000000010a057824 */ /* 0x040fe400030e0610 */
[----:B------:R-:W-:Y:S01]  /*21310*/  IMAD.X R7, R10, 0x1, R20, P1 ;  /* 0x000000010a077824 */ /* 0x000fe200008e0614 */
[----:B------:R-:W-:-:S02]  /*21320*/  IADD3 R8, P6, R12, R19, RZ ;  /* 0x000000130c087210 */ /* 0x000fc40007fde0ff */
[----:B------:R-:W-:Y:S01]  /*21330*/  ISETP.GE.AND P1, PT, R9, UR4, PT ;  /* 0x0000000409007c0c */ /* 0x000fe2000bf26270 */
[----:B------:R-:W-:Y:S02]  /*21340*/  ULDC UR4, c[0x0][0x248] ;  /* 0x0000920000047ab9 */ /* 0x000fe40000000800 */
[----:B------:R-:W-:Y:S01]  /*21350*/  IMAD.X R9, R10, 0x1, R3, P6 ;  /* 0x000000010a097824 */ /* 0x000fe200030e0603 */
[C---:B----4-:R-:W-:Y:S02]  /*21360*/  PRMT R11, R23.reuse, 0x7770, RZ ;  /* 0x00007770170b7816 */ /* 0x050fe400000000ff */
[----:B------:R-:W-:-:S03]  /*21370*/  PRMT R13, R23, 0x7771, RZ ;  /* 0x00007771170d7816 */ /* 0x000fc600000000ff */
[----:B------:R0:W-:Y:S01]  /*21380*/  @P4 STG.E.U8 desc[UR6][R4.64], R11 ;  /* 0x0000000b04004986 */ /* 0x0001e2000c101106 */
[----:B------:R-:W-:Y:S01]  /*21390*/  ISETP.LT.AND P4, PT, R29, UR12, !P1 ;  /* 0x0000000c1d007c0c */ /* 0x000fe2000cf81270 */
[----:B------:R-:W-:Y:S02]  /*213a0*/  ULDC UR12, c[0x0][0x228] ;  /* 0x00008a00000c7ab9 */ /* 0x000fe40000000800 */
[----:B------:R1:W-:Y:S01]  /*213b0*/  @P3 STG.E.U8 desc[UR6][R6.64], R13 ;  /* 0x0000000d06003986 */ /* 0x0003e2000c101106 */
[----:B------:R-:W-:Y:S01]  /*213c0*/  ISETP.LT.AND P3, PT, R28, UR10, !P2 ;  /* 0x0000000a1c007c0c */ /* 0x000fe2000d761270 */
[----:B------:R-:W-:Y:S01]  /*213d0*/  ULDC UR10, c[0x0][0x228] ;  /* 0x00008a00000a7ab9 */ /* 0x000fe20000000800 */
[----:B------:R-:W-:Y:S01]  /*213e0*/  PRMT R14, R23, 0x7772, RZ ;  /* 0x00007772170e7816 */ /* 0x000fe200000000ff */
[C---:B0-----:R-:W-:Y:S01]  /*213f0*/  VIADD R11, R12.reuse, UR4 ;  /* 0x000000040c0b7c36 */ /* 0x041fe20008000000 */
[----:B------:R-:W-:-:S03]  /*21400*/  IADD3 R4, P6, R12, R18, RZ ;  /* 0x000000120c047210 */ /* 0x000fc60007fde0ff */
[----:B------:R0:W-:Y:S01]  /*21410*/  @P5 STG.E.U8 desc[UR6][R8.64], R14 ;  /* 0x0000000e08005986 */ /* 0x0001e2000c101106 */
[----:B------:R-:W-:Y:S01]  /*21420*/  ULDC UR4, c[0x0][0x248] ;  /* 0x0000920000047ab9 */ /* 0x000fe20000000800 */
[----:B------:R-:W-:Y:S02]  /*21430*/  SHF.R.S32.HI R12, RZ, 0x1f, R11 ;  /* 0x0000001fff0c7819 */ /* 0x000fe4000001140b */
[----:B-1----:R-:W-:Y:S01]  /*21440*/  IADD3 R6, P2, R11, R0, RZ ;  /* 0x000000000b067210 */ /* 0x002fe20007f5e0ff */
[----:B------:R-:W-:Y:S01]  /*21450*/  IMAD.X R5, R10, 0x1, R2, P6 ;  /* 0x000000010a057824 */ /* 0x000fe200030e0602 */
[----:B------:R-:W-:Y:S02]  /*21460*/  PRMT R10, R23, 0x7773, RZ ;  /* 0x00007773170a7816 */ /* 0x000fe400000000ff */
[----:B------:R-:W-:Y:S01]  /*21470*/  ISETP.LT.AND P5, PT, R26, UR14, !P1 ;  /* 0x0000000e1a007c0c */ /* 0x000fe2000cfa1270 */
[----:B------:R-:W-:Y:S01]  /*21480*/  IMAD.X R7, R12, 0x1, R16, P2 ;  /* 0x000000010c077824 */ /* 0x000fe200010e0610 */
[----:B------:R-:W-:Y:S01]  /*21490*/  ULDC UR14, c[0x0][0x228] ;  /* 0x00008a00000e7ab9 */ /* 0x000fe20000000800 */
[----:B0-----:R-:W-:Y:S01]  /*214a0*/  VIADD R9, R22, 0x1e ;  /* 0x0000001e16097836 */ /* 0x001fe20000000000 */
[----:B------:R-:W-:Y:S01]  /*214b0*/  IADD3 R8, P6, R11, R17, RZ ;  /* 0x000000110b087210 */ /* 0x000fe20007fde0ff */
[----:B------:R0:W-:Y:S01]  /*214c0*/  @P3 STG.E.U8 desc[UR6][R4.64], R10 ;  /* 0x0000000a04003986 */ /* 0x0001e2000c101106 */
[----:B------:R-:W-:Y:S01]  /*214d0*/  ISETP.LT.AND P3, PT, R28, UR12, !P1 ;  /* 0x0000000c1c007c0c */ /* 0x000fe2000cf61270 */
[----:B------:R-:W-:Y:S01]  /*214e0*/  ULDC UR12, c[0x0][0x228] ;  /* 0x00008a00000c7ab9 */ /* 0x000fe20000000800 */
[----:B--2---:R-:W-:-:S02]  /*214f0*/  PRMT R13, R25, 0x7770, RZ ;  /* 0x00007770190d7816 */ /* 0x004fc400000000ff */
[----:B------:R-:W-:-:S03]  /*21500*/  ISETP.GE.AND P2, PT, R9, UR8, PT ;  /* 0x0000000809007c0c */ /* 0x000fc6000bf46270 */
[----:B------:R1:W-:Y:S01]  /*21510*/  @P4 STG.E.U8 desc[UR6][R6.64], R13 ;  /* 0x0000000d06004986 */ /* 0x0003e2000c101106 */
[----:B------:R-:W-:Y:S01]  /*21520*/  ISETP.LT.AND P4, PT, R27, UR10, !P1 ;  /* 0x0000000a1b007c0c */ /* 0x000fe2000cf81270 */
[C---:B------:R-:W-:Y:S01]  /*21530*/  IMAD.X R9, R12.reuse, 0x1, R20, P6 ;  /* 0x000000010c097824 */ /* 0x040fe200030e0614 */
[----:B0-----:R-:W-:Y:S01]  /*21540*/  IADD3 R4, P1, R11, R19, RZ ;  /* 0x000000130b047210 */ /* 0x001fe20007f3e0ff */
[----:B------:R-:W-:Y:S01]  /*21550*/  ULDC UR8, c[0x0][0x22c] ;  /* 0x00008b0000087ab9 */ /* 0x000fe20000000800 */
[----:B------:R-:W-:Y:S01]  /*21560*/  PRMT R14, R25, 0x7771, RZ ;  /* 0x00007771190e7816 */ /* 0x000fe200000000ff */
[C---:B------:R-:W-:Y:S01]  /*21570*/  VIADD R10, R11.reuse, UR4 ;  /* 0x000000040b0a7c36 */ /* 0x040fe20008000000 */
[----:B------:R-:W-:Y:S01]  /*21580*/  ULDC UR4, c[0x0][0x228] ;  /* 0x00008a0000047ab9 */ /* 0x000fe20000000800 */
[----:B------:R-:W-:Y:S01]  /*21590*/  IMAD.X R5, R12, 0x1, R3, P1 ;  /* 0x000000010c057824 */ /* 0x000fe200008e0603 */
[----:B------:R-:W-:Y:S01]  /*215a0*/  ULDC UR10, c[0x0][0x228] ;  /* 0x00008a00000a7ab9 */ /* 0x000fe20000000800 */
[----:B-1----:R-:W-:Y:S01]  /*215b0*/  VIADD R7, R22, 0x1f ;  /* 0x0000001f16077836 */ /* 0x002fe20000000000 */
[----:B------:R-:W-:Y:S01]  /*215c0*/  IADD3 R6, P6, R11, R18, RZ ;  /* 0x000000120b067210 */ /* 0x000fe20007fde0ff */
[----:B------:R0:W-:Y:S03]  /*215d0*/  @P5 STG.E.U8 desc[UR6][R8.64], R14 ;  /* 0x0000000e08005986 */ /* 0x0001e6000c101106 */
[----:B------:R-:W-:Y:S01]  /*215e0*/  ISETP.GE.AND P1, PT, R7, UR8, PT ;  /* 0x0000000807007c0c */ /* 0x000fe2000bf26270 */
[----:B------:R-:W-:Y:S01]  /*215f0*/  IMAD.X R7, R12, 0x1, R2, P6 ;  /* 0x000000010c077824 */ /* 0x000fe200030e0602 */
[C---:B------:R-:W-:Y:S01]  /*21600*/  PRMT R12, R25.reuse, 0x7772, RZ ;  /* 0x00007772190c7816 */ /* 0x040fe200000000ff */
[----:B------:R-:W-:Y:S01]  /*21610*/  ULDC UR8, c[0x0][0x228] ;  /* 0x00008a0000087ab9 */ /* 0x000fe20000000800 */
[----:B0-----:R-:W-:-:S02]  /*21620*/  PRMT R14, R25, 0x7773, RZ ;  /* 0x00007773190e7816 */ /* 0x001fc400000000ff */
[----:B------:R-:W2:Y:S04]  /*21630*/  LDL.LU R25, [R1+0x4c] ;  /* 0x00004c0001197983 */ /* 0x000ea80000300800 */
[----:B------:R-:W4:Y:S04]  /*21640*/  LDL.LU R21, [R1+0x50] ;  /* 0x0000500001157983 */ /* 0x000f280000300800 */
[----:B------:R-:W5:Y:S01]  /*21650*/  LDL.LU R23, [R1+0x60] ;  /* 0x0000600001177983 */ /* 0x000f620000300800 */
[----:B------:R-:W-:Y:S01]  /*21660*/  ISETP.LT.AND P5, PT, R29, UR14, !P2 ;  /* 0x0000000e1d007c0c */ /* 0x000fe2000d7a1270 */
[----:B------:R-:W-:Y:S01]  /*21670*/  ULDC UR14, c[0x0][0x228] ;  /* 0x00008a00000e7ab9 */ /* 0x000fe20000000800 */
[----:B------:R-:W-:-:S02]  /*21680*/  SHF.R.S32.HI R11, RZ, 0x1f, R10 ;  /* 0x0000001fff0b7819 */ /* 0x000fc4000001140a */
[----:B------:R-:W-:Y:S02]  /*21690*/  IADD3 R8, P6, R10, R0, RZ ;  /* 0x000000000a087210 */ /* 0x000fe40007fde0ff */
[----:B---3--:R-:W-:-:S03]  /*216a0*/  PRMT R13, R24, 0x7770, RZ ;  /* 0x00007770180d7816 */ /* 0x008fc600000000ff */
[----:B------:R-:W-:Y:S01]  /*216b0*/  IMAD.X R9, R11, 0x1, R16, P6 ;  /* 0x000000010b097824 */ /* 0x000fe200030e0610 */
[----:B------:R0:W-:Y:S01]  /*216c0*/  @P4 STG.E.U8 desc[UR6][R4.64], R12 ;  /* 0x0000000c04004986 */ /* 0x0001e2000c101106 */
[----:B------:R-:W-:Y:S01]  /*216d0*/  ISETP.LT.AND P4, PT, R26, UR4, !P2 ;  /* 0x000000041a007c0c */ /* 0x000fe2000d781270 */
[----:B------:R-:W-:Y:S02]  /*216e0*/  ULDC UR4, c[0x0][0x228] ;  /* 0x00008a0000047ab9 */ /* 0x000fe40000000800 */
[----:B------:R1:W-:Y:S01]  /*216f0*/  @P3 STG.E.U8 desc[UR6][R6.64], R14 ;  /* 0x0000000e06003986 */ /* 0x0003e2000c101106 */
[----:B------:R-:W-:Y:S01]  /*21700*/  ISETP.LT.AND P3, PT, R27, UR8, !P2 ;  /* 0x000000081b007c0c */ /* 0x000fe2000d761270 */
[----:B------:R-:W-:Y:S02]  /*21710*/  ULDC UR8, c[0x0][0x228] ;  /* 0x00008a0000087ab9 */ /* 0x000fe40000000800 */
[----:B------:R3:W-:Y:S01]  /*21720*/  @P5 STG.E.U8 desc[UR6][R8.64], R13 ;  /* 0x0000000d08005986 */ /* 0x0007e2000c101106 */
[----:B------:R-:W-:Y:S01]  /*21730*/  ISETP.LT.AND P2, PT, R28, UR4, !P2 ;  /* 0x000000041c007c0c */ /* 0x000fe2000d741270 */
[----:B------:R-:W-:Y:S01]  /*21740*/  ULDC UR4, c[0x0][0x248] ;  /* 0x0000920000047ab9 */ /* 0x000fe20000000800 */
[----:B0-----:R-:W-:-:S02]  /*21750*/  IADD3 R4, P5, R10, R17, RZ ;  /* 0x000000110a047210 */ /* 0x001fc40007fbe0ff */
[----:B-1----:R-:W-:-:S03]  /*21760*/  IADD3 R6, P6, R10, R19, RZ ;  /* 0x000000130a067210 */ /* 0x002fc60007fde0ff */
[C---:B------:R-:W-:Y:S01]  /*21770*/  IMAD.X R5, R11.reuse, 0x1, R20, P5 ;  /* 0x000000010b057824 */ /* 0x040fe200028e0614 */
[----:B------:R-:W-:Y:S02]  /*21780*/  PRMT R14, R24, 0x7772, RZ ;  /* 0x00007772180e7816 */ /* 0x000fe400000000ff */
[----:B---3--:R-:W-:Y:S01]  /*21790*/  IADD3 R8, P5, R10, R18, RZ ;  /* 0x000000120a087210 */ /* 0x008fe20007fbe0ff */
[C---:B------:R-:W-:Y:S01]  /*217a0*/  IMAD.X R7, R11.reuse, 0x1, R3, P6 ;  /* 0x000000010b077824 */ /* 0x040fe200030e0603 */
[----:B------:R-:W-:Y:S01]  /*217b0*/  PRMT R13, R24, 0x7771, RZ ;  /* 0x00007771180d7816 */ /* 0x000fe200000000ff */
[----:B------:R-:W-:Y:S01]  /*217c0*/  VIADD R10, R10, UR4 ;  /* 0x000000040a0a7c36 */ /* 0x000fe20008000000 */
[----:B------:R-:W-:Y:S01]  /*217d0*/  PRMT R12, R24, 0x7773, RZ ;  /* 0x00007773180c7816 */ /* 0x000fe200000000ff */
[----:B------:R-:W-:Y:S01]  /*217e0*/  IMAD.X R9, R11, 0x1, R2, P5 ;  /* 0x000000010b097824 */ /* 0x000fe200028e0602 */
[----:B------:R-:W-:Y:S01]  /*217f0*/  ULDC UR4, c[0x0][0x22c] ;  /* 0x00008b0000047ab9 */ /* 0x000fe20000000800 */
[----:B------:R0:W-:Y:S01]  /*21800*/  @P4 STG.E.U8 desc[UR6][R4.64], R13 ;  /* 0x0000000d04004986 */ /* 0x0001e2000c101106 */
[----:B------:R-:W-:Y:S01]  /*21810*/  ISETP.LT.AND P4, PT, R29, UR8, !P1 ;  /* 0x000000081d007c0c */ /* 0x000fe2000cf81270 */
[----:B------:R-:W-:-:S02]  /*21820*/  ULDC UR8, c[0x0][0x22c] ;  /* 0x00008b0000087ab9 */ /* 0x000fc40000000800 */
[----:B------:R1:W-:Y:S01]  /*21830*/  @P3 STG.E.U8 desc[UR6][R6.64], R14 ;  /* 0x0000000e06003986 */ /* 0x0003e2000c101106 */
[----:B------:R-:W-:Y:S01]  /*21840*/  ISETP.LT.AND P3, PT, R26, UR10, !P1 ;  /* 0x0000000a1a007c0c */ /* 0x000fe2000cf61270 */
[----:B------:R-:W-:Y:S01]  /*21850*/  ULDC UR10, c[0x0][0x228] ;  /* 0x00008a00000a7ab9 */ /* 0x000fe20000000800 */
[----:B------:R-:W-:Y:S01]  /*21860*/  SHF.R.S32.HI R11, RZ, 0x1f, R10 ;  /* 0x0000001fff0b7819 */ /* 0x000fe2000001140a */
[----:B------:R3:W-:Y:S01]  /*21870*/  @P2 STG.E.U8 desc[UR6][R8.64], R12 ;  /* 0x0000000c08002986 */ /* 0x0007e2000c101106 */
[----:B------:R-:W-:Y:S01]  /*21880*/  ISETP.LT.AND P5, PT, R27, UR12, !P1 ;  /* 0x0000000c1b007c0c */ /* 0x000fe2000cfa1270 */
[----:B------:R-:W-:Y:S01]  /*21890*/  ULDC UR12, c[0x0][0x228] ;  /* 0x00008a00000c7ab9 */ /* 0x000fe20000000800 */
[C---:B0-----:R-:W-:Y:S01]  /*218a0*/  IADD3 R4, P6, R10.reuse, R0, RZ ;  /* 0x000000000a047210 */ /* 0x041fe20007fde0ff */
[----:B------:R-:W5:Y:S01]  /*218b0*/  LDL.LU R24, [R1+0x58] ;  /* 0x0000580001187983 */ /* 0x000f620000300800 */
[----:B-1----:R-:W-:-:S03]  /*218c0*/  IADD3 R6, P2, R10, R17, RZ ;  /* 0x000000110a067210 */ /* 0x002fc60007f5e0ff */
[C---:B------:R-:W-:Y:S02]  /*218d0*/  IMAD.X R5, R11.reuse, 0x1, R16, P6 ;  /* 0x000000010b057824 */ /* 0x040fe400030e0610 */
[----:B---3--:R-:W-:Y:S01]  /*218e0*/  VIADD R9, R22, 0x20 ;  /* 0x0000002016097836 */ /* 0x008fe20000000000 */
        /* <DEDUP_REMOVED lines=8> */
[----:B------:R0:W-:Y:S04]  /*21970*/  @P4 STG.E.U8 desc[UR6][R4.64], R12 ;  /* 0x0000000c04004986 */ /* 0x0001e8000c101106 */
[----:B------:R1:W-:Y:S01]  /*21980*/  @P3 STG.E.U8 desc[UR6][R6.64], R13 ;  /* 0x0000000d06003986 */ /* 0x0003e2000c101106 */
[----:B------:R-:W-:Y:S01]  /*21990*/  ISETP.LT.AND P3, PT, R28, UR10, !P1 ;  /* 0x0000000a1c007c0c */ /* 0x000fe2000cf61270 */
[----:B------:R-:W-:Y:S01]  /*219a0*/  ULDC UR10, c[0x0][0x228] ;  /* 0x00008a00000a7ab9 */ /* 0x000fe20000000800 */
[----:B------:R-:W-:Y:S01]  /*219b0*/  ISETP.LT.AND P4, PT, R29, UR12, !P2 ;  /* 0x0000000c1d007c0c */ /* 0x000fe2000d781270 */
        /* <DEDUP_REMOVED lines=8> */
[----:B--2---:R-:W-:Y:S01]  /*21a40*/  VIADD R9, R22, 0x21 ;  /* 0x0000002116097836 */ /* 0x004fe20000000000 */
[----:B----4-:R-:W-:Y:S01]  /*21a50*/  PRMT R13, R21, 0x7770, RZ ;  /* 0x00007770150d7816 */ /* 0x010fe200000000ff */
[----:B------:R-:W-:Y:S01]  /*21a60*/  IMAD.X R5, R11, 0x1, R2, P6 ;  /* 0x000000010b057824 */ /* 0x000fe200030e0602 */
[----:B------:R-:W-:Y:S01]  /*21a70*/  IADD3 R8, P6, R12, R17, RZ ;  /* 0x000000110c087210 */ /* 0x000fe20007fde0ff */
[----:B------:R-:W-:Y:S01]  /*21a80*/  ULDC UR14, c[0x0][0x228] ;  /* 0x00008a00000e7ab9 */ /* 0x000fe20000000800 */
[----:B------:R-:W-:Y:S01]  /*21a90*/  PRMT R11, R25, 0x7773, RZ ;  /* 0x00007773190b7816 */ /* 0x000fe200000000ff */
[C---:B------:R-:W-:Y:S01]  /*21aa0*/  IMAD.X R7, R10.reuse, 0x1, R16, P1 ;  /* 0x000000010a077824 */ /* 0x040fe200008e0610 */
[----:B------:R-:W-:Y:S01]  /*21ab0*/  ISETP.GE.AND P1, PT, R9, UR8, PT ;  /* 0x0000000809007c0c */ /* 0x000fe2000bf26270 */
[----:B------:R-:W-:Y:S01]  /*21ac0*/  ULDC UR8, c[0x0][0x228] ;  /* 0x00008a0000087ab9 */ /* 0x000fe20000000800 */
[----:B------:R-:W-:Y:S01]  /*21ad0*/  IMAD.X R9, R10, 0x1, R20, P6 ;  /* 0x000000010a097824 */ /* 0x000fe200030e0614 */
[----:B------:R-:W-:Y:S01]  /*21ae0*/  PRMT R14, R21, 0x7771, RZ ;  /* 0x00007771150e7816 */ /* 0x000fe200000000ff */
[----:B------:R0:W-:Y:S01]  /*21af0*/  @P3 STG.E.U8 desc[UR6][R4.64], R11 ;  /* 0x0000000b04003986 */ /* 0x0001e2000c101106 */
[----:B------:R-:W-:Y:S01]  /*21b00*/  ISETP.LT.AND P3, PT, R27, UR8, !P2 ;  /* 0x000000081b007c0c */ /* 0x000fe2000d761270 */
[----:B------:R-:W-:-:S02]  /*21b10*/  ULDC UR8, c[0x0][0x228] ;  /* 0x00008a0000087ab9 */ /* 0x000fc40000000800 */
[----:B------:R1:W-:Y:S01]  /*21b20*/  @P4 STG.E.U8 desc[UR6][R6.64], R13 ;  /* 0x0000000d06004986 */ /* 0x0003e2000c101106 */
[----:B------:R-:W-:Y:S01]  /*21b30*/  ISETP.LT.AND P2, PT, R28, UR8, !P2 ;  /* 0x000000081c007c0c */ /* 0x000fe2000d741270 */
[----:B------:R-:W-:Y:S02]  /*21b40*/  ULDC UR8, c[0x0][0x228] ;  /* 0x00008a0000087ab9 */ /* 0x000fe40000000800 */
[----:B------:R2:W-:Y:S01]  /*21b50*/  @P5 STG.E.U8 desc[UR6][R8.64], R14 ;  /* 0x0000000e08005986 */ /* 0x0005e2000c101106 */
[----:B------:R-:W-:Y:S01]  /*21b60*/  ISETP.LT.AND P4, PT, R29, UR10, !P1 ;  /* 0x0000000a1d007c0c */ /* 0x000fe2000cf81270 */
[----:B------:R-:W-:Y:S01]  /*21b70*/  ULDC UR10, c[0x0][0x228] ;  /* 0x00008a00000a7ab9 */ /* 0x000fe20000000800 */
[C---:B0-----:R-:W-:Y:S01]  /*21b80*/  IADD3 R4, P6, R12.reuse, R19, RZ ;  /* 0x000000130c047210 */ /* 0x041fe20007fde0ff */
[C---:B------:R-:W-:Y:S01]  /*21b90*/  VIADD R11, R12.reuse, UR4 ;  /* 0x000000040c0b7c36 */ /* 0x040fe20008000000 */
[----:B------:R-:W3:Y:S01]  /*21ba0*/  LDL.LU R25, [R1+0x6c] ;  /* 0x00006c0001197983 */ /* 0x000ee20000300800 */
[----:B------:R-:W-:Y:S01]  /*21bb0*/  ULDC UR4, c[0x0][0x22c] ;  /* 0x00008b0000047ab9 */ /* 0x000fe20000000800 */
[----:B-1----:R-:W-:Y:S01]  /*21bc0*/  IADD3 R6, P5, R12, R18, RZ ;  /* 0x000000120c067210 */ /* 0x002fe20007fbe0ff */
[----:B------:R-:W-:Y:S01]  /*21bd0*/  IMAD.X R5, R10, 0x1, R3, P6 ;  /* 0x000000010a057824 */ /* 0x000fe200030e0603 */
[----:B------:R-:W-:-:S02]  /*21be0*/  SHF.R.S32.HI R12, RZ, 0x1f, R11 ;  /* 0x0000001fff0c7819 */ /* 0x000fc4000001140b */
[----:B--2---:R-:W-:Y:S01]  /*21bf0*/  PRMT R9, R21, 0x7772, RZ ;  /* 0x0000777215097816 */ /* 0x004fe200000000ff */
[----:B------:R-:W-:Y:S01]  /*21c00*/  IMAD.X R7, R10, 0x1, R2, P5 ;  /* 0x000000010a077824 */ /* 0x000fe200028e0602 */
[----:B------:R-:W-:Y:S02]  /*21c10*/  IADD3 R8, P6, R11, R0, RZ ;  /* 0x000000000b087210 */ /* 0x000fe40007fde0ff */
[----:B------:R-:W-:Y:S01]  /*21c20*/  PRMT R10, R21, 0x7773, RZ ;  /* 0x00007773150a7816 */ /* 0x000fe200000000ff */
[----:B------:R0:W-:Y:S04]  /*21c30*/  @P3 STG.E.U8 desc[UR6][R4.64], R9 ;  /* 0x0000000904003986 */ /* 0x0001e8000c101106 */
[----:B------:R-:W2:Y:S04]  /*21c40*/  LDL.LU R21, [R1+0x54] ;  /* 0x0000540001157983 */ /* 0x000ea80000300800 */
[----:B------:R1:W-:Y:S01]  /*21c50*/  @P2 STG.E.U8 desc[UR6][R6.64], R10 ;  /* 0x0000000a06002986 */ /* 0x0003e2000c101106 */
[----:B0-----:R-:W-:Y:S01]  /*21c60*/  IMAD.X R9, R12, 0x1, R16, P6 ;  /* 0x000000010c097824 */ /* 0x001fe200030e0610 */
[----:B-----5:R-:W-:-:S05]  /*21c70*/  PRMT R4, R23, 0x7770, RZ ;  /* 0x0000777017047816 */ /* 0x020fca00000000ff */
        /* <DEDUP_REMOVED lines=13> */
[----:B------:R-:W4:Y:S01]  /*21d50*/  LDL.LU R23, [R1+0x64] ;  /* 0x0000640001177983 */ /* 0x000f220000300800 */
        /* <DEDUP_REMOVED lines=20> */
[----:B0-----:R-:W-:Y:S02]  /*21ea0*/  VIADD R9, R22, 0x23 ;  /* 0x0000002316097836 */ /* 0x001fe40000000000 */
[C---:B------:R-:W-:Y:S01]  /*21eb0*/  IMAD.X R5, R11.reuse, 0x1, R16, P6 ;  /* 0x000000010b057824 */ /* 0x040fe200030e0610 */
[----:B------:R-:W-:Y:S01]  /*21ec0*/  IADD3 R8, P6, R10, R19, RZ ;  /* 0x000000130a087210 */ /* 0x000fe20007fde0ff */
[----:B------:R-:W-:Y:S01]  /*21ed0*/  IMAD.X R7, R11, 0x1, R20, P3 ;  /* 0x000000010b077824 */ /* 0x000fe200018e0614 */
[----:B------:R-:W-:Y:S01]  /*21ee0*/  ISETP.GE.AND P3, PT, R9, UR4, PT ;  /* 0x0000000409007c0c */ /* 0x000fe2000bf66270 */
[----:B------:R-:W-:Y:S02]  /*21ef0*/  ULDC UR4, c[0x0][0x248] ;  /* 0x0000920000047ab9 */ /* 0x000fe40000000800 */
[----:B------:R-:W-:Y:S01]  /*21f00*/  IMAD.X R9, R11, 0x1, R3, P6 ;  /* 0x000000010b097824 */ /* 0x000fe200030e0603 */
[----:B------:R-:W-:Y:S01]  /*21f10*/  ISETP.LT.AND P2, PT, R28, UR10, !P2 ;  /* 0x0000000a1c007c0c */ /* 0x000fe2000d741270 */
[----:B------:R-:W-:Y:S01]  /*21f20*/  ULDC UR10, c[0x0][0x228] ;  /* 0x00008a00000a7ab9 */ /* 0x000fe20000000800 */
[----:B--2---:R-:W-:-:S02]  /*21f30*/  PRMT R12, R21, 0x7770, RZ ;  /* 0x00007770150c7816 */ /* 0x004fc400000000ff */
[C---:B------:R-:W-:Y:S02]  /*21f40*/  PRMT R13, R21.reuse, 0x7771, RZ ;  /* 0x00007771150d7816 */ /* 0x040fe400000000ff */
        /* <DEDUP_REMOVED lines=11> */
[----:B------:R-:W-:Y:S01]  /*22000*/  SHF.R.S32.HI R10, RZ, 0x1f, R12 ;  /* 0x0000001fff0a7819 */ /* 0x000fe2000001140c */
[----:B------:R-:W-:Y:S01]  /*22010*/  IMAD.X R5, R11, 0x1, R2, P6 ;  /* 0x000000010b057824 */ /* 0x000fe200030e0602 */
[----:B-1----:R-:W-:Y:S01]  /*22020*/  IADD3 R6, P1, R12, R0, RZ ;  /* 0x000000000c067210 */ /* 0x002fe20007f3e0ff */
[----:B--2---:R-:W-:Y:S01]  /*22030*/  VIADD R9, R22, 0x24 ;  /* 0x0000002416097836 */ /* 0x004fe20000000000 */
[----:B------:R-:W-:-:S02]  /*22040*/  IADD3 R8, P6, R12, R17, RZ ;  /* 0x000000110c087210 */ /* 0x000fc40007fde0ff */
[----:B------:R-:W-:Y:S01]  /*22050*/  PRMT R11, R21, 0x7773, RZ ;  /* 0x00007773150b7816 */ /* 0x000fe200000000ff */
[C---:B------:R-:W-:Y:S01]  /*22060*/  IMAD.X R7, R10.reuse, 0x1, R16, P1 ;  /* 0x000000010a077824 */ /* 0x040fe200008e0610 */
[----:B------:R-:W-:Y:S01]  /*22070*/  ISETP.GE.AND P1, PT, R9, UR8, PT ;  /* 0x0000000809007c0c */ /* 0x000fe2000bf26270 */
[----:B------:R-:W-:Y:S01]  /*22080*/  IMAD.X R9, R10, 0x1, R20, P6 ;  /* 0x000000010a097824 */ /* 0x000fe200030e0614 */
[----:B------:R-:W-:Y:S01]  /*22090*/  ULDC UR8, c[0x0][0x228] ;  /* 0x00008a0000087ab9 */ /* 0x000fe20000000800 */
[----:B------:R0:W-:Y:S01]  /*220a0*/  @P2 STG.E.U8 desc[UR6][R4.64], R11 ;  /* 0x0000000b04002986 */ /* 0x0001e2000c101106 */
[C---:B----4-:R-:W-:Y:S02]  /*220b0*/  PRMT R13, R23.reuse, 0x7770, RZ ;  /* 0x00007770170d7816 */ /* 0x050fe400000000ff */
[----:B------:R-:W-:-:S03]  /*220c0*/  PRMT R14, R23, 0x7771, RZ ;  /* 0x00007771170e7816 */ /* 0x000fc600000000ff */
[----:B------:R1:W-:Y:S01]  /*220d0*/  @P4 STG.E.U8 desc[UR6][R6.64], R13 ;  /* 0x0000000d06004986 */ /* 0x0003e2000c101106 */
[----:B0-----:R-:W-:-:S03]  /*220e0*/  IADD3 R4, P6, R12, R19, RZ ;  /* 0x000000130c047210 */ /* 0x001fc60007fde0ff */
[----:B------:R0:W-:Y:S02]  /*220f0*/  @P5 STG.E.U8 desc[UR6][R8.64], R14 ;  /* 0x0000000e08005986 */ /* 0x0001e4000c101106 */
[----:B------:R-:W-:Y:S01]  /*22100*/  IMAD.X R5, R10, 0x1, R3, P6 ;  /* 0x000000010a057824 */ /* 0x000fe200030e0603 */
[----:B-1----:R-:W-:Y:S02]  /*22110*/  IADD3 R6, P5, R12, R18, RZ ;  /* 0x000000120c067210 */ /* 0x002fe40007fbe0ff */
[----:B0-----:R-:W-:-:S03]  /*22120*/  PRMT R9, R23, 0x7772, RZ ;  /* 0x0000777217097816 */ /* 0x001fc600000000ff */
[----:B------:R-:W-:Y:S01]  /*22130*/  IMAD.X R7, R10, 0x1, R2, P5 ;  /* 0x000000010a077824 */ /* 0x000fe200028e0602 */
[----:B------:R-:W-:Y:S02]  /*22140*/  PRMT R10, R23, 0x7773, RZ ;  /* 0x00007773170a7816 */ /* 0x000fe400000000ff */
[----:B------:R-:W2:Y:S01]  /*22150*/  LDL.LU R23, [R1+0x68] ;  /* 0x0000680001177983 */ /* 0x000ea20000300800 */
        /* <DEDUP_REMOVED lines=12> */
[----:B0-----:R-:W-:Y:S01]  /*22220*/  IMAD.X R9, R12, 0x1, R16, P6 ;  /* 0x000000010c097824 */ /* 0x001fe200030e0610 */
[----:B------:R-:W-:Y:S01]  /*22230*/  PRMT R4, R24, 0x7770, RZ ;  /* 0x0000777018047816 */ /* 0x000fe200000000ff */
[----:B-1----:R-:W-:-:S04]  /*22240*/  VIADD R7, R22, 0x25 ;  /* 0x0000002516077836 */ /* 0x002fc80000000000 */
[----:B------:R0:W-:Y:S01]  /*22250*/  @P4 STG.E.U8 desc[UR6][R8.64], R4 ;  /* 0x0000000408004986 */ /* 0x0001e2000c101106 */
[C---:B------:R-:W-:Y:S02]  /*22260*/  IADD3 R6, P5, R11.reuse, R19, RZ ;  /* 0x000000130b067210 */ /* 0x040fe40007fbe0ff */
[----:B------:R-:W-:Y:S02]  /*22270*/  PRMT R10, R24, 0x7771, RZ ;  /* 0x00007771180a7816 */ /* 0x000fe400000000ff */
[C---:B0-----:R-:W-:Y:S02]  /*22280*/  IADD3 R4, P2, R11.reuse, R17, RZ ;  /* 0x000000110b047210 */ /* 0x041fe40007f5e0ff */
[----:B------:R-:W-:-:S03]  /*22290*/  IADD3 R8, P6, R11, R18, RZ ;  /* 0x000000120b087210 */ /* 0x000fc60007fde0ff */
[C---:B------:R-:W-:Y:S01]  /*222a0*/  IMAD.X R5, R12.reuse, 0x1, R20, P2 ;  /* 0x000000010c057824 */ /* 0x040fe200010e0614 */
[----:B------:R-:W-:Y:S01]  /*222b0*/  ISETP.GE.AND P2, PT, R7, UR4, PT ;  /* 0x0000000407007c0c */ /* 0x000fe2000bf46270 */
[----:B------:R-:W-:Y:S01]  /*222c0*/  IMAD.X R7, R12, 0x1, R3, P5 ;  /* 0x000000010c077824 */ /* 0x000fe200028e0603 */
[----:B------:R-:W-:Y:S01]  /*222d0*/  PRMT R13, R24, 0x7773, RZ ;  /* 0x00007773180d7816 */ /* 0x000fe200000000ff */
[----:B------:R-:W-:Y:S01]  /*222e0*/  IMAD.X R9, R12, 0x1, R2, P6 ;  /* 0x000000010c097824 */ /* 0x000fe200030e0602 */
[----:B------:R-:W-:Y:S01]  /*222f0*/  PRMT R12, R24, 0x7772, RZ ;  /* 0x00007772180c7816 */ /* 0x000fe200000000ff */
[----:B------:R-:W-:Y:S01]  /*22300*/  ULDC UR4, c[0x0][0x248] ;  /* 0x0000920000047ab9 */ /* 0x000fe20000000800 */
[----:B------:R-:W4:Y:S01]  /*22310*/  LDL.LU R24, [R1+0x5c] ;  /* 0x00005c0001187983 */ /* 0x000f220000300800 */
[----:B------:R-:W-:Y:S01]  /*22320*/  ISETP.LT.AND P3, PT, R26, UR8, !P1 ;  /* 0x000000081a007c0c */ /* 0x000fe2000cf61270 */
[----:B------:R-:W-:Y:S01]  /*22330*/  ULDC UR8, c[0x0][0x228] ;  /* 0x00008a0000087ab9 */ /* 0x000fe20000000800 */
[----:B------:R-:W-:Y:S01]  /*22340*/  ISETP.LT.AND P4, PT, R27, UR10, !P1 ;  /* 0x0000000a1b007c0c */ /* 0x000fe2000cf81270 */
[----:B------:R-:W5:Y:S01]  /*22350*/  LDL.LU R15, [R1+0x80] ;  /* 0x00008000010f7983 */ /* 0x000f620000300800 */
[----:B------:R-:W-:Y:S01]  /*22360*/  ISETP.LT.AND P1, PT, R28, UR12, !P1 ;  /* 0x0000000c1c007c0c */ /* 0x000fe2000cf21270 */
[----:B------:R-:W-:Y:S01]  /*22370*/  ULDC UR10, c[0x0][0x228] ;  /* 0x00008a00000a7ab9 */ /* 0x000fe20000000800 */
[----:B------:R-:W-:Y:S01]  /*22380*/  ULDC UR12, c[0x0][0x228] ;  /* 0x00008a00000c7ab9 */ /* 0x000fe20000000800 */
[----:B------:R-:W5:Y:S06]  /*22390*/  LDL.LU R21, [R1+0x70] ;  /* 0x0000700001157983 */ /* 0x000f6c0000300800 */
[----:B------:R0:W-:Y:S01]  /*223a0*/  @P3 STG.E.U8 desc[UR6][R4.64], R10 ;  /* 0x0000000a04003986 */ /* 0x0001e2000c101106 */
[----:B------:R-:W-:Y:S01]  /*223b0*/  ISETP.LT.AND P3, PT, R26, UR10, !P2 ;  /* 0x0000000a1a007c0c */ /* 0x000fe2000d761270 */
[----:B------:R-:W-:-:S02]  /*223c0*/  ULDC UR10, c[0x0][0x228] ;  /* 0x00008a00000a7ab9 */ /* 0x000fc40000000800 */
[----:B------:R1:W-:Y:S01]  /*223d0*/  @P4 STG.E.U8 desc[UR6][R6.64], R12 ;  /* 0x0000000c06004986 */ /* 0x0003e2000c101106 */
[----:B------:R-:W-:Y:S01]  /*223e0*/  ISETP.LT.AND P4, PT, R29, UR8, !P2 ;  /* 0x000000081d007c0c */ /* 0x000fe2000d781270 */
[----:B------:R-:W-:Y:S01]  /*223f0*/  ULDC UR8, c[0x0][0x22c] ;  /* 0x00008b0000087ab9 */ /* 0x000fe20000000800 */
[----:B0-----:R-:W-:Y:S01]  /*22400*/  VIADD R10, R11, UR4 ;  /* 0x000000040b0a7c36 */ /* 0x001fe20008000000 */
[----:B------:R0:W-:Y:S01]  /*22410*/  @P1 STG.E.U8 desc[UR6][R8.64], R13 ;  /* 0x0000000d08001986 */ /* 0x0001e2000c101106 */
[----:B------:R-:W-:Y:S01]  /*22420*/  ISETP.LT.AND P5, PT, R27, UR12, !P2 ;  /* 0x0000000c1b007c0c */ /* 0x000fe2000d7a1270 */
[----:B------:R-:W-:Y:S01]  /*22430*/  ULDC UR4, c[0x0][0x22c] ;  /* 0x00008b0000047ab9 */ /* 0x000fe20000000800 */
[----:B------:R-:W-:Y:S01]  /*22440*/  ULDC UR12, c[0x0][0x228] ;  /* 0x00008a00000c7ab9 */ /* 0x000fe20000000800 */
[----:B------:R-:W-:Y:S02]  /*22450*/  SHF.R.S32.HI R11, RZ, 0x1f, R10 ;  /* 0x0000001fff0b7819 */ /* 0x000fe4000001140a */
[----:B------:R-:W-:-:S02]  /*22460*/  IADD3 R4, P6, R10, R0, RZ ;  /* 0x000000000a047210 */ /* 0x000fc40007fde0ff */
[----:B-1----:R-:W-:-:S03]  /*22470*/  IADD3 R6, P1, R10, R17, RZ ;  /* 0x000000110a067210 */ /* 0x002fc60007f3e0ff */
[C---:B------:R-:W-:Y:S02]  /*22480*/  IMAD.X R5, R11.reuse, 0x1, R16, P6 ;  /* 0x000000010b057824 */ /* 0x040fe400030e0610 */
[----:B------:R-:W-:Y:S01]  /*22490*/  IMAD.X R7, R11, 0x1, R20, P1 ;  /* 0x000000010b077824 */ /* 0x000fe200008e0614 */
[----:B0-----:R-:W-:Y:S01]  /*224a0*/  IADD3 R8, P6, R10, R19, RZ ;  /* 0x000000130a087210 */ /* 0x001fe20007fde0ff */
[----:B------:R-:W-:-:S05]  /*224b0*/  VIADD R9, R22, 0x26 ;  /* 0x0000002616097836 */ /* 0x000fca0000000000 */
[----:B------:R-:W-:Y:S01]  /*224c0*/  ISETP.GE.AND P1, PT, R9, UR4, PT ;  /* 0x0000000409007c0c */ /* 0x000fe2000bf26270 */
[----:B------:R-:W-:Y:S01]  /*224d0*/  IMAD.X R9, R11, 0x1, R3, P6 ;  /* 0x000000010b097824 */ /* 0x000fe200030e0603 */
[----:B------:R-:W-:Y:S01]  /*224e0*/  ULDC UR4, c[0x0][0x248] ;  /* 0x0000920000047ab9 */ /* 0x000fe20000000800 */
[C---:B--2---:R-:W-:Y:S02]  /*224f0*/  PRMT R12, R23.reuse, 0x7770, RZ ;  /* 0x00007770170c7816 */ /* 0x044fe400000000ff */
[----:B------:R-:W-:-:S03]  /*22500*/  PRMT R13, R23, 0x7771, RZ ;  /* 0x00007771170d7816 */ /* 0x000fc600000000ff */
[----:B------:R0:W-:Y:S04]  /*22510*/  @P4 STG.E.U8 desc[UR6][R4.64], R12 ;  /* 0x0000000c04004986 */ /* 0x0001e8000c101106 */
[----:B------:R1:W-:Y:S01]  /*22520*/  @P3 STG.E.U8 desc[UR6][R6.64], R13 ;  /* 0x0000000d06003986 */ /* 0x0003e2000c101106 */
[----:B------:R-:W-:Y:S01]  /*22530*/  ISETP.LT.AND P3, PT, R28, UR10, !P2 ;  /* 0x0000000a1c007c0c */ /* 0x000fe2000d761270 */
[----:B------:R-:W-:Y:S01]  /*22540*/  ULDC UR10, c[0x0][0x228] ;  /* 0x00008a00000a7ab9 */ /* 0x000fe20000000800 */
[----:B0-----:R-:W-:Y:S02]  /*22550*/  IADD3 R4, P2, R10, R18, RZ ;  /* 0x000000120a047210 */ /* 0x001fe40007f5e0ff */
[----:B------:R-:W-:-:S03]  /*22560*/  PRMT R14, R23, 0x7772, RZ ;  /* 0x00007772170e7816 */ /* 0x000fc600000000ff */
[----:B------:R-:W-:Y:S01]  /*22570*/  IMAD.X R5, R11, 0x1, R2, P2 ;  /* 0x000000010b057824 */ /* 0x000fe200010e0602 */
[----:B------:R-:W-:Y:S02]  /*22580*/  PRMT R11, R23, 0x7773, RZ ;  /* 0x00007773170b7816 */ /* 0x000fe400000000ff */
[----:B------:R-:W2:Y:S01]  /*22590*/  LDL.LU R23, [R1+0x84] ;  /* 0x0000840001177983 */ /* 0x000ea20000300800 */
[----:B------:R-:W-:Y:S01]  /*225a0*/  VIADD R12, R10, UR4 ;  /* 0x000000040a0c7c36 */ /* 0x000fe20008000000 */
[----:B------:R-:W-:Y:S01]  /*225b0*/  ISETP.LT.AND P4, PT, R29, UR12, !P1 ;  /* 0x0000000c1d007c0c */ /* 0x000fe2000cf81270 */
[----:B-1----:R-:W-:Y:S01]  /*225c0*/  VIADD R7, R22, 0x27 ;  /* 0x0000002716077836 */ /* 0x002fe20000000000 */
[----:B------:R0:W-:Y:S01]  /*225d0*/  @P5 STG.E.U8 desc[UR6][R8.64], R14 ;  /* 0x0000000e08005986 */ /* 0x0001e2000c101106 */
[----:B------:R-:W-:Y:S01]  /*225e0*/  ISETP.LT.AND P6, PT, R26, UR14, !P1 ;  /* 0x0000000e1a007c0c */ /* 0x000fe2000cfc1270 */
[----:B------:R-:W-:Y:S01]  /*225f0*/  ULDC UR4, c[0x0][0x248] ;  /* 0x0000920000047ab9 */ /* 0x000fe20000000800 */
[----:B------:R-:W-:Y:S01]  /*22600*/  SHF.R.S32.HI R10, RZ, 0x1f, R12 ;  /* 0x0000001fff0a7819 */ /* 0x000fe2000001140c */
[----:B------:R-:W-:Y:S01]  /*22610*/  ULDC UR12, c[0x0][0x228] ;  /* 0x00008a00000c7ab9 */ /* 0x000fe20000000800 */
[----:B------:R-:W-:-:S02]  /*22620*/  IADD3 R6, P5, R12, R0, RZ ;  /* 0x000000000c067210 */ /* 0x000fc40007fbe0ff */
[----:B------:R-:W-:Y:S01]  /*22630*/  ISETP.GE.AND P2, PT, R7, UR8, PT ;  /* 0x0000000807007c0c */ /* 0x000fe2000bf46270 */
[----:B------:R-:W-:Y:S01]  /*22640*/  ULDC UR8, c[0x0][0x228] ;  /* 0x00008a0000087ab9 */ /* 0x000fe20000000800 */
[----:B------:R1:W-:Y:S01]  /*22650*/  @P3 STG.E.U8 desc[UR6][R4.64], R11 ;  /* 0x0000000b04003986 */ /* 0x0003e2000c101106 */
[----:B------:R-:W-:Y:S01]  /*22660*/  IMAD.X R7, R10, 0x1, R16, P5 ;  /* 0x000000010a077824 */ /* 0x000fe200028e0610 */
[----:B------:R-:W-:Y:S01]  /*22670*/  ULDC UR14, c[0x0][0x228] ;  /* 0x00008a00000e7ab9 */ /* 0x000fe20000000800 */
[----:B0-----:R-:W-:Y:S02]  /*22680*/  IADD3 R8, P5, R12, R17, RZ ;  /* 0x000000110c087210 */ /* 0x001fe40007fbe0ff */
[----:B------:R-:W-:Y:S01]  /*22690*/  ISETP.LT.AND P3, PT, R27, UR8, !P1 ;  /* 0x000000081b007c0c */ /* 0x000fe2000cf61270 */
[----:B------:R-:W-:Y:S02]  /*226a0*/  ULDC UR8, c[0x0][0x228] ;  /* 0x00008a0000087ab9 */ /* 0x000fe40000000800 */
[----:B------:R-:W-:Y:S01]  /*226b0*/  IMAD.X R9, R10, 0x1, R20, P5 ;  /* 0x000000010a097824 */ /* 0x000fe200028e0614 */
[----:B------:R-:W-:Y:S01]  /*226c0*/  ISETP.LT.AND P1, PT, R28, UR10, !P1 ;  /* 0x0000000a1c007c0c */ /* 0x000fe2000cf21270 */
[----:B------:R-:W-:Y:S01]  /*226d0*/  ULDC UR10, c[0x0][0x228] ;  /* 0x00008a00000a7ab9 */ /* 0x000fe20000000800 */
[----:B----4-:R-:W-:-:S02]  /*226e0*/  PRMT R14, R24, 0x7770, RZ ;  /* 0x00007770180e7816 */ /* 0x010fc400000000ff */
[----:B------:R-:W-:-:S03]  /*226f0*/  PRMT R13, R24, 0x7771, RZ ;  /* 0x00007771180d7816 */ /* 0x000fc600000000ff */
[----:B------:R0:W-:Y:S01]  /*22700*/  @P4 STG.E.U8 desc[UR6][R6.64], R14 ;  /* 0x0000000e06004986 */ /* 0x0001e2000c101106 */
[C---:B-1----:R-:W-:Y:S01]  /*22710*/  VIADD R11, R12.reuse, UR4 ;  /* 0x000000040c0b7c36 */ /* 0x042fe20008000000 */
[----:B------:R-:W-:Y:S01]  /*22720*/  ISETP.LT.AND P4, PT, R29, UR8, !P2 ;  /* 0x000000081d007c0c */ /* 0x000fe2000d781270 */
[----:B------:R-:W-:Y:S01]  /*22730*/  ULDC UR8, c[0x0][0x228] ;  /* 0x00008a0000087ab9 */ /* 0x000fe20000000800 */
[----:B------:R1:W-:Y:S01]  /*22740*/  @P6 STG.E.U8 desc[UR6][R8.64], R13 ;  /* 0x0000000d08006986 */ /* 0x0003e2000c101106 */
[----:B------:R-:W-:Y:S01]  /*22750*/  IADD3 R4, P6, R12, R19, RZ ;  /* 0x000000130c047210 */ /* 0x000fe20007fde0ff */
[----:B------:R-:W-:-:S04]  /*22760*/  ULDC UR4, c[0x0][0x22c] ;  /* 0x00008b0000047ab9 */ /* 0x000fc80000000800 */
[----:B------:R-:W-:Y:S01]  /*22770*/  IMAD.X R5, R10, 0x1, R3, P6 ;  /* 0x000000010a057824 */ /* 0x000fe200030e0603 */
[----:B0-----:R-:W-:Y:S02]  /*22780*/  IADD3 R6, P5, R12, R18, RZ ;  /* 0x000000120c067210 */ /* 0x001fe40007fbe0ff */
[----:B------:R-:W-:Y:S02]  /*22790*/  SHF.R.S32.HI R12, RZ, 0x1f, R11 ;  /* 0x0000001fff0c7819 */ /* 0x000fe4000001140b */
[----:B-1----:R-:W-:Y:S02]  /*227a0*/  PRMT R9, R24, 0x7772, RZ ;  /* 0x0000777218097816 */ /* 0x002fe400000000ff */
[----:B------:R-:W-:Y:S01]  /*227b0*/  IADD3 R8, P6, R11, R0, RZ ;  /* 0x000000000b087210 */ /* 0x000fe20007fde0ff */
[----:B------:R-:W-:Y:S01]  /*227c0*/  IMAD.X R7, R10, 0x1, R2, P5 ;  /* 0x000000010a077824 */ /* 0x000fe200028e0602 */
[----:B------:R-:W-:Y:S01]  /*227d0*/  PRMT R13, R24, 0x7773, RZ ;  /* 0x00007773180d7816 */ /* 0x000fe200000000ff */
[----:B------:R0:W-:Y:S01]  /*227e0*/  @P3 STG.E.U8 desc[UR6][R4.64], R9 ;  /* 0x0000000904003986 */ /* 0x0001e2000c101106 */
[----:B------:R-:W-:Y:S01]  /*227f0*/  ISETP.LT.AND P5, PT, R26, UR8, !P2 ;  /* 0x000000081a007c0c */ /* 0x000fe2000d7a1270 */
[----:B------:R-:W-:-:S02]  /*22800*/  ULDC UR8, c[0x0][0x228] ;  /* 0x00008a0000087ab9 */ /* 0x000fc40000000800 */
[----:B------:R1:W-:Y:S01]  /*22810*/  @P1 STG.E.U8 desc[UR6][R6.64], R13 ;  /* 0x0000000d06001986 */ /* 0x0003e2000c101106 */
[C---:B---3--:R-:W-:Y:S02]  /*22820*/  PRMT R10, R25.reuse, 0x7771, RZ ;  /* 0x00007771190a7816 */ /* 0x048fe400000000ff */
[C---:B------:R-:W-:Y:S01]  /*22830*/  PRMT R14, R25.reuse, 0x7772, RZ ;  /* 0x00007772190e7816 */ /* 0x040fe200000000ff */
[----:B------:R-:W3:Y:S01]  /*22840*/  LDL.LU R24, [R1+0x78] ;  /* 0x0000780001187983 */ /* 0x000ee20000300800 */
[----:B0-----:R-:W-:Y:S01]  /*22850*/  IMAD.X R9, R12, 0x1, R16, P6 ;  /* 0x000000010c097824 */ /* 0x001fe200030e0610 */
[----:B------:R-:W-:Y:S01]  /*22860*/  PRMT R4, R25, 0x7770, RZ ;  /* 0x0000777019047816 */ /* 0x000fe200000000ff */
[----:B------:R-:W-:-:S04]  /*22870*/  VIADD R5, R22, 0x28 ;  /* 0x0000002816057836 */ /* 0x000fc80000000000 */
[----:B------:R0:W-:Y:S01]  /*22880*/  @P4 STG.E.U8 desc[UR6][R8.64], R4 ;  /* 0x0000000408004986 */ /* 0x0001e2000c101106 */
[----:B------:R-:W-:Y:S01]  /*22890*/  ISETP.LT.AND P4, PT, R27, UR10, !P2 ;  /* 0x0000000a1b007c0c */ /* 0x000fe2000d781270 */
[----:B------:R-:W-:Y:S01]  /*228a0*/  ULDC UR10, c[0x0][0x228] ;  /* 0x00008a00000a7ab9 */ /* 0x000fe20000000800 */
[----:B-1----:R-:W-:Y:S02]  /*228b0*/  IADD3 R6, P6, R11, R19, RZ ;  /* 0x000000130b067210 */ /* 0x002fe40007fde0ff */
[----:B------:R-:W-:Y:S01]  /*228c0*/  ISETP.GE.AND P1, PT, R5, UR4, PT ;  /* 0x0000000405007c0c */ /* 0x000fe2000bf26270 */
[----:B------:R-:W-:Y:S01]  /*228d0*/  ULDC UR4, c[0x0][0x248] ;  /* 0x0000920000047ab9 */ /* 0x000fe20000000800 */
[----:B------:R-:W-:Y:S02]  /*228e0*/  ISETP.LT.AND P2, PT, R28, UR12, !P2 ;  /* 0x0000000c1c007c0c */ /* 0x000fe4000d741270 */
[----:B0-----:R-:W-:Y:S01]  /*228f0*/  IADD3 R4, P3, R11, R17, RZ ;  /* 0x000000110b047210 */ /* 0x001fe20007f7e0ff */
[C---:B------:R-:W-:Y:S01]  /*22900*/  IMAD.X R7, R12.reuse, 0x1, R3, P6 ;  /* 0x000000010c077824 */ /* 0x040fe200030e0603 */
[----:B------:R-:W-:Y:S01]  /*22910*/  PRMT R13, R25, 0x7773, RZ ;  /* 0x00007773190d7816 */ /* 0x000fe200000000ff */
[----:B------:R-:W-:Y:S01]  /*22920*/  ULDC UR12, c[0x0][0x228] ;  /* 0x00008a00000c7ab9 */ /* 0x000fe20000000800 */
[----:B------:R-:W4:Y:S01]  /*22930*/  LDL.LU R25, [R1+0xa0] ;  /* 0x0000a00001197983 */ /* 0x000f220000300800 */
[----:B------:R-:W-:Y:S01]  /*22940*/  IMAD.X R5, R12, 0x1, R20, P3 ;  /* 0x000000010c057824 */ /* 0x000fe200018e0614 */
[----:B------:R-:W-:-:S04]  /*22950*/  IADD3 R8, P3, R11, R18, RZ ;  /* 0x000000120b087210 */ /* 0x000fc80007f7e0ff */
[----:B------:R0:W-:Y:S01]  /*22960*/  @P5 STG.E.U8 desc[UR6][R4.64], R10 ;  /* 0x0000000a04005986 */ /* 0x0001e2000c101106 */
[----:B------:R-:W-:Y:S01]  /*22970*/  IMAD.X R9, R12, 0x1, R2, P3 ;  /* 0x000000010c097824 */ /* 0x000fe200018e0602 */
[----:B------:R-:W-:Y:S01]  /*22980*/  ISETP.LT.AND P3, PT, R26, UR10, !P1 ;  /* 0x0000000a1a007c0c */ /* 0x000fe2000cf61270 */
[----:B------:R-:W-:Y:S01]  /*22990*/  ULDC UR10, c[0x0][0x228] ;  /* 0x00008a00000a7ab9 */ /* 0x000fe20000000800 */
[----:B------:R1:W-:Y:S01]  /*229a0*/  @P4 STG.E.U8 desc[UR6][R6.64], R14 ;  /* 0x0000000e06004986 */ /* 0x0003e2000c101106 */
[----:B------:R-:W-:Y:S01]  /*229b0*/  ISETP.LT.AND P4, PT, R29, UR8, !P1 ;  /* 0x000000081d007c0c */ /* 0x000fe2000cf81270 */
[----:B------:R-:W-:Y:S01]  /*229c0*/  ULDC UR8, c[0x0][0x22c] ;  /* 0x00008b0000087ab9 */ /* 0x000fe20000000800 */
[----:B0-----:R-:W-:Y:S01]  /*229d0*/  VIADD R10, R11, UR4 ;  /* 0x000000040b0a7c36 */ /* 0x001fe20008000000 */
[----:B------:R0:W-:Y:S01]  /*229e0*/  @P2 STG.E.U8 desc[UR6][R8.64], R13 ;  /* 0x0000000d08002986 */ /* 0x0001e2000c101106 */
[----:B------:R-:W-:Y:S01]  /*229f0*/  ISETP.LT.AND P5, PT, R27, UR12, !P1 ;  /* 0x0000000c1b007c0c */ /* 0x000fe2000cfa1270 */
[----:B------:R-:W-:Y:S01]  /*22a00*/  ULDC UR4, c[0x0][0x22c] ;  /* 0x00008b0000047ab9 */ /* 0x000fe20000000800 */
[----:B-----5:R-:W-:Y:S01]  /*22a10*/  PRMT R12, R15, 0x7770, RZ ;  /* 0x000077700f0c7816 */ /* 0x020fe200000000ff */
[----:B------:R-:W-:Y:S01]  /*22a20*/  ULDC UR12, c[0x0][0x228] ;  /* 0x00008a00000c7ab9 */ /* 0x000fe20000000800 */
[----:B------:R-:W-:-:S02]  /*22a30*/  SHF.R.S32.HI R11, RZ, 0x1f, R10 ;  /* 0x0000001fff0b7819 */ /* 0x000fc4000001140a */
[C---:B------:R-:W-:Y:S02]  /*22a40*/  IADD3 R4, P6, R10.reuse, R0, RZ ;  /* 0x000000000a047210 */ /* 0x040fe40007fde0ff */
[----:B-1----:R-:W-:Y:S01]  /*22a50*/  IADD3 R6, P2, R10, R17, RZ ;  /* 0x000000110a067210 */ /* 0x002fe20007f5e0ff */
[----:B0-----:R-:W-:Y:S02]  /*22a60*/  VIADD R9, R22, 0x29 ;  /* 0x0000002916097836 */ /* 0x001fe40000000000 */
[C---:B------:R-:W-:Y:S01]  /*22a70*/  IMAD.X R5, R11.reuse, 0x1, R16, P6 ;  /* 0x000000010b057824 */ /* 0x040fe200030e0610 */
[----:B------:R-:W-:Y:S01]  /*22a80*/  IADD3 R8, P6, R10, R19, RZ ;  /* 0x000000130a087210 */ /* 0x000fe20007fde0ff */
[----:B------:R-:W-:Y:S01]  /*22a90*/  IMAD.X R7, R11, 0x1, R20, P2 ;  /* 0x000000010b077824 */ /* 0x000fe200010e0614 */
[----:B------:R-:W-:Y:S02]  /*22aa0*/  PRMT R13, R15, 0x7771, RZ ;  /* 0x000077710f0d7816 */ /* 0x000fe400000000ff */
[----:B------:R-:W-:Y:S01]  /*22ab0*/  ISETP.GE.AND P2, PT, R9, UR4, PT ;  /* 0x0000000409007c0c */ /* 0x000fe2000bf46270 */
[----:B------:R-:W-:Y:S01]  /*22ac0*/  IMAD.X R9, R11, 0x1, R3, P6 ;  /* 0x000000010b097824 */ /* 0x000fe200030e0603 */
[----:B------:R-:W-:Y:S01]  /*22ad0*/  PRMT R14, R15, 0x7772, RZ ;  /* 0x000077720f0e7816 */ /* 0x000fe200000000ff */
[----:B------:R-:W-:Y:S01]  /*22ae0*/  ULDC UR4, c[0x0][0x248] ;  /* 0x0000920000047ab9 */ /* 0x000fe20000000800 */
[----:B------:R0:W-:Y:S01]  /*22af0*/  @P4 STG.E.U8 desc[UR6][R4.64], R12 ;  /* 0x0000000c04004986 */ /* 0x0001e2000c101106 */
[----:B------:R-:W-:Y:S01]  /*22b00*/  ISETP.LT.AND P4, PT, R29, UR12, !P2 ;  /* 0x0000000c1d007c0c */ /* 0x000fe2000d781270 */
[----:B------:R-:W-:-:S02]  /*22b10*/  ULDC UR12, c[0x0][0x228] ;  /* 0x00008a00000c7ab9 */ /* 0x000fc40000000800 */
[----:B------:R1:W-:Y:S01]  /*22b20*/  @P3 STG.E.U8 desc[UR6][R6.64], R13 ;  /* 0x0000000d06003986 */ /* 0x0003e2000c101106 */
[----:B------:R-:W-:Y:S01]  /*22b30*/  ISETP.LT.AND P3, PT, R28, UR10, !P1 ;  /* 0x0000000a1c007c0c */ /* 0x000fe2000cf61270 */
[----:B------:R-:W-:Y:S02]  /*22b40*/  ULDC UR10, c[0x0][0x228] ;  /* 0x00008a00000a7ab9 */ /* 0x000fe40000000800 */
        /* <DEDUP_REMOVED lines=9> */
[----:B-----5:R-:W-:Y:S01]  /*22be0*/  VIADD R9, R22, 0x2a ;  /* 0x0000002a16097836 */ /* 0x020fe20000000000 */
[----:B------:R-:W-:-:S02]  /*22bf0*/  IADD3 R8, P6, R12, R17, RZ ;  /* 0x000000110c087210 */ /* 0x000fc40007fde0ff */
[----:B------:R-:W-:Y:S01]  /*22c00*/  PRMT R11, R15, 0x7773, RZ ;  /* 0x000077730f0b7816 */ /* 0x000fe200000000ff */
[C---:B------:R-:W-:Y:S01]  /*22c10*/  IMAD.X R7, R10.reuse, 0x1, R16, P1 ;  /* 0x000000010a077824 */ /* 0x040fe200008e0610 */
[----:B------:R-:W-:Y:S01]  /*22c20*/  ISETP.GE.AND P1, PT, R9, UR8, PT ;  /* 0x0000000809007c0c */ /* 0x000fe2000bf26270 */
[----:B------:R-:W-:Y:S01]  /*22c30*/  IMAD.X R9, R10, 0x1, R20, P6 ;  /* 0x000000010a097824 */ /* 0x000fe200030e0614 */
[C---:B------:R-:W-:Y:S01]  /*22c40*/  PRMT R13, R21.reuse, 0x7770, RZ ;  /* 0x00007770150d7816 */ /* 0x040fe200000000ff */
[----:B------:R-:W-:Y:S01]  /*22c50*/  ULDC UR8, c[0x0][0x228] ;  /* 0x00008a0000087ab9 */ /* 0x000fe20000000800 */
        /* <DEDUP_REMOVED lines=8> */
[----:B------:R-:W-:Y:S01]  /*22ce0*/  ISETP.LT.AND P4, PT, R29, UR10, !P1 ;  /* 0x0000000a1d007c0c */ /* 0x000fe2000cf81270 */
[----:B------:R-:W-:Y:S01]  /*22cf0*/  ULDC UR10, c[0x0][0x228] ;  /* 0x00008a00000a7ab9 */ /* 0x000fe20000000800 */
[C---:B0-----:R-:W-:Y:S01]  /*22d00*/  IADD3 R4, P6, R12.reuse, R19, RZ ;  /* 0x000000130c047210 */ /* 0x041fe20007fde0ff */
[C---:B------:R-:W-:Y:S01]  /*22d10*/  VIADD R11, R12.reuse, UR4 ;  /* 0x000000040c0b7c36 */ /* 0x040fe20008000000 */
[----:B------:R-:W-:Y:S01]  /*22d20*/  ULDC UR4, c[0x0][0x22c] ;  /* 0x00008b0000047ab9 */ /* 0x000fe20000000800 */
[----:B-1----:R-:W-:Y:S02]  /*22d30*/  IADD3 R6, P5, R12, R18, RZ ;  /* 0x000000120c067210 */ /* 0x002fe40007fbe0ff */
[C---:B------:R-:W-:Y:S01]  /*22d40*/  IMAD.X R5, R10.reuse, 0x1, R3, P6 ;  /* 0x000000010a057824 */ /* 0x040fe200030e0603 */
[----:B------:R-:W-:Y:S02]  /*22d50*/  SHF.R.S32.HI R12, RZ, 0x1f, R11 ;  /* 0x0000001fff0c7819 */ /* 0x000fe4000001140b */
[----:B-----5:R-:W-:Y:S01]  /*22d60*/  PRMT R9, R21, 0x7772, RZ ;  /* 0x0000777215097816 */ /* 0x020fe200000000ff */
[----:B------:R-:W-:Y:S01]  /*22d70*/  IMAD.X R7, R10, 0x1, R2, P5 ;  /* 0x000000010a077824 */ /* 0x000fe200028e0602 */
[----:B------:R-:W-:-:S02]  /*22d80*/  IADD3 R8, P6, R11, R0, RZ ;  /* 0x000000000b087210 */ /* 0x000fc40007fde0ff */
[----:B------:R-:W-:Y:S02]  /*22d90*/  PRMT R10, R21, 0x7773, RZ ;  /* 0x00007773150a7816 */ /* 0x000fe400000000ff */
[----:B------:R-:W5:Y:S04]  /*22da0*/  LDL.LU R21, [R1+0x74] ;  /* 0x0000740001157983 */ /* 0x000f680000300800 */
[----:B------:R0:W-:Y:S04]  /*22db0*/  @P3 STG.E.U8 desc[UR6][R4.64], R9 ;  /* 0x0000000904003986 */ /* 0x0001e8000c101106 */
[----:B------:R1:W-:Y:S01]  /*22dc0*/  @P2 STG.E.U8 desc[UR6][R6.64], R10 ;  /* 0x0000000a06002986 */ /* 0x0003e2000c101106 */
[----:B0-----:R-:W-:-:S02]  /*22dd0*/  IMAD.X R9, R12, 0x1, R16, P6 ;  /* 0x000000010c097824 */ /* 0x001fc400030e0610 */
[----:B-1----:R-:W-:Y:S01]  /*22de0*/  VIADD R7, R22, 0x2b ;  /* 0x0000002b16077836 */ /* 0x002fe20000000000 */
[----:B------:R-:W-:Y:S02]  /*22df0*/  IADD3 R6, P5, R11, R19, RZ ;  /* 0x000000130b067210 */ /* 0x000fe40007fbe0ff */
[----:B--2---:R-:W-:-:S05]  /*22e00*/  PRMT R4, R23, 0x7770, RZ ;  /* 0x0000777017047816 */ /* 0x004fca00000000ff */
[----:B------:R0:W-:Y:S01]  /*22e10*/  @P4 STG.E.U8 desc[UR6][R8.64], R4 ;  /* 0x0000000408004986 */ /* 0x0001e2000c101106 */
[C---:B------:R-:W-:Y:S02]  /*22e20*/  PRMT R10, R23.reuse, 0x7771, RZ ;  /* 0x00007771170a7816 */ /* 0x040fe400000000ff */
[----:B------:R-:W-:Y:S02]  /*22e30*/  PRMT R13, R23, 0x7773, RZ ;  /* 0x00007773170d7816 */ /* 0x000fe400000000ff */
[C---:B0-----:R-:W-:Y:S02]  /*22e40*/  IADD3 R4, P2, R11.reuse, R17, RZ ;  /* 0x000000110b047210 */ /* 0x041fe40007f5e0ff */
[----:B------:R-:W-:-:S03]  /*22e50*/  IADD3 R8, P6, R11, R18, RZ ;  /* 0x000000120b087210 */ /* 0x000fc60007fde0ff */
[C---:B------:R-:W-:Y:S01]  /*22e60*/  IMAD.X R5, R12.reuse, 0x1, R20, P2 ;  /* 0x000000010c057824 */ /* 0x040fe200010e0614 */
[----:B------:R-:W-:Y:S01]  /*22e70*/  ISETP.GE.AND P2, PT, R7, UR4, PT ;  /* 0x0000000407007c0c */ /* 0x000fe2000bf46270 */
[----:B------:R-:W-:Y:S01]  /*22e80*/  IMAD.X R7, R12, 0x1, R3, P5 ;  /* 0x000000010c077824 */ /* 0x000fe200028e0603 */
[----:B------:R-:W-:Y:S01]  /*22e90*/  ISETP.LT.AND P3, PT, R26, UR8, !P1 ;  /* 0x000000081a007c0c */ /* 0x000fe2000cf61270 */
[----:B------:R-:W-:Y:S01]  /*22ea0*/  IMAD.X R9, R12, 0x1, R2, P6 ;  /* 0x000000010c097824 */ /* 0x000fe200030e0602 */
[----:B------:R-:W-:Y:S01]  /*22eb0*/  PRMT R12, R23, 0x7772, RZ ;  /* 0x00007772170c7816 */ /* 0x000fe200000000ff */
[----:B------:R-:W-:Y:S01]  /*22ec0*/  ULDC UR4, c[0x0][0x248] ;  /* 0x0000920000047ab9 */ /* 0x000fe20000000800 */
[----:B------:R-:W2:Y:S01]  /*22ed0*/  LDL.LU R23, [R1+0x88] ;  /* 0x0000880001177983 */ /* 0x000ea20000300800 */
[----:B------:R-:W-:Y:S01]  /*22ee0*/  ISETP.LT.AND P4, PT, R27, UR10, !P1 ;  /* 0x0000000a1b007c0c */ /* 0x000fe2000cf81270 */
[----:B------:R-:W-:Y:S01]  /*22ef0*/  ULDC UR8, c[0x0][0x228] ;  /* 0x00008a0000087ab9 */ /* 0x000fe20000000800 */
[----:B------:R-:W-:Y:S01]  /*22f00*/  ISETP.LT.AND P1, PT, R28, UR12, !P1 ;  /* 0x0000000c1c007c0c */ /* 0x000fe2000cf21270 */
[----:B------:R-:W-:Y:S01]  /*22f10*/  ULDC UR10, c[0x0][0x228] ;  /* 0x00008a00000a7ab9 */ /* 0x000fe20000000800 */
[----:B------:R-:W-:-:S04]  /*22f20*/  ULDC UR12, c[0x0][0x228] ;  /* 0x00008a00000c7ab9 */ /* 0x000fc80000000800 */
[----:B------:R0:W-:Y:S05]  /*22f30*/  @P3 STG.E.U8 desc[UR6][R4.64], R10 ;  /* 0x0000000a04003986 */ /* 0x0001ea000c101106 */
        /* <DEDUP_REMOVED lines=22> */
[----:B-----5:R-:W-:-:S02]  /*230a0*/  PRMT R12, R21, 0x7770, RZ ;  /* 0x00007770150c7816 */ /* 0x020fc400000000ff */
[C---:B------:R-:W-:Y:S02]  /*230b0*/  PRMT R13, R21.reuse, 0x7771, RZ ;  /* 0x00007771150d7816 */ /* 0x040fe400000000ff */
[----:B------:R-:W-:Y:S01]  /*230c0*/  PRMT R14, R21, 0x7772, RZ ;  /* 0x00007772150e7816 */ /* 0x000fe200000000ff */
[----:B------:R0:W-:Y:S01]  /*230d0*/  @P4 STG.E.U8 desc[UR6][R4.64], R12 ;  /* 0x0000000c04004986 */ /* 0x0001e2000c101106 */
[----:B------:R-:W-:Y:S01]  /*230e0*/  ISETP.LT.AND P4, PT, R29, UR12, !P3 ;  /* 0x0000000c1d007c0c */ /* 0x000fe2000df81270 */
[----:B------:R-:W-:Y:S02]  /*230f0*/  ULDC UR12, c[0x0][0x228] ;  /* 0x00008a00000c7ab9 */ /* 0x000fe40000000800 */
[----:B------:R1:W-:Y:S01]  /*23100*/  @P1 STG.E.U8 desc[UR6][R6.64], R13 ;  /* 0x0000000d06001986 */ /* 0x0003e2000c101106 */
[C---:B0-----:R-:W-:Y:S01]  /*23110*/  VIADD R12, R10.reuse, UR4 ;  /* 0x000000040a0c7c36 */ /* 0x041fe20008000000 */
[----:B------:R-:W-:Y:S02]  /*23120*/  IADD3 R4, P6, R10, R18, RZ ;  /* 0x000000120a047210 */ /* 0x000fe40007fde0ff */
        /* <DEDUP_REMOVED lines=16> */
[----:B------:R-:W-:Y:S01]  /*23230*/  ULDC UR8, c[0x0][0x228] ;  /* 0x00008a0000087ab9 */ /* 0x000fe20000000800 */
[----:B------:R-:W-:Y:S01]  /*23240*/  ISETP.LT.AND P3, PT, R28, UR10, !P3 ;  /* 0x0000000a1c007c0c */ /* 0x000fe2000df61270 */
[----:B------:R-:W-:Y:S01]  /*23250*/  ULDC UR10, c[0x0][0x228] ;  /* 0x00008a00000a7ab9 */ /* 0x000fe20000000800 */
[C---:B0-----:R-:W-:Y:S01]  /*23260*/  IADD3 R4, P6, R12.reuse, R19, RZ ;  /* 0x000000130c047210 */ /* 0x041fe20007fde0ff */
[----:B------:R-:W-:Y:S01]  /*23270*/  VIADD R11, R12, UR4 ;  /* 0x000000040c0b7c36 */ /* 0x000fe20008000000 */
[----:B------:R-:W-:-:S03]  /*23280*/  ULDC UR4, c[0x0][0x22c] ;  /* 0x00008b0000047ab9 */ /* 0x000fc60000000800 */
[----:B------:R-:W-:Y:S01]  /*23290*/  IMAD.X R5, R10, 0x1, R3, P6 ;  /* 0x000000010a057824 */ /* 0x000fe200030e0603 */
[C---:B--2---:R-:W-:Y:S02]  /*232a0*/  PRMT R13, R23.reuse, 0x7770, RZ ;  /* 0x00007770170d7816 */ /* 0x044fe400000000ff */
        /* <DEDUP_REMOVED lines=12> */
[----:B------:R-:W2:Y:S04]  /*23370*/  LDL.LU R23, [R1+0x8c] ;  /* 0x00008c0001177983 */ /* 0x000ea80000300800 */
[----:B------:R1:W-:Y:S01]  /*23380*/  @P3 STG.E.U8 desc[UR6][R6.64], R10 ;  /* 0x0000000a06003986 */ /* 0x0003e2000c101106 */
[----:B0-----:R-:W-:Y:S01]  /*23390*/  IMAD.X R9, R12, 0x1, R16, P6 ;  /* 0x000000010c097824 */ /* 0x001fe200030e0610 */
[----:B---3--:R-:W-:-:S05]  /*233a0*/  PRMT R4, R24, 0x7770, RZ ;  /* 0x0000777018047816 */ /* 0x008fca00000000ff */
[----:B------:R0:W-:Y:S01]  /*233b0*/  @P4 STG.E.U8 desc[UR6][R8.64], R4 ;  /* 0x0000000408004986 */ /* 0x0001e2000c101106 */
[----:B-1----:R-:W-:Y:S01]  /*233c0*/  VIADD R7, R22, 0x2e ;  /* 0x0000002e16077836 */ /* 0x002fe20000000000 */
[C---:B------:R-:W-:Y:S02]  /*233d0*/  IADD3 R6, P5, R11.reuse, R19, RZ ;  /* 0x000000130b067210 */ /* 0x040fe40007fbe0ff */
[C---:B0-----:R-:W-:Y:S02]  /*233e0*/  IADD3 R4, P2, R11.reuse, R17, RZ ;  /* 0x000000110b047210 */ /* 0x041fe40007f5e0ff */
[----:B------:R-:W-:-:S03]  /*233f0*/  IADD3 R8, P6, R11, R18, RZ ;  /* 0x000000120b087210 */ /* 0x000fc60007fde0ff */
[C---:B------:R-:W-:Y:S01]  /*23400*/  IMAD.X R5, R12.reuse, 0x1, R20, P2 ;  /* 0x000000010c057824 */ /* 0x040fe200010e0614 */
[----:B------:R-:W-:Y:S01]  /*23410*/  ISETP.GE.AND P2, PT, R7, UR4, PT ;  /* 0x0000000407007c0c */ /* 0x000fe2000bf46270 */
[----:B------:R-:W-:Y:S01]  /*23420*/  IMAD.X R7, R12, 0x1, R3, P5 ;  /* 0x000000010c077824 */ /* 0x000fe200028e0603 */
[----:B------:R-:W-:Y:S01]  /*23430*/  PRMT R10, R24, 0x7771, RZ ;  /* 0x00007771180a7816 */ /* 0x000fe200000000ff */
        /* <DEDUP_REMOVED lines=14> */
[----:B------:R-:W-:Y:S02]  /*23520*/  ULDC UR8, c[0x0][0x22c] ;  /* 0x00008b0000087ab9 */ /* 0x000fe40000000800 */
[----:B------:R5:W-:Y:S01]  /*23530*/  @P1 STG.E.U8 desc[UR6][R8.64], R13 ;  /* 0x0000000d08001986 */ /* 0x000be2000c101106 */
[----:B0-----:R-:W-:Y:S01]  /*23540*/  VIADD R10, R11, UR4 ;  /* 0x000000040b0a7c36 */ /* 0x001fe20008000000 */
[----:B------:R-:W-:Y:S01]  /*23550*/  ULDC UR4, c[0x0][0x22c] ;  /* 0x00008b0000047ab9 */ /* 0x000fe20000000800 */
[----:B-1----:R-:W-:-:S03]  /*23560*/  VIADD R7, R22, 0x2f ;  /* 0x0000002f16077836 */ /* 0x002fc60000000000 */
[----:B------:R-:W-:Y:S02]  /*23570*/  SHF.R.S32.HI R11, RZ, 0x1f, R10 ;  /* 0x0000001fff0b7819 */ /* 0x000fe4000001140a */
        /* <DEDUP_REMOVED lines=8> */
[----:B-----5:R-:W-:Y:S01]  /*23600*/  IADD3 R8, P5, R10, R19, RZ ;  /* 0x000000130a087210 */ /* 0x020fe20007fbe0ff */
[----:B------:R-:W-:Y:S01]  /*23610*/  ULDC UR4, c[0x0][0x248] ;  /* 0x0000920000047ab9 */ /* 0x000fe20000000800 */
[----:B------:R-:W-:-:S03]  /*23620*/  ULDC UR12, c[0x0][0x228] ;  /* 0x00008a00000c7ab9 */ /* 0x000fc60000000800 */
[----:B------:R-:W-:Y:S01]  /*23630*/  IMAD.X R9, R11, 0x1, R3, P5 ;  /* 0x000000010b097824 */ /* 0x000fe200028e0603 */
[----:B------:R-:W-:Y:S01]  /*23640*/  ISETP.LT.AND P5, PT, R26, UR14, !P1 ;  /* 0x0000000e1a007c0c */ /* 0x000fe2000cfa1270 */
[----:B------:R-:W-:Y:S01]  /*23650*/  ULDC UR14, c[0x0][0x228] ;  /* 0x00008a00000e7ab9 */ /* 0x000fe20000000800 */
[C---:B--2---:R-:W-:Y:S02]  /*23660*/  PRMT R12, R23.reuse, 0x7770, RZ ;  /* 0x00007770170c7816 */ /* 0x044fe400000000ff */
[C---:B------:R-:W-:Y:S02]  /*23670*/  PRMT R14, R23.reuse, 0x7771, RZ ;  /* 0x00007771170e7816 */ /* 0x040fe400000000ff */
        /* <DEDUP_REMOVED lines=10> */
[----:B------:R-:W-:-:S03]  /*23720*/  ULDC UR4, c[0x0][0x248] ;  /* 0x0000920000047ab9 */ /* 0x000fc60000000800 */
[----:B------:R-:W-:Y:S02]  /*23730*/  SHF.R.S32.HI R10, RZ, 0x1f, R12 ;  /* 0x0000001fff0a7819 */ /* 0x000fe4000001140c */
[----:B-1----:R-:W-:Y:S01]  /*23740*/  IADD3 R6, P2, R12, R0, RZ ;  /* 0x000000000c067210 */ /* 0x002fe20007f5e0ff */
[----:B------:R-:W-:Y:S01]  /*23750*/  IMAD.X R5, R11, 0x1, R2, P6 ;  /* 0x000000010b057824 */ /* 0x000fe200030e0602 */
[----:B------:R-:W-:Y:S01]  /*23760*/  PRMT R11, R23, 0x7773, RZ ;  /* 0x00007773170b7816 */ /* 0x000fe200000000ff */
[----:B--2---:R-:W-:Y:S01]  /*23770*/  VIADD R9, R22, 0x30 ;  /* 0x0000003016097836 */ /* 0x004fe20000000000 */
[----:B------:R-:W-:Y:S01]  /*23780*/  IADD3 R8, P6, R12, R17, RZ ;  /* 0x000000110c087210 */ /* 0x000fe20007fde0ff */
[C---:B------:R-:W-:Y:S02]  /*23790*/  IMAD.X R7, R10.reuse, 0x1, R16, P2 ;  /* 0x000000010a077824 */ /* 0x040fe400010e0610 */
[----:B------:R0:W-:Y:S01]  /*237a0*/  @P3 STG.E.U8 desc[UR6][R4.64], R11 ;  /* 0x0000000b04003986 */ /* 0x0001e2000c101106 */
[----:B------:R-:W-:Y:S01]  /*237b0*/  ISETP.GE.AND P2, PT, R9, UR8, PT ;  /* 0x0000000809007c0c */ /* 0x000fe2000bf46270 */
[----:B------:R-:W-:Y:S01]  /*237c0*/  IMAD.X R9, R10, 0x1, R20, P6 ;  /* 0x000000010a097824 */ /* 0x000fe200030e0614 */
[----:B------:R-:W-:Y:S01]  /*237d0*/  ISETP.LT.AND P3, PT, R28, UR12, !P1 ;  /* 0x0000000c1c007c0c */ /* 0x000fe2000cf61270 */
[----:B------:R-:W-:Y:S01]  /*237e0*/  ULDC UR8, c[0x0][0x22c] ;  /* 0x00008b0000087ab9 */ /* 0x000fe20000000800 */
[----:B------:R-:W-:Y:S01]  /*237f0*/  ULDC UR12, c[0x0][0x228] ;  /* 0x00008a00000c7ab9 */ /* 0x000fe20000000800 */
[----:B---3--:R-:W-:-:S02]  /*23800*/  PRMT R13, R24, 0x7770, RZ ;  /* 0x00007770180d7816 */ /* 0x008fc400000000ff */
[----:B0-----:R-:W-:-:S03]  /*23810*/  IADD3 R4, P6, R12, R19, RZ ;  /* 0x000000130c047210 */ /* 0x001fc60007fde0ff */
[----:B------:R0:W-:Y:S01]  /*23820*/  @P4 STG.E.U8 desc[UR6][R6.64], R13 ;  /* 0x0000000d06004986 */ /* 0x0001e2000c101106 */
[----:B------:R-:W-:Y:S02]  /*23830*/  ISETP.LT.AND P4, PT, R27, UR10, !P1 ;  /* 0x0000000a1b007c0c */ /* 0x000fe4000cf81270 */
[----:B------:R-:W-:Y:S01]  /*23840*/  PRMT R14, R24, 0x7771, RZ ;  /* 0x00007771180e7816 */ /* 0x000fe200000000ff */
[----:B------:R-:W-:Y:S01]  /*23850*/  IMAD.X R5, R10, 0x1, R3, P6 ;  /* 0x000000010a057824 */ /* 0x000fe200030e0603 */
[----:B------:R-:W-:Y:S01]  /*23860*/  ULDC UR10, c[0x0][0x228] ;  /* 0x00008a00000a7ab9 */ /* 0x000fe20000000800 */
[----:B0-----:R-:W-:Y:S02]  /*23870*/  IADD3 R6, P1, R12, R18, RZ ;  /* 0x000000120c067210 */ /* 0x001fe40007f3e0ff */
[----:B------:R-:W-:-:S03]  /*23880*/  PRMT R13, R24, 0x7773, RZ ;  /* 0x00007773180d7816 */ /* 0x000fc600000000ff */
[----:B------:R-:W-:Y:S01]  /*23890*/  IMAD.X R7, R10, 0x1, R2, P1 ;  /* 0x000000010a077824 */ /* 0x000fe200008e0602 */
[----:B------:R-:W-:Y:S02]  /*238a0*/  PRMT R10, R24, 0x7772, RZ ;  /* 0x00007772180a7816 */ /* 0x000fe400000000ff */
[----:B------:R-:W2:Y:S01]  /*238b0*/  LDL.LU R24, [R1+0xb0] ;  /* 0x0000b00001187983 */ /* 0x000ea20000300800 */
[----:B------:R-:W-:Y:S01]  /*238c0*/  VIADD R11, R12, UR4 ;  /* 0x000000040c0b7c36 */ /* 0x000fe20008000000 */
[----:B------:R-:W-:Y:S02]  /*238d0*/  ULDC UR4, c[0x0][0x22c] ;  /* 0x00008b0000047ab9 */ /* 0x000fe40000000800 */
[----:B------:R0:W-:Y:S01]  /*238e0*/  @P5 STG.E.U8 desc[UR6][R8.64], R14 ;  /* 0x0000000e08005986 */ /* 0x0001e2000c101106 */
[----:B------:R-:W-:Y:S02]  /*238f0*/  ISETP.LT.AND P5, PT, R29, UR14, !P2 ;  /* 0x0000000e1d007c0c */ /* 0x000fe4000d7a1270 */
[----:B------:R-:W-:Y:S01]  /*23900*/  SHF.R.S32.HI R12, RZ, 0x1f, R11 ;  /* 0x0000001fff0c7819 */ /* 0x000fe2000001140b */
[----:B------:R1:W-:Y:S01]  /*23910*/  @P4 STG.E.U8 desc[UR6][R4.64], R10 ;  /* 0x0000000a04004986 */ /* 0x0003e2000c101106 */
[----:B0-----:R-:W-:Y:S01]  /*23920*/  VIADD R9, R22, 0x31 ;  /* 0x0000003116097836 */ /* 0x001fe20000000000 */
[----:B------:R-:W-:-:S02]  /*23930*/  IADD3 R8, P6, R11, R0, RZ ;  /* 0x000000000b087210 */ /* 0x000fc40007fde0ff */
[----:B----4-:R-:W-:Y:S02]  /*23940*/  PRMT R14, R25, 0x7770, RZ ;  /* 0x00007770190e7816 */ /* 0x010fe400000000ff */
[----:B------:R-:W-:Y:S01]  /*23950*/  ISETP.GE.AND P1, PT, R9, UR8, PT ;  /* 0x0000000809007c0c */ /* 0x000fe2000bf26270 */
[C---:B------:R-:W-:Y:S01]  /*23960*/  IMAD.X R9, R12.reuse, 0x1, R16, P6 ;  /* 0x000000010c097824 */ /* 0x040fe200030e0610 */
[----:B-1----:R-:W-:Y:S01]  /*23970*/  IADD3 R4, P6, R11, R17, RZ ;  /* 0x000000110b047210 */ /* 0x002fe20007fde0ff */
[----:B------:R0:W-:Y:S01]  /*23980*/  @P3 STG.E.U8 desc[UR6][R6.64], R13 ;  /* 0x0000000d06003986 */ /* 0x0001e2000c101106 */
[----:B------:R-:W-:Y:S01]  /*23990*/  PRMT R10, R25, 0x7771, RZ ;  /* 0x00007771190a7816 */ /* 0x000fe200000000ff */
[----:B------:R-:W-:Y:S02]  /*239a0*/  ULDC UR8, c[0x0][0x228] ;  /* 0x00008a0000087ab9 */ /* 0x000fe40000000800 */
[----:B------:R1:W-:Y:S01]  /*239b0*/  @P5 STG.E.U8 desc[UR6][R8.64], R14 ;  /* 0x0000000e08005986 */ /* 0x0003e2000c101106 */
[----:B------:R-:W-:Y:S01]  /*239c0*/  IMAD.X R5, R12, 0x1, R20, P6 ;  /* 0x000000010c057824 */ /* 0x000fe200030e0614 */
[C---:B0-----:R-:W-:Y:S01]  /*239d0*/  IADD3 R6, P3, R11.reuse, R19, RZ ;  /* 0x000000130b067210 */ /* 0x041fe20007f7e0ff */
[----:B-1----:R-:W-:Y:S01]  /*239e0*/  VIADD R9, R22, 0x32 ;  /* 0x0000003216097836 */ /* 0x002fe20000000000 */
[----:B------:R-:W-:-:S03]  /*239f0*/  IADD3 R8, P6, R11, R18, RZ ;  /* 0x000000120b087210 */ /* 0x000fc60007fde0ff */
[C---:B------:R-:W-:Y:S01]  /*23a00*/  IMAD.X R7, R12.reuse, 0x1, R3, P3 ;  /* 0x000000010c077824 */ /* 0x040fe200018e0603 */
[----:B------:R-:W-:Y:S02]  /*23a10*/  PRMT R13, R25, 0x7773, RZ ;  /* 0x00007773190d7816 */ /* 0x000fe400000000ff */
[----:B------:R-:W-:Y:S01]  /*23a20*/  ISETP.GE.AND P3, PT, R9, UR4, PT ;  /* 0x0000000409007c0c */ /* 0x000fe2000bf66270 */
[----:B------:R-:W-:Y:S01]  /*23a30*/  IMAD.X R9, R12, 0x1, R2, P6 ;  /* 0x000000010c097824 */ /* 0x000fe200030e0602 */
[----:B------:R-:W-:Y:S01]  /*23a40*/  PRMT R12, R25, 0x7772, RZ ;  /* 0x00007772190c7816 */ /* 0x000fe200000000ff */
[----:B------:R-:W-:Y:S01]  /*23a50*/  ULDC UR4, c[0x0][0x248] ;  /* 0x0000920000047ab9 */ /* 0x000fe20000000800 */
[----:B------:R-:W3:Y:S01]  /*23a60*/  LDL.LU R25, [R1+0xa4] ;  /* 0x0000a40001197983 */ /* 0x000ee20000300800 */
[----:B------:R-:W-:Y:S01]  /*23a70*/  ISETP.LT.AND P5, PT, R26, UR8, !P2 ;  /* 0x000000081a007c0c */ /* 0x000fe2000d7a1270 */
[----:B------:R-:W-:Y:S01]  /*23a80*/  ULDC UR8, c[0x0][0x228] ;  /* 0x00008a0000087ab9 */ /* 0x000fe20000000800 */
[----:B------:R-:W-:-:S02]  /*23a90*/  ISETP.LT.AND P4, PT, R27, UR10, !P2 ;  /* 0x0000000a1b007c0c */ /* 0x000fc4000d781270 */
[----:B------:R-:W-:-:S09]  /*23aa0*/  ISETP.LT.AND P2, PT, R28, UR12, !P2 ;  /* 0x0000000c1c007c0c */ /* 0x000fd2000d741270 */
[----:B------:R-:W-:Y:S04]  /*23ab0*/  @P5 STG.E.U8 desc[UR6][R4.64], R10 ;  /* 0x0000000a04005986 */ /* 0x000fe8000c101106 */
[----:B------:R-:W-:Y:S04]  /*23ac0*/  @P4 STG.E.U8 desc[UR6][R6.64], R12 ;  /* 0x0000000c06004986 */ /* 0x000fe8000c101106 */
[----:B------:R0:W-:Y:S01]  /*23ad0*/  @P2 STG.E.U8 desc[UR6][R8.64], R13 ;  /* 0x0000000d08002986 */ /* 0x0001e2000c101106 */
[----:B------:R-:W-:Y:S01]  /*23ae0*/  ISETP.LT.AND P4, PT, R29, UR8, !P1 ;  /* 0x000000081d007c0c */ /* 0x000fe2000cf81270 */
[----:B------:R-:W-:Y:S01]  /*23af0*/  ULDC UR8, c[0x0][0x228] ;  /* 0x00008a0000087ab9 */ /* 0x000fe20000000800 */
[----:B0-----:R-:W-:Y:S01]  /*23b00*/  VIADD R8, R11, UR4 ;  /* 0x000000040b087c36 */ /* 0x001fe20008000000 */
[----:B------:R-:W-:-:S02]  /*23b10*/  ULDC UR4, c[0x0][0x228] ;  /* 0x00008a0000047ab9 */ /* 0x000fc40000000800 */
[----:B------:R-:W-:Y:S01]  /*23b20*/  ISETP.LT.AND P5, PT, R26, UR4, !P1 ;  /* 0x000000041a007c0c */ /* 0x000fe2000cfa1270 */
[----:B------:R-:W-:Y:S01]  /*23b30*/  VIADD R7, R22, 0x33 ;  /* 0x0000003316077836 */ /* 0x000fe20000000000 */
[----:B------:R-:W-:Y:S01]  /*23b40*/  SHF.R.S32.HI R9, RZ, 0x1f, R8 ;  /* 0x0000001fff097819 */ /* 0x000fe20000011408 */
[----:B------:R-:W-:Y:S01]  /*23b50*/  ULDC UR4, c[0x0][0x22c] ;  /* 0x00008b0000047ab9 */ /* 0x000fe20000000800 */
[C---:B------:R-:W-:Y:S02]  /*23b60*/  IADD3 R4, P2, R8.reuse, R0, RZ ;  /* 0x0000000008047210 */ /* 0x040fe40007f5e0ff */
[----:B------:R-:W-:-:S03]  /*23b70*/  IADD3 R6, P6, R8, R17, RZ ;  /* 0x0000001108067210 */ /* 0x000fc60007fde0ff */
[----:B------:R-:W-:Y:S01]  /*23b80*/  IMAD.X R5, R9, 0x1, R16, P2 ;  /* 0x0000000109057824 */ /* 0x000fe200010e0610 */
[----:B------:R-:W-:Y:S01]  /*23b90*/  ISETP.GE.AND P2, PT, R7, UR4, PT ;  /* 0x0000000407007c0c */ /* 0x000fe2000bf46270 */
[----:B------:R-:W-:Y:S01]  /*23ba0*/  IMAD.X R7, R9, 0x1, R20, P6 ;  /* 0x0000000109077824 */ /* 0x000fe200030e0614 */
[----:B------:R-:W-:Y:S01]  /*23bb0*/  ULDC UR4, c[0x0][0x228] ;  /* 0x00008a0000047ab9 */ /* 0x000fe20000000800 */
[C---:B--2---:R-:W-:Y:S02]  /*23bc0*/  PRMT R10, R24.reuse, 0x7770, RZ ;  /* 0x00007770180a7816 */ /* 0x044fe400000000ff */
[----:B------:R-:W-:-:S03]  /*23bd0*/  PRMT R11, R24, 0x7771, RZ ;  /* 0x00007771180b7816 */ /* 0x000fc600000000ff */
[----:B------:R0:W-:Y:S04]  /*23be0*/  @P4 STG.E.U8 desc[UR6][R4.64], R10 ;  /* 0x0000000a04004986 */ /* 0x0001e8000c101106 */
[----:B------:R1:W-:Y:S01]  /*23bf0*/  @P5 STG.E.U8 desc[UR6][R6.64], R11 ;  /* 0x0000000b06005986 */ /* 0x0003e2000c101106 */
[C---:B0-----:R-:W-:Y:S02]  /*23c00*/  PRMT R10, R24.reuse, 0x7773, RZ ;  /* 0x00007773180a7816 */ /* 0x041fe400000000ff */
[----:B-1----:R-:W-:Y:S02]  /*23c10*/  PRMT R11, R24, 0x7772, RZ ;  /* 0x00007772180b7816 */ /* 0x002fe400000000ff */
[----:B------:R-:W2:Y:S01]  /*23c20*/  LDL.LU R24, [R1+0xb4] ;  /* 0x0000b40001187983 */ /* 0x000ea20000300800 */
[----:B------:R-:W-:Y:S01]  /*23c30*/  ISETP.LT.AND P4, PT, R27, UR4, !P1 ;  /* 0x000000041b007c0c */ /* 0x000fe2000cf81270 */
[----:B------:R-:W-:Y:S01]  /*23c40*/  ULDC UR4, c[0x0][0x248] ;  /* 0x0000920000047ab9 */ /* 0x000fe20000000800 */
[----:B------:R-:W-:-:S02]  /*23c50*/  IADD3 R6, P5, R8, R19, RZ ;  /* 0x0000001308067210 */ /* 0x000fc40007fbe0ff */
[----:B------:R-:W-:Y:S01]  /*23c60*/  ISETP.LT.AND P1, PT, R28, UR8, !P1 ;  /* 0x000000081c007c0c */ /* 0x000fe2000cf21270 */
[----:B------:R-:W-:Y:S01]  /*23c70*/  ULDC UR8, c[0x0][0x228] ;  /* 0x00008a0000087ab9 */ /* 0x000fe20000000800 */
[C---:B------:R-:W-:Y:S01]  /*23c80*/  IADD3 R4, P6, R8.reuse, R18, RZ ;  /* 0x0000001208047210 */ /* 0x040fe20007fde0ff */
[C---:B------:R-:W-:Y:S02]  /*23c90*/  IMAD.X R7, R9.reuse, 0x1, R3, P5 ;  /* 0x0000000109077824 */ /* 0x040fe400028e0603 */
[----:B------:R-:W-:Y:S01]  /*23ca0*/  VIADD R8, R8, UR4 ;  /* 0x0000000408087c36 */ /* 0x000fe20008000000 */
[----:B------:R-:W-:Y:S01]  /*23cb0*/  ULDC UR4, c[0x0][0x228] ;  /* 0x00008a0000047ab9 */ /* 0x000fe20000000800 */
[----:B------:R-:W-:Y:S02]  /*23cc0*/  IMAD.X R5, R9, 0x1, R2, P6 ;  /* 0x0000000109057824 */ /* 0x000fe400030e0602 */
[----:B------:R0:W-:Y:S01]  /*23cd0*/  @P4 STG.E.U8 desc[UR6][R6.64], R11 ;  /* 0x0000000b06004986 */ /* 0x0001e2000c101106 */
[----:B------:R-:W-:-:S02]  /*23ce0*/  SHF.R.S32.HI R9, RZ, 0x1f, R8 ;  /* 0x0000001fff097819 */ /* 0x000fc40000011408 */
[----:B------:R-:W-:Y:S01]  /*23cf0*/  ISETP.LT.AND P5, PT, R29, UR8, !P3 ;  /* 0x000000081d007c0c */ /* 0x000fe2000dfa1270 */
[----:B------:R1:W-:Y:S01]  /*23d00*/  @P1 STG.E.U8 desc[UR6][R4.64], R10 ;  /* 0x0000000a04001986 */ /* 0x0003e2000c101106 */
[----:B------:R-:W-:Y:S01]  /*23d10*/  ISETP.LT.AND P1, PT, R26, UR4, !P3 ;  /* 0x000000041a007c0c */ /* 0x000fe2000df21270 */
[----:B------:R-:W-:Y:S01]  /*23d20*/  ULDC UR8, c[0x0][0x228] ;  /* 0x00008a0000087ab9 */ /* 0x000fe20000000800 */
[----:B------:R-:W-:Y:S01]  /*23d30*/  ULDC UR4, c[0x0][0x22c] ;  /* 0x00008b0000047ab9 */ /* 0x000fe20000000800 */
[----:B0-----:R-:W-:-:S05]  /*23d40*/  IADD3 R6, P4, R8, R0, RZ ;  /* 0x0000000008067210 */ /* 0x001fca0007f9e0ff */
[----:B------:R-:W-:Y:S01]  /*23d50*/  IMAD.X R7, R9, 0x1, R16, P4 ;  /* 0x0000000109077824 */ /* 0x000fe200020e0610 */
[----:B-1----:R-:W-:Y:S02]  /*23d60*/  IADD3 R4, P4, R8, R17, RZ ;  /* 0x0000001108047210 */ /* 0x002fe40007f9e0ff */
[C---:B---3--:R-:W-:Y:S02]  /*23d70*/  PRMT R13, R25.reuse, 0x7770, RZ ;  /* 0x00007770190d7816 */ /* 0x048fe400000000ff */
[----:B------:R-:W-:Y:S01]  /*23d80*/  PRMT R11, R25, 0x7771, RZ ;  /* 0x00007771190b7816 */ /* 0x000fe200000000ff */
[----:B------:R-:W-:Y:S02]  /*23d90*/  IMAD.X R5, R9, 0x1, R20, P4 ;  /* 0x0000000109057824 */ /* 0x000fe400020e0614 */
[----:B------:R-:W-:Y:S01]  /*23da0*/  @P5 STG.E.U8 desc[UR6][R6.64], R13 ;  /* 0x0000000d06005986 */ /* 0x000fe2000c101106 */
[----:B------:R-:W-:-:S03]  /*23db0*/  PRMT R12, R25, 0x7772, RZ ;  /* 0x00007772190c7816 */ /* 0x000fc600000000ff */
[----:B------:R0:W-:Y:S02]  /*23dc0*/  @P1 STG.E.U8 desc[UR6][R4.64], R11 ;  /* 0x0000000b04001986 */ /* 0x0001e4000c101106 */
[----:B0-----:R-:W-:Y:S02]  /*23dd0*/  PRMT R11, R25, 0x7773, RZ ;  /* 0x00007773190b7816 */ /* 0x001fe400000000ff */
[----:B------:R-:W3:Y:S01]  /*23de0*/  LDL.LU R25, [R1+0xa8] ;  /* 0x0000a80001197983 */ /* 0x000ee20000300800 */
[----:B------:R-:W-:Y:S01]  /*23df0*/  ISETP.LT.AND P6, PT, R27, UR8, !P3 ;  /* 0x000000081b007c0c */ /* 0x000fe2000dfc1270 */
[----:B------:R-:W-:Y:S01]  /*23e00*/  VIADD R10, R22, 0x34 ;  /* 0x00000034160a7836 */ /* 0x000fe20000000000 */
[----:B------:R-:W-:Y:S01]  /*23e10*/  IADD3 R6, P5, R8, R19, RZ ;  /* 0x0000001308067210 */ /* 0x000fe20007fbe0ff */
[----:B------:R-:W-:-:S03]  /*23e20*/  ULDC UR8, c[0x0][0x228] ;  /* 0x00008a0000087ab9 */ /* 0x000fc60000000800 */
[----:B------:R-:W-:Y:S01]  /*23e30*/  ISETP.GE.AND P4, PT, R10, UR4, PT ;  /* 0x000000040a007c0c */ /* 0x000fe2000bf86270 */
[----:B------:R-:W-:Y:S01]  /*23e40*/  IMAD.X R7, R9, 0x1, R3, P5 ;  /* 0x0000000109077824 */ /* 0x000fe200028e0603 */
[----:B------:R-:W-:Y:S01]  /*23e50*/  ULDC UR4, c[0x0][0x248] ;  /* 0x0000920000047ab9 */ /* 0x000fe20000000800 */
[----:B------:R-:W-:Y:S01]  /*23e60*/  ISETP.LT.AND P3, PT, R28, UR8, !P3 ;  /* 0x000000081c007c0c */ /* 0x000fe2000df61270 */
[----:B------:R-:W-:Y:S01]  /*23e70*/  ULDC UR8, c[0x0][0x228] ;  /* 0x00008a0000087ab9 */ /* 0x000fe20000000800 */
[----:B------:R-:W-:Y:S01]  /*23e80*/  VIADD R10, R8, UR4 ;  /* 0x00000004080a7c36 */ /* 0x000fe20008000000 */
[----:B------:R-:W-:Y:S01]  /*23e90*/  ISETP.LT.AND P5, PT, R29, UR8, !P2 ;  /* 0x000000081d007c0c */ /* 0x000fe2000d7a1270 */
[----:B------:R0:W-:Y:S01]  /*23ea0*/  @P6 STG.E.U8 desc[UR6][R6.64], R12 ;  /* 0x0000000c06006986 */ /* 0x0001e2000c101106 */
[----:B------:R-:W-:Y:S01]  /*23eb0*/  ULDC UR4, c[0x0][0x228] ;  /* 0x00008a0000047ab9 */ /* 0x000fe20000000800 */
[----:B------:R-:W-:Y:S01]  /*23ec0*/  ULDC UR8, c[0x0][0x228] ;  /* 0x00008a0000087ab9 */ /* 0x000fe20000000800 */
[----:B------:R-:W-:-:S02]  /*23ed0*/  IADD3 R4, P6, R10, R0, RZ ;  /* 0x000000000a047210 */ /* 0x000fc40007fde0ff */
[----:B0-----:R-:W-:Y:S02]  /*23ee0*/  IADD3 R6, P1, R8, R18, RZ ;  /* 0x0000001208067210 */ /* 0x001fe40007f3e0ff */
[----:B------:R-:W-:-:S03]  /*23ef0*/  SHF.R.S32.HI R8, RZ, 0x1f, R10 ;  /* 0x0000001fff087819 */ /* 0x000fc6000001140a */
[----:B------:R-:W-:Y:S02]  /*23f00*/  IMAD.X R7, R9, 0x1, R2, P1 ;  /* 0x0000000109077824 */ /* 0x000fe400008e0602 */
[----:B------:R-:W-:Y:S01]  /*23f10*/  IMAD.X R5, R8, 0x1, R16, P6 ;  /* 0x0000000108057824 */ /* 0x000fe200030e0610 */
[----:B------:R-:W-:Y:S01]  /*23f20*/  ISETP.LT.AND P1, PT, R26, UR4, !P2 ;  /* 0x000000041a007c0c */ /* 0x000fe2000d721270 */
[----:B------:R-:W-:Y:S01]  /*23f30*/  ULDC UR4, c[0x0][0x248] ;  /* 0x0000920000047ab9 */ /* 0x000fe20000000800 */
[----:B------:R0:W-:Y:S01]  /*23f40*/  @P3 STG.E.U8 desc[UR6][R6.64], R11 ;  /* 0x0000000b06003986 */ /* 0x0001e2000c101106 */
[----:B------:R-:W-:Y:S01]  /*23f50*/  ISETP.LT.AND P3, PT, R27, UR8, !P2 ;  /* 0x000000081b007c0c */ /* 0x000fe2000d761270 */
[----:B------:R-:W-:Y:S01]  /*23f60*/  ULDC UR8, c[0x0][0x228] ;  /* 0x00008a0000087ab9 */ /* 0x000fe20000000800 */
[----:B0-----:R-:W-:-:S05]  /*23f70*/  IADD3 R6, P6, R10, R17, RZ ;  /* 0x000000110a067210 */ /* 0x001fca0007fde0ff */
[----:B------:R-:W-:Y:S01]  /*23f80*/  IMAD.X R7, R8, 0x1, R20, P6 ;  /* 0x0000000108077824 */ /* 0x000fe200030e0614 */
[----:B------:R-:W-:Y:S01]  /*23f90*/  ISETP.LT.AND P2, PT, R28, UR8, !P2 ;  /* 0x000000081c007c0c */ /* 0x000fe2000d741270 */
[----:B------:R-:W-:Y:S01]  /*23fa0*/  ULDC UR8, c[0x0][0x228] ;  /* 0x00008a0000087ab9 */ /* 0x000fe20000000800 */
[----:B--2---:R-:W-:-:S05]  /*23fb0*/  PRMT R9, R24, 0x7770, RZ ;  /* 0x0000777018097816 */ /* 0x004fca00000000ff */
[----:B------:R0:W-:Y:S01]  /*23fc0*/  @P5 STG.E.U8 desc[UR6][R4.64], R9 ;  /* 0x0000000904005986 */ /* 0x0001e2000c101106 */
[C---:B------:R-:W-:Y:S02]  /*23fd0*/  PRMT R11, R24.reuse, 0x7771, RZ ;  /* 0x00007771180b7816 */ /* 0x040fe400000000ff */
[----:B------:R-:W-:Y:S02]  /*23fe0*/  PRMT R12, R24, 0x7772, RZ ;  /* 0x00007772180c7816 */ /* 0x000fe400000000ff */
[----:B0-----:R-:W-:Y:S01]  /*23ff0*/  IADD3 R4, P5, R10, R19, RZ ;  /* 0x000000130a047210 */ /* 0x001fe20007fbe0ff */
[----:B------:R0:W-:Y:S04]  /*24000*/  @P1 STG.E.U8 desc[UR6][R6.64], R11 ;  /* 0x0000000b06001986 */ /* 0x0001e8000c101106 */
[----:B------:R-:W-:-:S05]  /*24010*/  IMAD.X R5, R8, 0x1, R3, P5 ;  /* 0x0000000108057824 */ /* 0x000fca00028e0603 */
[----:B------:R1:W-:Y:S01]  /*24020*/  @P3 STG.E.U8 desc[UR6][R4.64], R12 ;  /* 0x0000000c04003986 */ /* 0x0003e2000c101106 */
[C---:B0-----:R-:W-:Y:S01]  /*24030*/  VIADD R11, R10.reuse, UR4 ;  /* 0x000000040a0b7c36 */ /* 0x041fe20008000000 */
[----:B------:R-:W-:Y:S02]  /*24040*/  IADD3 R6, P3, R10, R18, RZ ;  /* 0x000000120a067210 */ /* 0x000fe40007f7e0ff */
[C---:B---3--:R-:W-:Y:S01]  /*24050*/  PRMT R13, R25.reuse, 0x7773, RZ ;  /* 0x00007773190d7816 */ /* 0x048fe200000000ff */
[----:B------:R-:W-:Y:S01]  /*24060*/  VIADD R9, R22, 0x35 ;  /* 0x0000003516097836 */ /* 0x000fe20000000000 */
[----:B------:R-:W-:Y:S01]  /*24070*/  PRMT R10, R24, 0x7773, RZ ;  /* 0x00007773180a7816 */ /* 0x000fe200000000ff */
[----:B------:R-:W-:Y:S01]  /*24080*/  ULDC UR4, c[0x0][0x228] ;  /* 0x00008a0000047ab9 */ /* 0x000fe20000000800 */
[----:B------:R-:W2:Y:S01]  /*24090*/  LDL.LU R24, [R1+0xb8] ;  /* 0x0000b80001187983 */ /* 0x000ea20000300800 */
[----:B------:R-:W-:Y:S01]  /*240a0*/  IMAD.X R7, R8, 0x1, R2, P3 ;  /* 0x0000000108077824 */ /* 0x000fe200018e0602 */
[----:B------:R-:W-:-:S02]  /*240b0*/  PRMT R8, R25, 0x7770, RZ ;  /* 0x0000777019087816 */ /* 0x000fc400000000ff */
[C---:B-1----:R-:W-:Y:S02]  /*240c0*/  PRMT R12, R25.reuse, 0x7772, RZ ;  /* 0x00007772190c7816 */ /* 0x042fe400000000ff */
[----:B------:R0:W-:Y:S02]  /*240d0*/  @P2 STG.E.U8 desc[UR6][R6.64], R10 ;  /* 0x0000000a06002986 */ /* 0x0001e4000c101106 */
[----:B0-----:R-:W-:Y:S02]  /*240e0*/  PRMT R10, R25, 0x7771, RZ ;  /* 0x00007771190a7816 */ /* 0x001fe400000000ff */
[----:B------:R-:W3:Y:S01]  /*240f0*/  LDL.LU R25, [R1+0xac] ;  /* 0x0000ac0001197983 */ /* 0x000ee20000300800 */
[----:B------:R-:W-:Y:S01]  /*24100*/  ISETP.LT.AND P1, PT, R29, UR8, !P4 ;  /* 0x000000081d007c0c */ /* 0x000fe2000e721270 */
[----:B------:R-:W-:Y:S01]  /*24110*/  ULDC UR8, c[0x0][0x228] ;  /* 0x00008a0000087ab9 */ /* 0x000fe20000000800 */
[----:B------:R-:W-:Y:S01]  /*24120*/  ISETP.GE.AND P5, PT, R9, UR9, PT ;  /* 0x0000000909007c0c */ /* 0x000fe2000bfa6270 */
[----:B------:R-:W4:Y:S01]  /*24130*/  LDL.LU R23, [R1+0xbc] ;  /* 0x0000bc0001177983 */ /* 0x000f220000300800 */
[----:B------:R-:W-:-:S02]  /*24140*/  SHF.R.S32.HI R9, RZ, 0x1f, R11 ;  /* 0x0000001fff097819 */ /* 0x000fc4000001140b */
[----:B------:R-:W-:Y:S02]  /*24150*/  IADD3 R4, P6, R11, R0, RZ ;  /* 0x000000000b047210 */ /* 0x000fe40007fde0ff */
[----:B------:R-:W-:Y:S01]  /*24160*/  ISETP.LT.AND P3, PT, R26, UR4, !P4 ;  /* 0x000000041a007c0c */ /* 0x000fe2000e761270 */
[----:B------:R-:W-:Y:S02]  /*24170*/  ULDC UR4, c[0x0][0x248] ;  /* 0x0000920000047ab9 */ /* 0x000fe40000000800 */
[----:B------:R-:W-:Y:S01]  /*24180*/  IMAD.X R5, R9, 0x1, R16, P6 ;  /* 0x0000000109057824 */ /* 0x000fe200030e0610 */
[----:B------:R-:W-:Y:S01]  /*24190*/  ISETP.LT.AND P2, PT, R27, UR8, !P4 ;  /* 0x000000081b007c0c */ /* 0x000fe2000e741270 */
[----:B------:R-:W-:Y:S01]  /*241a0*/  ULDC UR8, c[0x0][0x228] ;  /* 0x00008a0000087ab9 */ /* 0x000fe20000000800 */
[----:B------:R-:W-:Y:S02]  /*241b0*/  IADD3 R6, P6, R11, R17, RZ ;  /* 0x000000110b067210 */ /* 0x000fe40007fde0ff */
[----:B------:R0:W-:Y:S03]  /*241c0*/  @P1 STG.E.U8 desc[UR6][R4.64], R8 ;  /* 0x0000000804001986 */ /* 0x0001e6000c101106 */
[----:B------:R-:W-:Y:S01]  /*241d0*/  IMAD.X R7, R9, 0x1, R20, P6 ;  /* 0x0000000109077824 */ /* 0x000fe200030e0614 */
[----:B0-----:R-:W-:Y:S01]  /*241e0*/  IADD3 R4, P1, R11, R19, RZ ;  /* 0x000000130b047210 */ /* 0x001fe20007f3e0ff */
[----:B------:R-:W-:-:S04]  /*241f0*/  VIADD R8, R22, 0x36 ;  /* 0x0000003616087836 */ /* 0x000fc80000000000 */
[----:B------:R-:W-:Y:S01]  /*24200*/  IMAD.X R5, R9, 0x1, R3, P1 ;  /* 0x0000000109057824 */ /* 0x000fe200008e0603 */
[----:B------:R-:W-:Y:S01]  /*24210*/  ISETP.GE.AND P1, PT, R8, UR5, PT ;  /* 0x0000000508007c0c */ /* 0x000fe2000bf26270 */
[----:B------:R-:W-:Y:S01]  /*24220*/  ULDC UR5, c[0x0][0x228] ;  /* 0x00008a0000057ab9 */ /* 0x000fe20000000800 */
[----:B------:R0:W-:Y:S01]  /*24230*/  @P3 STG.E.U8 desc[UR6][R6.64], R10 ;  /* 0x0000000a06003986 */ /* 0x0001e2000c101106 */
[----:B------:R-:W-:Y:S01]  /*24240*/  ISETP.LT.AND P4, PT, R28, UR5, !P4 ;  /* 0x000000051c007c0c */ /* 0x000fe2000e781270 */
[----:B------:R-:W-:Y:S02]  /*24250*/  ULDC UR5, c[0x0][0x228] ;  /* 0x00008a0000057ab9 */ /* 0x000fe40000000800 */
[----:B------:R1:W-:Y:S01]  /*24260*/  @P2 STG.E.U8 desc[UR6][R4.64], R12 ;  /* 0x0000000c04002986 */ /* 0x0003e2000c101106 */
[----:B------:R-:W-:Y:S01]  /*24270*/  ISETP.LT.AND P3, PT, R29, UR5, !P5 ;  /* 0x000000051d007c0c */ /* 0x000fe2000ef61270 */
[----:B------:R-:W-:Y:S01]  /*24280*/  ULDC UR5, c[0x0][0x228] ;  /* 0x00008a0000057ab9 */ /* 0x000fe20000000800 */
[C---:B0-----:R-:W-:Y:S01]  /*24290*/  VIADD R10, R11.reuse, UR4 ;  /* 0x000000040b0a7c36 */ /* 0x041fe20008000000 */
[----:B------:R-:W-:Y:S01]  /*242a0*/  IADD3 R6, P2, R11, R18, RZ ;  /* 0x000000120b067210 */ /* 0x000fe20007f5e0ff */
[----:B------:R-:W-:-:S03]  /*242b0*/  ULDC UR4, c[0x0][0x228] ;  /* 0x00008a0000047ab9 */ /* 0x000fc60000000800 */
[----:B------:R-:W-:Y:S02]  /*242c0*/  SHF.R.S32.HI R8, RZ, 0x1f, R10 ;  /* 0x0000001fff087819 */ /* 0x000fe4000001140a */
[----:B-1----:R-:W-:Y:S01]  /*242d0*/  IADD3 R4, P6, R10, R0, RZ ;  /* 0x000000000a047210 */ /* 0x002fe20007fde0ff */
[----:B------:R-:W-:Y:S01]  /*242e0*/  IMAD.X R7, R9, 0x1, R2, P2 ;  /* 0x0000000109077824 */ /* 0x000fe200010e0602 */
[----:B------:R-:W-:Y:S01]  /*242f0*/  ISETP.LT.AND P2, PT, R26, UR4, !P5 ;  /* 0x000000041a007c0c */ /* 0x000fe2000ef41270 */
[----:B------:R-:W-:Y:S02]  /*24300*/  ULDC UR4, c[0x0][0x248] ;  /* 0x0000920000047ab9 */ /* 0x000fe40000000800 */
[----:B------:R-:W-:Y:S01]  /*24310*/  IMAD.X R5, R8, 0x1, R16, P6 ;  /* 0x0000000108057824 */ /* 0x000fe200030e0610 */
[----:B------:R0:W-:Y:S01]  /*24320*/  @P4 STG.E.U8 desc[UR6][R6.64], R13 ;  /* 0x0000000d06004986 */ /* 0x0001e2000c101106 */
[----:B------:R-:W-:Y:S01]  /*24330*/  ISETP.LT.AND P4, PT, R27, UR5, !P5 ;  /* 0x000000051b007c0c */ /* 0x000fe2000ef81270 */
[----:B------:R-:W-:Y:S01]  /*24340*/  ULDC UR5, c[0x0][0x228] ;  /* 0x00008a0000057ab9 */ /* 0x000fe20000000800 */
[----:B0-----:R-:W-:-:S05]  /*24350*/  IADD3 R6, P6, R10, R17, RZ ;  /* 0x000000110a067210 */ /* 0x001fca0007fde0ff */
[----:B------:R-:W-:Y:S02]  /*24360*/  IMAD.X R7, R8, 0x1, R20, P6 ;  /* 0x0000000108077824 */ /* 0x000fe400030e0614 */
[----:B------:R-:W-:Y:S01]  /*24370*/  VIADD R13, R22, 0x38 ;  /* 0x00000038160d7836 */ /* 0x000fe20000000000 */
        /* <DEDUP_REMOVED lines=8> */
[----:B------:R-:W-:Y:S02]  /*24400*/  PRMT R21, R24, 0x7773, RZ ;  /* 0x0000777318157816 */ /* 0x000fe400000000ff */
[C---:B---3--:R-:W-:Y:S01]  /*24410*/  PRMT R15, R25.reuse, 0x7770, RZ ;  /* 0x00007770190f7816 */ /* 0x048fe200000000ff */
[----:B------:R-:W2:Y:S01]  /*24420*/  LDL.LU R24, [R1+0x90] ;  /* 0x0000900001187983 */ /* 0x000ea20000300800 */
[----:B0-----:R-:W-:Y:S02]  /*24430*/  PRMT R11, R25, 0x7772, RZ ;  /* 0x00007772190b7816 */ /* 0x001fe400000000ff */
[----:B-1----:R-:W-:-:S05]  /*24440*/  IADD3 R4, P4, R10, R18, RZ ;  /* 0x000000120a047210 */ /* 0x002fca0007f9e0ff */
[----:B------:R-:W-:Y:S01]  /*24450*/  IMAD.X R5, R8, 0x1, R2, P4 ;  /* 0x0000000108057824 */ /* 0x000fe200020e0602 */
[----:B------:R-:W-:Y:S02]  /*24460*/  ISETP.GE.AND P4, PT, R13, UR11, PT ;  /* 0x0000000b0d007c0c */ /* 0x000fe4000bf86270 */
[C---:B------:R-:W-:Y:S02]  /*24470*/  PRMT R8, R25.reuse, 0x7773, RZ ;  /* 0x0000777319087816 */ /* 0x040fe400000000ff */
[----:B------:R-:W-:Y:S02]  /*24480*/  PRMT R13, R25, 0x7771, RZ ;  /* 0x00007771190d7816 */ /* 0x000fe400000000ff */
[----:B------:R-:W3:Y:S01]  /*24490*/  LDL.LU R25, [R1+0xc0] ;  /* 0x0000c00001197983 */ /* 0x000ee20000300800 */
[----:B------:R-:W-:Y:S01]  /*244a0*/  VIADD R9, R22, 0x37 ;  /* 0x0000003716097836 */ /* 0x000fe20000000000 */
[----:B------:R-:W-:Y:S01]  /*244b0*/  ISETP.LT.AND P5, PT, R28, UR5, !P5 ;  /* 0x000000051c007c0c */ /* 0x000fe2000efa1270 */
[----:B------:R-:W-:-:S03]  /*244c0*/  ULDC UR5, c[0x0][0x228] ;  /* 0x00008a0000057ab9 */ /* 0x000fc60000000800 */
[----:B------:R-:W-:Y:S01]  /*244d0*/  ISETP.GE.AND P3, PT, R9, UR13, PT ;  /* 0x0000000d09007c0c */ /* 0x000fe2000bf66270 */
[----:B------:R-:W-:Y:S01]  /*244e0*/  VIADD R9, R10, UR4 ;  /* 0x000000040a097c36 */ /* 0x000fe20008000000 */
[----:B------:R-:W-:Y:S01]  /*244f0*/  ISETP.LT.AND P2, PT, R29, UR8, !P1 ;  /* 0x000000081d007c0c */ /* 0x000fe2000cf41270 */
[----:B------:R-:W-:Y:S01]  /*24500*/  ULDC UR4, c[0x0][0x228] ;  /* 0x00008a0000047ab9 */ /* 0x000fe20000000800 */
[----:B------:R-:W-:Y:S01]  /*24510*/  VIADD R12, R22, 0x39 ;  /* 0x00000039160c7836 */ /* 0x000fe20000000000 */
[----:B------:R-:W-:Y:S01]  /*24520*/  ULDC UR8, c[0x0][0x228] ;  /* 0x00008a0000087ab9 */ /* 0x000fe20000000800 */
[----:B------:R-:W-:Y:S02]  /*24530*/  SHF.R.S32.HI R10, RZ, 0x1f, R9 ;  /* 0x0000001fff0a7819 */ /* 0x000fe40000011409 */
[----:B------:R-:W-:Y:S01]  /*24540*/  IADD3 R6, P6, R9, R0, RZ ;  /* 0x0000000009067210 */ /* 0x000fe20007fde0ff */
[----:B------:R-:W-:Y:S04]  /*24550*/  @P5 STG.E.U8 desc[UR6][R4.64], R21 ;  /* 0x0000001504005986 */ /* 0x000fe8000c101106 */
[----:B------:R-:W-:Y:S01]  /*24560*/  IMAD.X R7, R10, 0x1, R16, P6 ;  /* 0x000000010a077824 */ /* 0x000fe200030e0610 */
[----:B------:R-:W-:Y:S01]  /*24570*/  ISETP.LT.AND P6, PT, R26, UR4, !P1 ;  /* 0x000000041a007c0c */ /* 0x000fe2000cfc1270 */
[----:B------:R-:W-:-:S03]  /*24580*/  ULDC UR4, c[0x0][0x228] ;  /* 0x00008a0000047ab9 */ /* 0x000fc60000000800 */
[----:B------:R0:W-:Y:S01]  /*24590*/  @P2 STG.E.U8 desc[UR6][R6.64], R15 ;  /* 0x0000000f06002986 */ /* 0x0001e2000c101106 */
[----:B------:R-:W-:Y:S01]  /*245a0*/  ISETP.LT.AND P2, PT, R27, UR4, !P1 ;  /* 0x000000041b007c0c */ /* 0x000fe2000cf41270 */
[----:B------:R-:W-:Y:S01]  /*245b0*/  ULDC UR4, c[0x0][0x248] ;  /* 0x0000920000047ab9 */ /* 0x000fe20000000800 */
[----:B0-----:R-:W-:-:S05]  /*245c0*/  IADD3 R6, P5, R9, R17, RZ ;  /* 0x0000001109067210 */ /* 0x001fca0007fbe0ff */
[----:B------:R-:W-:Y:S01]  /*245d0*/  IMAD.X R7, R10, 0x1, R20, P5 ;  /* 0x000000010a077824 */ /* 0x000fe200028e0614 */
[----:B------:R-:W-:Y:S02]  /*245e0*/  IADD3 R4, P5, R9, R19, RZ ;  /* 0x0000001309047210 */ /* 0x000fe40007fbe0ff */
[----:B------:R-:W-:Y:S01]  /*245f0*/  ISETP.LT.AND P1, PT, R28, UR5, !P1 ;  /* 0x000000051c007c0c */ /* 0x000fe2000cf21270 */
[----:B------:R-:W-:Y:S01]  /*24600*/  ULDC UR5, c[0x0][0x228] ;  /* 0x00008a0000057ab9 */ /* 0x000fe20000000800 */
[----:B------:R0:W-:Y:S01]  /*24610*/  @P6 STG.E.U8 desc[UR6][R6.64], R13 ;  /* 0x0000000d06006986 */ /* 0x0001e2000c101106 */
[----:B------:R-:W-:Y:S01]  /*24620*/  IMAD.X R5, R10, 0x1, R3, P5 ;  /* 0x000000010a057824 */ /* 0x000fe200028e0603 */
[----:B------:R-:W-:Y:S01]  /*24630*/  ISETP.LT.AND P5, PT, R29, UR5, !P3 ;  /* 0x000000051d007c0c */ /* 0x000fe2000dfa1270 */
[----:B------:R-:W-:-:S03]  /*24640*/  ULDC UR5, c[0x0][0x228] ;  /* 0x00008a0000057ab9 */ /* 0x000fc60000000800 */
[----:B------:R1:W-:Y:S01]  /*24650*/  @P2 STG.E.U8 desc[UR6][R4.64], R11 ;  /* 0x0000000b04002986 */ /* 0x0003e2000c101106 */
[C---:B0-----:R-:W-:Y:S01]  /*24660*/  IADD3 R6, P6, R9.reuse, R18, RZ ;  /* 0x0000001209067210 */ /* 0x041fe20007fde0ff */
[----:B------:R-:W-:Y:S01]  /*24670*/  VIADD R9, R9, UR4 ;  /* 0x0000000409097c36 */ /* 0x000fe20008000000 */
[----:B------:R-:W-:-:S03]  /*24680*/  ULDC UR4, c[0x0][0x228] ;  /* 0x00008a0000047ab9 */ /* 0x000fc60000000800 */
[----:B------:R-:W-:Y:S01]  /*24690*/  IMAD.X R7, R10, 0x1, R2, P6 ;  /* 0x000000010a077824 */ /* 0x000fe200030e0602 */
[----:B------:R-:W-:Y:S02]  /*246a0*/  SHF.R.S32.HI R10, RZ, 0x1f, R9 ;  /* 0x0000001fff0a7819 */ /* 0x000fe40000011409 */
[----:B-1----:R-:W-:Y:S02]  /*246b0*/  IADD3 R4, P2, R9, R0, RZ ;  /* 0x0000000009047210 */ /* 0x002fe40007f5e0ff */
[----:B------:R0:W-:Y:S03]  /*246c0*/  @P1 STG.E.U8 desc[UR6][R6.64], R8 ;  /* 0x0000000806001986 */ /* 0x0001e6000c101106 */
[----:B------:R-:W-:Y:S01]  /*246d0*/  IMAD.X R5, R10, 0x1, R16, P2 ;  /* 0x000000010a057824 */ /* 0x000fe200010e0610 */
[----:B------:R-:W-:Y:S01]  /*246e0*/  ISETP.LT.AND P2, PT, R26, UR4, !P3 ;  /* 0x000000041a007c0c */ /* 0x000fe2000df41270 */
[----:B------:R-:W-:Y:S01]  /*246f0*/  ULDC UR4, c[0x0][0x228] ;  /* 0x00008a0000047ab9 */ /* 0x000fe20000000800 */
[----:B----4-:R-:W-:-:S02]  /*24700*/  PRMT R13, R23, 0x7770, RZ ;  /* 0x00007770170d7816 */ /* 0x010fc400000000ff */
[----:B0-----:R-:W-:-:S03]  /*24710*/  IADD3 R6, P6, R9, R17, RZ ;  /* 0x0000001109067210 */ /* 0x001fc60007fde0ff */
[----:B------:R0:W-:Y:S01]  /*24720*/  @P5 STG.E.U8 desc[UR6][R4.64], R13 ;  /* 0x0000000d04005986 */ /* 0x0001e2000c101106 */
[----:B------:R-:W-:Y:S01]  /*24730*/  PRMT R11, R23, 0x7771, RZ ;  /* 0x00007771170b7816 */ /* 0x000fe200000000ff */
[----:B------:R-:W-:Y:S01]  /*24740*/  IMAD.X R7, R10, 0x1, R20, P6 ;  /* 0x000000010a077824 */ /* 0x000fe200030e0614 */
[----:B------:R-:W-:Y:S01]  /*24750*/  ISETP.LT.AND P5, PT, R27, UR5, !P3 ;  /* 0x000000051b007c0c */ /* 0x000fe2000dfa1270 */
[----:B------:R-:W-:Y:S01]  /*24760*/  ULDC UR5, c[0x0][0x228] ;  /* 0x00008a0000057ab9 */ /* 0x000fe20000000800 */
[----:B------:R-:W-:Y:S01]  /*24770*/  ISETP.LT.AND P3, PT, R28, UR4, !P3 ;  /* 0x000000041c007c0c */ /* 0x000fe2000df61270 */
[----:B------:R-:W-:Y:S01]  /*24780*/  ULDC UR4, c[0x0][0x248] ;  /* 0x0000920000047ab9 */ /* 0x000fe20000000800 */
[----:B------:R1:W-:Y:S01]  /*24790*/  @P2 STG.E.U8 desc[UR6][R6.64], R11 ;  /* 0x0000000b06002986 */ /* 0x0003e2000c101106 */
[----:B0-----:R-:W-:Y:S02]  /*247a0*/  IADD3 R4, P6, R9, R19, RZ ;  /* 0x0000001309047210 */ /* 0x001fe40007fde0ff */
[----:B------:R-:W-:-:S02]  /*247b0*/  PRMT R15, R23, 0x7772, RZ ;  /* 0x00007772170f7816 */ /* 0x000fc400000000ff */
[----:B------:R-:W-:Y:S01]  /*247c0*/  ISETP.GE.AND P1, PT, R12, UR23, PT ;  /* 0x000000170c007c0c */ /* 0x000fe2000bf26270 */
[C---:B------:R-:W-:Y:S01]  /*247d0*/  IMAD.X R5, R10.reuse, 0x1, R3, P6 ;  /* 0x000000010a057824 */ /* 0x040fe200030e0603 */
[C---:B-1----:R-:W-:Y:S01]  /*247e0*/  IADD3 R6, P2, R9.reuse, R18, RZ ;  /* 0x0000001209067210 */ /* 0x042fe20007f5e0ff */
[----:B------:R-:W-:Y:S01]  /*247f0*/  VIADD R12, R9, UR4 ;  /* 0x00000004090c7c36 */ /* 0x000fe20008000000 */
[----:B------:R-:W-:Y:S02]  /*24800*/  PRMT R21, R23, 0x7773, RZ ;  /* 0x0000777317157816 */ /* 0x000fe400000000ff */
[----:B------:R0:W-:Y:S01]  /*24810*/  @P5 STG.E.U8 desc[UR6][R4.64], R15 ;  /* 0x0000000f04005986 */ /* 0x0001e2000c101106 */
[----:B------:R-:W-:Y:S01]  /*24820*/  ULDC UR4, c[0x0][0x228] ;  /* 0x00008a0000047ab9 */ /* 0x000fe20000000800 */
[----:B------:R-:W-:Y:S01]  /*24830*/  IMAD.X R7, R10, 0x1, R2, P2 ;  /* 0x000000010a077824 */ /* 0x000fe200010e0602 */
[----:B------:R-:W-:Y:S02]  /*24840*/  ISETP.LT.AND P2, PT, R29, UR5, !P4 ;  /* 0x000000051d007c0c */ /* 0x000fe4000e741270 */
[----:B---3--:R-:W-:-:S02]  /*24850*/  PRMT R14, R25, 0x7772, RZ ;  /* 0x00007772190e7816 */ /* 0x008fc400000000ff */
[----:B------:R1:W-:Y:S01]  /*24860*/  @P3 STG.E.U8 desc[UR6][R6.64], R21 ;  /* 0x0000001506003986 */ /* 0x0003e2000c101106 */
[----:B------:R-:W-:Y:S01]  /*24870*/  SHF.R.S32.HI R13, RZ, 0x1f, R12 ;  /* 0x0000001fff0d7819 */ /* 0x000fe2000001140c */
[----:B------:R-:W-:Y:S01]  /*24880*/  VIADD R9, R22, 0x3a ;  /* 0x0000003a16097836 */ /* 0x000fe20000000000 */
[----:B------:R-:W-:Y:S01]  /*24890*/  IADD3 R10, P3, R12, R0, RZ ;  /* 0x000000000c0a7210 */ /* 0x000fe20007f7e0ff */
[----:B--2---:R-:W2:Y:S01]  /*248a0*/  LDS.128 R4, [R24] ;  /* 0x0000000018047984 */ /* 0x004ea20000000c00 */
[----:B0-----:R-:W-:Y:S01]  /*248b0*/  PRMT R15, R25, 0x7770, RZ ;  /* 0x00007770190f7816 */ /* 0x001fe200000000ff */
[----:B------:R-:W-:Y:S02]  /*248c0*/  ULDC UR5, c[0x0][0x228] ;  /* 0x00008a0000057ab9 */ /* 0x000fe40000000800 */
[----:B------:R-:W-:Y:S01]  /*248d0*/  IMAD.X R11, R13, 0x1, R16, P3 ;  /* 0x000000010d0b7824 */ /* 0x000fe200018e0610 */
[----:B-1----:R-:W-:-:S04]  /*248e0*/  PRMT R21, R25, 0x7771, RZ ;  /* 0x0000777119157816 */ /* 0x002fc800000000ff */
[----:B------:R0:W-:Y:S02]  /*248f0*/  @P2 STG.E.U8 desc[UR6][R10.64], R15 ;  /* 0x0000000f0a002986 */ /* 0x0001e4000c101106 */
[----:B0-----:R-:W-:Y:S02]  /*24900*/  PRMT R15, R25, 0x7773, RZ ;  /* 0x00007773190f7816 */ /* 0x001fe400000000ff */
[----:B------:R-:W3:Y:S04]  /*24910*/  LDL.LU R25, [R1+0xc4] ;  /* 0x0000c40001197983 */ /* 0x000ee80000300800 */
[----:B------:R-:W4:Y:S01]  /*24920*/  LDL.LU R24, [R1+0xc8] ;  /* 0x0000c80001187983 */ /* 0x000f220000300800 */
[----:B------:R-:W-:Y:S01]  /*24930*/  ISETP.LT.AND P3, PT, R26, UR4, !P4 ;  /* 0x000000041a007c0c */ /* 0x000fe2000e761270 */
[----:B------:R-:W-:Y:S01]  /*24940*/  ULDC UR4, c[0x0][0x228] ;  /* 0x00008a0000047ab9 */ /* 0x000fe20000000800 */
[----:B------:R-:W-:-:S02]  /*24950*/  IADD3 R8, P6, R12, R17, RZ ;  /* 0x000000110c087210 */ /* 0x000fc40007fde0ff */
[----:B------:R-:W-:-:S03]  /*24960*/  ISETP.GE.AND P2, PT, R9, UR21, PT ;  /* 0x0000001509007c0c */ /* 0x000fc6000bf46270 */
[----:B------:R-:W-:Y:S01]  /*24970*/  IMAD.X R9, R13, 0x1, R20, P6 ;  /* 0x000000010d097824 */ /* 0x000fe200030e0614 */
[----:B------:R-:W-:Y:S01]  /*24980*/  ISETP.LT.AND P5, PT, R27, UR5, !P4 ;  /* 0x000000051b007c0c */ /* 0x000fe2000e7a1270 */
[----:B------:R-:W-:Y:S01]  /*24990*/  ULDC UR5, c[0x0][0x228] ;  /* 0x00008a0000057ab9 */ /* 0x000fe20000000800 */
[----:B------:R-:W-:Y:S01]  /*249a0*/  ISETP.LT.AND P4, PT, R28, UR4, !P4 ;  /* 0x000000041c007c0c */ /* 0x000fe2000e781270 */
[----:B------:R-:W-:Y:S01]  /*249b0*/  ULDC UR4, c[0x0][0x248] ;  /* 0x0000920000047ab9 */ /* 0x000fe20000000800 */
[C---:B------:R-:W-:Y:S01]  /*249c0*/  IADD3 R10, P6, R12.reuse, R19, RZ ;  /* 0x000000130c0a7210 */ /* 0x040fe20007fde0ff */
[----:B------:R0:W-:Y:S04]  /*249d0*/  @P3 STG.E.U8 desc[UR6][R8.64], R21 ;  /* 0x0000001508003986 */ /* 0x0001e8000c101106 */
[----:B------:R-:W-:Y:S01]  /*249e0*/  IMAD.X R11, R13, 0x1, R3, P6 ;  /* 0x000000010d0b7824 */ /* 0x000fe200030e0603 */
[C---:B0-----:R-:W-:Y:S01]  /*249f0*/  IADD3 R8, P3, R12.reuse, R18, RZ ;  /* 0x000000120c087210 */ /* 0x041fe20007f7e0ff */
[----:B------:R-:W-:-:S03]  /*24a00*/  VIADD R12, R12, UR4 ;  /* 0x000000040c0c7c36 */ /* 0x000fc60008000000 */
[----:B------:R0:W-:Y:S01]  /*24a10*/  @P5 STG.E.U8 desc[UR6][R10.64], R14 ;  /* 0x0000000e0a005986 */ /* 0x0001e2000c101106 */
[----:B------:R-:W-:Y:S01]  /*24a20*/  ULDC UR4, c[0x0][0x228] ;  /* 0x00008a0000047ab9 */ /* 0x000fe20000000800 */
[----:B------:R-:W-:Y:S01]  /*24a30*/  IMAD.X R9, R13, 0x1, R2, P3 ;  /* 0x000000010d097824 */ /* 0x000fe200018e0602 */
[----:B------:R-:W-:-:S04]  /*24a40*/  SHF.R.S32.HI R13, RZ, 0x1f, R12 ;  /* 0x0000001fff0d7819 */ /* 0x000fc8000001140c */
[----:B------:R1:W-:Y:S01]  /*24a50*/  @P4 STG.E.U8 desc[UR6][R8.64], R15 ;  /* 0x0000000f08004986 */ /* 0x0003e2000c101106 */
[----:B0-----:R-:W-:Y:S02]  /*24a60*/  IADD3 R10, P4, R12, R0, RZ ;  /* 0x000000000c0a7210 */ /* 0x001fe40007f9e0ff */
[----:B------:R-:W-:Y:S01]  /*24a70*/  ISETP.LT.AND P3, PT, R29, UR5, !P1 ;  /* 0x000000051d007c0c */ /* 0x000fe2000cf61270 */
[----:B------:R-:W-:Y:S02]  /*24a80*/  ULDC UR5, c[0x0][0x228] ;  /* 0x00008a0000057ab9 */ /* 0x000fe40000000800 */
[----:B------:R-:W-:Y:S01]  /*24a90*/  IMAD.X R11, R13, 0x1, R16, P4 ;  /* 0x000000010d0b7824 */ /* 0x000fe200020e0610 */
[----:B------:R-:W-:Y:S01]  /*24aa0*/  ISETP.LT.AND P4, PT, R26, UR4, !P1 ;  /* 0x000000041a007c0c */ /* 0x000fe2000cf81270 */
[----:B------:R-:W-:Y:S01]  /*24ab0*/  ULDC UR4, c[0x0][0x228] ;  /* 0x00008a0000047ab9 */ /* 0x000fe20000000800 */
[----:B-1----:R-:W-:Y:S02]  /*24ac0*/  IADD3 R8, P6, R12, R17, RZ ;  /* 0x000000110c087210 */ /* 0x002fe40007fde0ff */
[----:B--2---:R-:W-:-:S02]  /*24ad0*/  PRMT R21, R4, 0x7770, RZ ;  /* 0x0000777004157816 */ /* 0x004fc400000000ff */
[----:B------:R-:W-:Y:S01]  /*24ae0*/  PRMT R23, R4, 0x7771, RZ ;  /* 0x0000777104177816 */ /* 0x000fe200000000ff */
[----:B------:R-:W-:Y:S01]  /*24af0*/  IMAD.X R9, R13, 0x1, R20, P6 ;  /* 0x000000010d097824 */ /* 0x000fe200030e0614 */
[----:B------:R-:W-:Y:S01]  /*24b00*/  ISETP.LT.AND P5, PT, R27, UR5, !P1 ;  /* 0x000000051b007c0c */ /* 0x000fe2000cfa1270 */
[----:B------:R0:W-:Y:S01]  /*24b10*/  @P3 STG.E.U8 desc[UR6][R10.64], R21 ;  /* 0x000000150a003986 */ /* 0x0001e2000c101106 */
[----:B------:R-:W-:Y:S01]  /*24b20*/  ISETP.LT.AND P1, PT, R28, UR4, !P1 ;  /* 0x000000041c007c0c */ /* 0x000fe2000cf21270 */
[----:B------:R-:W-:Y:S01]  /*24b30*/  ULDC UR4, c[0x0][0x248] ;  /* 0x0000920000047ab9 */ /* 0x000fe20000000800 */
[----:B------:R-:W-:Y:S01]  /*24b40*/  PRMT R15, R4, 0x7772, RZ ;  /* 0x00007772040f7816 */ /* 0x000fe200000000ff */
[----:B------:R1:W-:Y:S01]  /*24b50*/  @P4 STG.E.U8 desc[UR6][R8.64], R23 ;  /* 0x0000001708004986 */ /* 0x0003e2000c101106 */
[----:B------:R-:W-:Y:S01]  /*24b60*/  ULDC UR5, c[0x0][0x228] ;  /* 0x00008a0000057ab9 */ /* 0x000fe20000000800 */
[C---:B0-----:R-:W-:Y:S02]  /*24b70*/  IADD3 R10, P6, R12.reuse, R19, RZ ;  /* 0x000000130c0a7210 */ /* 0x041fe40007fde0ff */
[----:B-1----:R-:W-:-:S03]  /*24b80*/  IADD3 R8, P4, R12, R18, RZ ;  /* 0x000000120c087210 */ /* 0x002fc60007f9e0ff */
[C---:B------:R-:W-:Y:S01]  /*24b90*/  IMAD.X R11, R13.reuse, 0x1, R3, P6 ;  /* 0x000000010d0b7824 */ /* 0x040fe200030e0603 */
[----:B------:R-:W-:Y:S01]  /*24ba0*/  PRMT R21, R4, 0x7773, RZ ;  /* 0x0000777304157816 */ /* 0x000fe200000000ff */
[----:B------:R-:W-:Y:S01]  /*24bb0*/  VIADD R12, R12, UR4 ;  /* 0x000000040c0c7c36 */ /* 0x000fe20008000000 */
[----:B------:R-:W-:Y:S01]  /*24bc0*/  ULDC UR4, c[0x0][0x228] ;  /* 0x00008a0000047ab9 */ /* 0x000fe20000000800 */
[----:B------:R-:W-:Y:S01]  /*24bd0*/  IMAD.X R9, R13, 0x1, R2, P4 ;  /* 0x000000010d097824 */ /* 0x000fe200020e0602 */
[----:B------:R-:W-:Y:S01]  /*24be0*/  ISETP.LT.AND P4, PT, R29, UR5, !P2 ;  /* 0x000000051d007c0c */ /* 0x000fe2000d781270 */
[----:B------:R0:W-:Y:S01]  /*24bf0*/  @P5 STG.E.U8 desc[UR6][R10.64], R15 ;  /* 0x0000000f0a005986 */ /* 0x0001e2000c101106 */
[----:B------:R-:W-:Y:S01]  /*24c00*/  SHF.R.S32.HI R13, RZ, 0x1f, R12 ;  /* 0x0000001fff0d7819 */ /* 0x000fe2000001140c */
[----:B------:R-:W-:Y:S01]  /*24c10*/  ULDC UR5, c[0x0][0x228] ;  /* 0x00008a0000057ab9 */ /* 0x000fe20000000800 */
[----:B------:R-:W-:Y:S01]  /*24c20*/  ISETP.LT.AND P5, PT, R26, UR4, !P2 ;  /* 0x000000041a007c0c */ /* 0x000fe2000d7a1270 */
[----:B------:R1:W-:Y:S01]  /*24c30*/  @P1 STG.E.U8 desc[UR6][R8.64], R21 ;  /* 0x0000001508001986 */ /* 0x0003e2000c101106 */
[----:B------:R-:W-:Y:S01]  /*24c40*/  ULDC UR4, c[0x0][0x228] ;  /* 0x00008a0000047ab9 */ /* 0x000fe20000000800 */
[----:B0-----:R-:W-:-:S02]  /*24c50*/  IADD3 R10, P1, R12, R0, RZ ;  /* 0x000000000c0a7210 */ /* 0x001fc40007f3e0ff */
[----:B-1----:R-:W-:-:S03]  /*24c60*/  IADD3 R8, P6, R12, R17, RZ ;  /* 0x000000110c087210 */ /* 0x002fc60007fde0ff */
[----:B------:R-:W-:Y:S01]  /*24c70*/  IMAD.X R11, R13, 0x1, R16, P1 ;  /* 0x000000010d0b7824 */ /* 0x000fe200008e0610 */
[----:B------:R-:W-:Y:S01]  /*24c80*/  ISETP.LT.AND P1, PT, R27, UR5, !P2 ;  /* 0x000000051b007c0c */ /* 0x000fe2000d721270 */
[----:B------:R-:W-:Y:S02]  /*24c90*/  VIADD R14, R22, 0x3b ;  /* 0x0000003b160e7836 */ /* 0x000fe40000000000 */
[----:B------:R-:W-:Y:S01]  /*24ca0*/  IMAD.X R9, R13, 0x1, R20, P6 ;  /* 0x000000010d097824 */ /* 0x000fe200030e0614 */
[----:B------:R-:W-:Y:S01]  /*24cb0*/  ISETP.LT.AND P2, PT, R28, UR4, !P2 ;  /* 0x000000041c007c0c */ /* 0x000fe2000d741270 */
[----:B------:R-:W-:Y:S01]  /*24cc0*/  ULDC UR4, c[0x0][0x248] ;  /* 0x0000920000047ab9 */ /* 0x000fe20000000800 */
[----:B------:R-:W-:Y:S01]  /*24cd0*/  ISETP.GE.AND P3, PT, R14, UR19, PT ;  /* 0x000000130e007c0c */ /* 0x000fe2000bf66270 */
[----:B------:R-:W-:Y:S01]  /*24ce0*/  ULDC UR5, c[0x0][0x228] ;  /* 0x00008a0000057ab9 */ /* 0x000fe20000000800 */
[----:B------:R-:W-:Y:S01]  /*24cf0*/  VIADD R4, R22, 0x3c ;  /* 0x0000003c16047836 */ /* 0x000fe20000000000 */
[----:B---3--:R-:W-:-:S02]  /*24d00*/  PRMT R15, R25, 0x7770, RZ ;  /* 0x00007770190f7816 */ /* 0x008fc400000000ff */
[----:B------:R-:W-:-:S03]  /*24d10*/  PRMT R23, R25, 0x7771, RZ ;  /* 0x0000777119177816 */ /* 0x000fc600000000ff */
[----:B------:R0:W-:Y:S01]  /*24d20*/  @P4 STG.E.U8 desc[UR6][R10.64], R15 ;  /* 0x0000000f0a004986 */ /* 0x0001e2000c101106 */
[----:B------:R-:W-:-:S03]  /*24d30*/  PRMT R21, R25, 0x7772, RZ ;  /* 0x0000777219157816 */ /* 0x000fc600000000ff */
[----:B------:R1:W-:Y:S01]  /*24d40*/  @P5 STG.E.U8 desc[UR6][R8.64], R23 ;  /* 0x0000001708005986 */ /* 0x0003e2000c101106 */
[C---:B0-----:R-:W-:Y:S02]  /*24d50*/  IADD3 R10, P6, R12.reuse, R19, RZ ;  /* 0x000000130c0a7210 */ /* 0x041fe40007fde0ff */
[----:B-1----:R-:W-:-:S03]  /*24d60*/  IADD3 R8, P5, R12, R18, RZ ;  /* 0x000000120c087210 */ /* 0x002fc60007fbe0ff */
[----:B------:R-:W-:Y:S01]  /*24d70*/  IMAD.X R11, R13, 0x1, R3, P6 ;  /* 0x000000010d0b7824 */ /* 0x000fe200030e0603 */
[----:B------:R-:W-:Y:S01]  /*24d80*/  PRMT R15, R25, 0x7773, RZ ;  /* 0x00007773190f7816 */ /* 0x000fe200000000ff */
[----:B------:R-:W-:Y:S01]  /*24d90*/  VIADD R12, R12, UR4 ;  /* 0x000000040c0c7c36 */ /* 0x000fe20008000000 */
[----:B------:R-:W-:Y:S01]  /*24da0*/  ULDC UR4, c[0x0][0x228] ;  /* 0x00008a0000047ab9 */ /* 0x000fe20000000800 */
[----:B------:R-:W-:Y:S01]  /*24db0*/  IMAD.X R9, R13, 0x1, R2, P5 ;  /* 0x000000010d097824 */ /* 0x000fe200028e0602 */
[----:B------:R0:W-:Y:S01]  /*24dc0*/  @P1 STG.E.U8 desc[UR6][R10.64], R21 ;  /* 0x000000150a001986 */ /* 0x0001e2000c101106 */
[----:B------:R-:W-:Y:S01]  /*24dd0*/  ISETP.LT.AND P1, PT, R29, UR5, !P3 ;  /* 0x000000051d007c0c */ /* 0x000fe2000df21270 */
[----:B------:R-:W-:Y:S01]  /*24de0*/  ULDC UR5, c[0x0][0x228] ;  /* 0x00008a0000057ab9 */ /* 0x000fe20000000800 */
[----:B------:R-:W-:Y:S01]  /*24df0*/  SHF.R.S32.HI R13, RZ, 0x1f, R12 ;  /* 0x0000001fff0d7819 */ /* 0x000fe2000001140c */
[----:B------:R1:W-:Y:S01]  /*24e00*/  @P2 STG.E.U8 desc[UR6][R8.64], R15 ;  /* 0x0000000f08002986 */ /* 0x0003e2000c101106 */
[----:B------:R-:W-:Y:S01]  /*24e10*/  ISETP.LT.AND P5, PT, R26, UR4, !P3 ;  /* 0x000000041a007c0c */ /* 0x000fe2000dfa1270 */
[----:B------:R-:W-:Y:S01]  /*24e20*/  ULDC UR4, c[0x0][0x228] ;  /* 0x00008a0000047ab9 */ /* 0x000fe20000000800 */
[----:B------:R-:W-:-:S02]  /*24e30*/  PRMT R25, R5, 0x7770, RZ ;  /* 0x0000777005197816 */ /* 0x000fc400000000ff */
[C---:B0-----:R-:W-:Y:S02]  /*24e40*/  IADD3 R10, P2, R12.reuse, R0, RZ ;  /* 0x000000000c0a7210 */ /* 0x041fe40007f5e0ff */
[----:B-1----:R-:W-:-:S03]  /*24e50*/  IADD3 R8, P6, R12, R17, RZ ;  /* 0x000000110c087210 */ /* 0x002fc60007fde0ff */
[----:B------:R-:W-:Y:S01]  /*24e60*/  IMAD.X R11, R13, 0x1, R16, P2 ;  /* 0x000000010d0b7824 */ /* 0x000fe200010e0610 */
[----:B------:R-:W-:Y:S01]  /*24e70*/  ISETP.LT.AND P2, PT, R27, UR5, !P3 ;  /* 0x000000051b007c0c */ /* 0x000fe2000df41270 */
[----:B------:R-:W-:Y:S01]  /*24e80*/  ULDC UR5, c[0x0][0x228] ;  /* 0x00008a0000057ab9 */ /* 0x000fe20000000800 */
[----:B------:R-:W-:Y:S01]  /*24e90*/  PRMT R23, R5, 0x7771, RZ ;  /* 0x0000777105177816 */ /* 0x000fe200000000ff */
[----:B------:R-:W-:Y:S01]  /*24ea0*/  IMAD.X R9, R13, 0x1, R20, P6 ;  /* 0x000000010d097824 */ /* 0x000fe200030e0614 */
[----:B------:R0:W-:Y:S01]  /*24eb0*/  @P1 STG.E.U8 desc[UR6][R10.64], R25 ;  /* 0x000000190a001986 */ /* 0x0001e2000c101106 */
[----:B------:R-:W-:Y:S01]  /*24ec0*/  ISETP.LT.AND P3, PT, R28, UR4, !P3 ;  /* 0x000000041c007c0c */ /* 0x000fe2000df61270 */
[----:B------:R-:W-:Y:S02]  /*24ed0*/  ULDC UR4, c[0x0][0x248] ;  /* 0x0000920000047ab9 */ /* 0x000fe40000000800 */
[----:B------:R1:W-:Y:S01]  /*24ee0*/  @P5 STG.E.U8 desc[UR6][R8.64], R23 ;  /* 0x0000001708005986 */ /* 0x0003e2000c101106 */
[----:B------:R-:W-:-:S02]  /*24ef0*/  PRMT R21, R5, 0x7772, RZ ;  /* 0x0000777205157816 */ /* 0x000fc400000000ff */
[C---:B0-----:R-:W-:Y:S02]  /*24f00*/  IADD3 R10, P6, R12.reuse, R19, RZ ;  /* 0x000000130c0a7210 */ /* 0x041fe40007fde0ff */
[----:B-1----:R-:W-:-:S03]  /*24f10*/  IADD3 R8, P5, R12, R18, RZ ;  /* 0x000000120c087210 */ /* 0x002fc60007fbe0ff */
[----:B------:R-:W-:Y:S01]  /*24f20*/  IMAD.X R11, R13, 0x1, R3, P6 ;  /* 0x000000010d0b7824 */ /* 0x000fe200030e0603 */
[----:B------:R-:W-:Y:S01]  /*24f30*/  ISETP.GE.AND P4, PT, R4, UR17, PT ;  /* 0x0000001104007c0c */ /* 0x000fe2000bf86270 */
[----:B------:R-:W-:Y:S01]  /*24f40*/  VIADD R4, R22, 0x3d ;  /* 0x0000003d16047836 */ /* 0x000fe20000000000 */
[----:B------:R-:W-:Y:S01]  /*24f50*/  PRMT R15, R5, 0x7773, RZ ;  /* 0x00007773050f7816 */ /* 0x000fe200000000ff */
[----:B------:R-:W-:Y:S01]  /*24f60*/  IMAD.X R9, R13, 0x1, R2, P5 ;  /* 0x000000010d097824 */ /* 0x000fe200028e0602 */
[----:B------:R4:W-:Y:S01]  /*24f70*/  @P2 STG.E.U8 desc[UR6][R10.64], R21 ;  /* 0x000000150a002986 */ /* 0x0009e2000c101106 */
[----:B------:R-:W-:Y:S01]  /*24f80*/  VIADD R12, R12, UR4 ;  /* 0x000000040c0c7c36 */ /* 0x000fe20008000000 */
[----:B------:R-:W-:Y:S01]  /*24f90*/  ISETP.LT.AND P2, PT, R29, UR5, !P4 ;  /* 0x000000051d007c0c */ /* 0x000fe2000e741270 */
[----:B------:R-:W-:Y:S01]  /*24fa0*/  ULDC UR4, c[0x0][0x228] ;  /* 0x00008a0000047ab9 */ /* 0x000fe20000000800 */
[----:B------:R-:W-:Y:S01]  /*24fb0*/  ISETP.GE.AND P1, PT, R4, UR15, PT ;  /* 0x0000000f04007c0c */ /* 0x000fe2000bf26270 */
[----:B------:R0:W-:Y:S01]  /*24fc0*/  @P3 STG.E.U8 desc[UR6][R8.64], R15 ;  /* 0x0000000f08003986 */ /* 0x0001e2000c101106 */
[----:B------:R-:W-:Y:S01]  /*24fd0*/  SHF.R.S32.HI R13, RZ, 0x1f, R12 ;  /* 0x0000001fff0d7819 */ /* 0x000fe2000001140c */
[----:B------:R-:W-:Y:S01]  /*24fe0*/  ULDC UR5, c[0x0][0x228] ;  /* 0x00008a0000057ab9 */ /* 0x000fe20000000800 */
[----:B------:R-:W-:-:S02]  /*24ff0*/  IADD3 R4, P3, R12, R0, RZ ;  /* 0x000000000c047210 */ /* 0x000fc40007f7e0ff */
[----:B------:R-:W-:Y:S01]  /*25000*/  ISETP.LT.AND P5, PT, R26, UR4, !P4 ;  /* 0x000000041a007c0c */ /* 0x000fe2000e7a1270 */
[----:B------:R-:W-:Y:S01]  /*25010*/  ULDC UR4, c[0x0][0x228] ;  /* 0x00008a0000047ab9 */ /* 0x000fe20000000800 */
[----:B----4-:R-:W-:Y:S01]  /*25020*/  PRMT R21, R24, 0x7770, RZ ;  /* 0x0000777018157816 */ /* 0x010fe200000000ff */
[----:B------:R-:W-:Y:S01]  /*25030*/  IMAD.X R5, R13, 0x1, R16, P3 ;  /* 0x000000010d057824 */ /* 0x000fe200018e0610 */
[----:B------:R-:W-:Y:S01]  /*25040*/  ISETP.LT.AND P3, PT, R27, UR5, !P4 ;  /* 0x000000051b007c0c */ /* 0x000fe2000e761270 */
[----:B------:R-:W-:Y:S01]  /*25050*/  ULDC UR5, c[0x0][0x228] ;  /* 0x00008a0000057ab9 */ /* 0x000fe20000000800 */
[----:B0-----:R-:W-:Y:S02]  /*25060*/  IADD3 R8, P6, R12, R17, RZ ;  /* 0x000000110c087210 */ /* 0x001fe40007fde0ff */
[----:B------:R0:W-:Y:S01]  /*25070*/  @P2 STG.E.U8 desc[UR6][R4.64], R21 ;  /* 0x0000001504002986 */ /* 0x0001e2000c101106 */
[C---:B------:R-:W-:Y:S02]  /*25080*/  PRMT R11, R24.reuse, 0x7771, RZ ;  /* 0x00007771180b7816 */ /* 0x040fe400000000ff */
[----:B------:R-:W-:Y:S01]  /*25090*/  PRMT R15, R24, 0x7772, RZ ;  /* 0x00007772180f7816 */ /* 0x000fe200000000ff */
[----:B------:R-:W-:Y:S01]  /*250a0*/  IMAD.X R9, R13, 0x1, R20, P6 ;  /* 0x000000010d097824 */ /* 0x000fe200030e0614 */
[----:B0-----:R-:W-:-:S04]  /*250b0*/  IADD3 R4, P2, R12, R19, RZ ;  /* 0x000000130c047210 */ /* 0x001fc80007f5e0ff */
[----:B------:R0:W-:Y:S01]  /*250c0*/  @P5 STG.E.U8 desc[UR6][R8.64], R11 ;  /* 0x0000000b08005986 */ /* 0x0001e2000c101106 */
[----:B------:R-:W-:Y:S01]  /*250d0*/  IMAD.X R5, R13, 0x1, R3, P2 ;  /* 0x000000010d057824 */ /* 0x000fe200010e0603 */
[----:B------:R-:W-:Y:S01]  /*250e0*/  ISETP.LT.AND P4, PT, R28, UR4, !P4 ;  /* 0x000000041c007c0c */ /* 0x000fe2000e781270 */
[----:B------:R-:W-:-:S03]  /*250f0*/  ULDC UR4, c[0x0][0x248] ;  /* 0x0000920000047ab9 */ /* 0x000fc60000000800 */
[----:B------:R1:W-:Y:S01]  /*25100*/  @P3 STG.E.U8 desc[UR6][R4.64], R15 ;  /* 0x0000000f04003986 */ /* 0x0003e2000c101106 */
[C---:B0-----:R-:W-:Y:S01]  /*25110*/  IADD3 R8, P3, R12.reuse, R18, RZ ;  /* 0x000000120c087210 */ /* 0x041fe20007f7e0ff */
[----:B------:R-:W-:Y:S01]  /*25120*/  VIADD R12, R12, UR4 ;  /* 0x000000040c0c7c36 */ /* 0x000fe20008000000 */
[----:B------:R-:W-:Y:S02]  /*25130*/  ISETP.LT.AND P2, PT, R29, UR5, !P1 ;  /* 0x000000051d007c0c */ /* 0x000fe4000cf41270 */
[----:B------:R-:W-:Y:S01]  /*25140*/  PRMT R23, R6, 0x7770, RZ ;  /* 0x0000777006177816 */ /* 0x000fe200000000ff */
[----:B------:R-:W-:Y:S01]  /*25150*/  IMAD.X R9, R13, 0x1, R2, P3 ;  /* 0x000000010d097824 */ /* 0x000fe200018e0602 */
[----:B------:R-:W-:Y:S01]  /*25160*/  SHF.R.S32.HI R11, RZ, 0x1f, R12 ;  /* 0x0000001fff0b7819 */ /* 0x000fe2000001140c */
[----:B------:R-:W-:Y:S01]  /*25170*/  VIADD R10, R22, 0x3e ;  /* 0x0000003e160a7836 */ /* 0x000fe20000000000 */
[----:B------:R-:W-:Y:S01]  /*25180*/  ISETP.LT.AND P5, PT, R26, UR8, !P1 ;  /* 0x000000081a007c0c */ /* 0x000fe2000cfa1270 */
[----:B------:R-:W-:Y:S01]  /*25190*/  ULDC UR8, c[0x0][0x228] ;  /* 0x00008a0000087ab9 */ /* 0x000fe20000000800 */
[----:B-1----:R-:W-:Y:S01]  /*251a0*/  IADD3 R4, P3, R12, R0, RZ ;  /* 0x000000000c047210 */ /* 0x002fe20007f7e0ff */
[----:B------:R-:W-:Y:S01]  /*251b0*/  ULDC UR5, c[0x0][0x228] ;  /* 0x00008a0000057ab9 */ /* 0x000fe20000000800 */
[----:B------:R-:W-:Y:S01]  /*251c0*/  PRMT R13, R24, 0x7773, RZ ;  /* 0x00007773180d7816 */ /* 0x000fe200000000ff */
[----:B------:R-:W-:-:S02]  /*251d0*/  ULDC UR4, c[0x0][0x228] ;  /* 0x00008a0000047ab9 */ /* 0x000fc40000000800 */
[----:B------:R-:W-:Y:S02]  /*251e0*/  IMAD.X R5, R11, 0x1, R16, P3 ;  /* 0x000000010b057824 */ /* 0x000fe400018e0610 */
[----:B------:R0:W-:Y:S01]  /*251f0*/  @P4 STG.E.U8 desc[UR6][R8.64], R13 ;  /* 0x0000000d08004986 */ /* 0x0001e2000c101106 */
[----:B------:R-:W-:-:S03]  /*25200*/  ISETP.GE.AND P6, PT, R10, UR25, PT ;  /* 0x000000190a007c0c */ /* 0x000fc6000bfc6270 */
[----:B------:R1:W-:Y:S01]  /*25210*/  @P2 STG.E.U8 desc[UR6][R4.64], R23 ;  /* 0x0000001704002986 */ /* 0x0003e2000c101106 */
[C---:B0-----:R-:W-:Y:S02]  /*25220*/  IADD3 R8, P4, R12.reuse, R17, RZ ;  /* 0x000000110c087210 */ /* 0x041fe40007f9e0ff */
[----:B-1----:R-:W-:-:S03]  /*25230*/  IADD3 R4, P2, R12, R19, RZ ;  /* 0x000000130c047210 */ /* 0x002fc60007f5e0ff */
[----:B------:R-:W-:Y:S01]  /*25240*/  IMAD.X R9, R11, 0x1, R20, P4 ;  /* 0x000000010b097824 */ /* 0x000fe200020e0614 */
[----:B------:R-:W-:Y:S01]  /*25250*/  ISETP.LT.AND P4, PT, R29, UR5, !P6 ;  /* 0x000000051d007c0c */ /* 0x000fe2000f781270 */
[----:B------:R-:W-:Y:S01]  /*25260*/  ULDC UR5, c[0x0][0x228] ;  /* 0x00008a0000057ab9 */ /* 0x000fe20000000800 */
[----:B------:R-:W-:Y:S01]  /*25270*/  IMAD.X R5, R11, 0x1, R3, P2 ;  /* 0x000000010b057824 */ /* 0x000fe200010e0603 */
[----:B------:R-:W-:Y:S02]  /*25280*/  ISETP.LT.AND P2, PT, R29, UR8, !P0 ;  /* 0x000000081d007c0c */ /* 0x000fe4000c741270 */
[----:B------:R-:W2:Y:S01]  /*25290*/  LDL.LU R29, [R1+0xab8] ;  /* 0x000ab800011d7983 */ /* 0x000ea20000300800 */
[----:B------:R-:W-:Y:S01]  /*252a0*/  ISETP.LT.AND P3, PT, R27, UR4, !P1 ;  /* 0x000000041b007c0c */ /* 0x000fe2000cf61270 */
[----:B------:R-:W-:Y:S01]  /*252b0*/  ULDC UR4, c[0x0][0x228] ;  /* 0x00008a0000047ab9 */ /* 0x000fe20000000800 */
[C---:B------:R-:W-:Y:S02]  /*252c0*/  PRMT R21, R6.reuse, 0x7771, RZ ;  /* 0x0000777106157816 */ /* 0x040fe400000000ff */
[----:B------:R-:W-:-:S02]  /*252d0*/  PRMT R15, R6, 0x7772, RZ ;  /* 0x00007772060f7816 */ /* 0x000fc400000000ff */
[----:B------:R-:W-:Y:S01]  /*252e0*/  ISETP.LT.AND P1, PT, R28, UR4, !P1 ;  /* 0x000000041c007c0c */ /* 0x000fe2000cf21270 */
[----:B------:R0:W-:Y:S01]  /*252f0*/  @P5 STG.E.U8 desc[UR6][R8.64], R21 ;  /* 0x0000001508005986 */ /* 0x0001e2000c101106 */
[----:B------:R-:W-:-:S05]  /*25300*/  ULDC UR4, c[0x0][0x248] ;  /* 0x0000920000047ab9 */ /* 0x000fca0000000800 */
[----:B------:R1:W-:Y:S01]  /*25310*/  @P3 STG.E.U8 desc[UR6][R4.64], R15 ;  /* 0x0000000f04003986 */ /* 0x0003e2000c101106 */
[----:B------:R-:W-:Y:S01]  /*25320*/  VIADD R10, R12, UR4 ;  /* 0x000000040c0a7c36 */ /* 0x000fe20008000000 */
[----:B------:R-:W-:Y:S01]  /*25330*/  PRMT R13, R6, 0x7773, RZ ;  /* 0x00007773060d7816 */ /* 0x000fe200000000ff */
[----:B------:R-:W-:Y:S01]  /*25340*/  ULDC UR4, c[0x0][0x228] ;  /* 0x00008a0000047ab9 */ /* 0x000fe20000000800 */
[----:B0-----:R-:W-:Y:S02]  /*25350*/  IADD3 R8, P3, R12, R18, RZ ;  /* 0x000000120c087210 */ /* 0x001fe40007f7e0ff */
[----:B------:R-:W-:Y:S01]  /*25360*/  ISETP.LT.AND P5, PT, R26, UR5, !P6 ;  /* 0x000000051a007c0c */ /* 0x000fe2000f7a1270 */
[----:B------:R-:W-:Y:S02]  /*25370*/  ULDC UR5, c[0x0][0x228] ;  /* 0x00008a0000057ab9 */ /* 0x000fe40000000800 */
[----:B------:R-:W-:Y:S01]  /*25380*/  IMAD.X R9, R11, 0x1, R2, P3 ;  /* 0x000000010b097824 */ /* 0x000fe200018e0602 */
[----:B------:R-:W-:-:S02]  /*25390*/  SHF.R.S32.HI R11, RZ, 0x1f, R10 ;  /* 0x0000001fff0b7819 */ /* 0x000fc4000001140a */
[C---:B-1----:R-:W-:Y:S02]  /*253a0*/  IADD3 R4, P3, R10.reuse, R0, RZ ;  /* 0x000000000a047210 */ /* 0x042fe40007f7e0ff */
[----:B------:R0:W-:Y:S03]  /*253b0*/  @P1 STG.E.U8 desc[UR6][R8.64], R13 ;  /* 0x0000000d08001986 */ /* 0x0001e6000c101106 */
[----:B------:R-:W-:Y:S01]  /*253c0*/  IMAD.X R5, R11, 0x1, R16, P3 ;  /* 0x000000010b057824 */ /* 0x000fe200018e0610 */
[----:B0-----:R-:W-:-:S05]  /*253d0*/  IADD3 R8, P1, R10, R17, RZ ;  /* 0x000000110a087210 */ /* 0x001fca0007f3e0ff */
[----:B------:R-:W-:Y:S01]  /*253e0*/  IMAD.X R9, R11, 0x1, R20, P1 ;  /* 0x000000010b097824 */ /* 0x000fe200008e0614 */
[----:B------:R-:W-:Y:S01]  /*253f0*/  ISETP.LT.AND P3, PT, R26, UR4, !P0 ;  /* 0x000000041a007c0c */ /* 0x000fe2000c761270 */
[----:B------:R-:W-:Y:S02]  /*25400*/  ULDC UR4, c[0x0][0x248] ;  /* 0x0000920000047ab9 */ /* 0x000fe40000000800 */
[----:B------:R-:W-:Y:S01]  /*25410*/  VIADD R6, R10, UR4 ;  /* 0x000000040a067c36 */ /* 0x000fe20008000000 */
[----:B------:R-:W-:-:S04]  /*25420*/  ULDC UR4, c[0x0][0x228] ;  /* 0x00008a0000047ab9 */ /* 0x000fc80000000800 */
[----:B------:R-:W-:Y:S02]  /*25430*/  SHF.R.S32.HI R25, RZ, 0x1f, R6 ;  /* 0x0000001fff197819 */ /* 0x000fe40000011406 */
[C---:B--2---:R-:W-:Y:S02]  /*25440*/  PRMT R23, R29.reuse, 0x7770, RZ ;  /* 0x000077701d177816 */ /* 0x044fe400000000ff */
[----:B------:R-:W-:-:S03]  /*25450*/  PRMT R21, R29, 0x7771, RZ ;  /* 0x000077711d157816 */ /* 0x000fc600000000ff */
[----:B------:R0:W-:Y:S04]  /*25460*/  @P4 STG.E.U8 desc[UR6][R4.64], R23 ;  /* 0x0000001704004986 */ /* 0x0001e8000c101106 */
[----:B------:R1:W-:Y:S01]  /*25470*/  @P5 STG.E.U8 desc[UR6][R8.64], R21 ;  /* 0x0000001508005986 */ /* 0x0003e2000c101106 */
[----:B------:R-:W-:Y:S02]  /*25480*/  IADD3 R12, P5, R10, R19, RZ ;  /* 0x000000130a0c7210 */ /* 0x000fe40007fbe0ff */
[----:B------:R-:W-:-:S03]  /*25490*/  IADD3 R14, P4, R6, R0, RZ ;  /* 0x00000000060e7210 */ /* 0x000fc60007f9e0ff */
[----:B------:R-:W-:Y:S01]  /*254a0*/  IMAD.X R13, R11, 0x1, R3, P5 ;  /* 0x000000010b0d7824 */ /* 0x000fe200028e0603 */
[----:B0-----:R-:W-:Y:S01]  /*254b0*/  IADD3 R4, P5, R6, R17, RZ ;  /* 0x0000001106047210 */ /* 0x001fe20007fbe0ff */
[----:B------:R-:W-:Y:S01]  /*254c0*/  IMAD.X R15, R25, 0x1, R16, P4 ;  /* 0x00000001190f7824 */ /* 0x000fe200020e0610 */
[----:B------:R-:W-:-:S03]  /*254d0*/  IADD3 R10, P1, R10, R18, RZ ;  /* 0x000000120a0a7210 */ /* 0x000fc60007f3e0ff */
[----:B------:R-:W-:Y:S01]  /*254e0*/  IMAD.X R5, R25, 0x1, R20, P5 ;  /* 0x0000000119057824 */ /* 0x000fe200028e0614 */
[----:B-1----:R-:W-:Y:S02]  /*254f0*/  IADD3 R8, P5, R6, R19, RZ ;  /* 0x0000001306087210 */ /* 0x002fe40007fbe0ff */
[----:B------:R-:W-:Y:S01]  /*25500*/  ISETP.LT.AND P4, PT, R27, UR4, !P6 ;  /* 0x000000041b007c0c */ /* 0x000fe2000f781270 */
[----:B------:R-:W-:Y:S01]  /*25510*/  ULDC UR4, c[0x0][0x228] ;  /* 0x00008a0000047ab9 */ /* 0x000fe20000000800 */
[----:B------:R-:W-:Y:S01]  /*25520*/  IMAD.X R11, R11, 0x1, R2, P1 ;  /* 0x000000010b0b7824 */ /* 0x000fe200008e0602 */
[----:B------:R-:W-:Y:S01]  /*25530*/  ISETP.LT.AND P6, PT, R28, UR4, !P6 ;  /* 0x000000041c007c0c */ /* 0x000fe2000f7c1270 */
[----:B------:R-:W-:Y:S01]  /*25540*/  IMAD.X R9, R25, 0x1, R3, P5 ;  /* 0x0000000119097824 */ /* 0x000fe200028e0603 */
[----:B------:R-:W-:Y:S01]  /*25550*/  ISETP.LT.AND P1, PT, R27, UR5, !P0 ;  /* 0x000000051b007c0c */ /* 0x000fe2000c721270 */
[----:B------:R-:W-:Y:S01]  /*25560*/  ULDC UR5, c[0x0][0x228] ;  /* 0x00008a0000057ab9 */ /* 0x000fe20000000800 */
[----:B------:R-:W-:-:S02]  /*25570*/  IADD3 R18, P5, R6, R18, RZ ;  /* 0x0000001206127210 */ /* 0x000fc40007fbe0ff */
[----:B------:R-:W-:Y:S02]  /*25580*/  ISETP.LT.AND P0, PT, R28, UR5, !P0 ;  /* 0x000000051c007c0c */ /* 0x000fe4000c701270 */
[----:B------:R-:W-:Y:S01]  /*25590*/  PRMT R17, R29, 0x7772, RZ ;  /* 0x000077721d117816 */ /* 0x000fe200000000ff */
[----:B------:R-:W-:Y:S01]  /*255a0*/  IMAD.X R19, R25, 0x1, R2, P5 ;  /* 0x0000000119137824 */ /* 0x000fe200028e0602 */
[----:B------:R-:W-:Y:S02]  /*255b0*/  PRMT R3, R29, 0x7773, RZ ;  /* 0x000077731d037816 */ /* 0x000fe400000000ff */
[C---:B------:R-:W-:Y:S02]  /*255c0*/  PRMT R21, R7.reuse, 0x7773, RZ ;  /* 0x0000777307157816 */ /* 0x040fe400000000ff */
[C---:B------:R-:W-:Y:S02]  /*255d0*/  PRMT R23, R7.reuse, 0x7772, RZ ;  /* 0x0000777207177816 */ /* 0x040fe400000000ff */
[----:B------:R-:W-:-:S02]  /*255e0*/  PRMT R25, R7, 0x7771, RZ ;  /* 0x0000777107197816 */ /* 0x000fc400000000ff */
[----:B------:R-:W-:Y:S01]  /*255f0*/  PRMT R7, R7, 0x7770, RZ ;  /* 0x0000777007077816 */ /* 0x000fe200000000ff */
[----:B------:R0:W-:Y:S04]  /*25600*/  @P4 STG.E.U8 desc[UR6][R12.64], R17 ;  /* 0x000000110c004986 */ /* 0x0001e8000c101106 */
[----:B------:R0:W-:Y:S04]  /*25610*/  @P6 STG.E.U8 desc[UR6][R10.64], R3 ;  /* 0x000000030a006986 */ /* 0x0001e8000c101106 */
[----:B------:R0:W-:Y:S04]  /*25620*/  @P2 STG.E.U8 desc[UR6][R14.64], R7 ;  /* 0x000000070e002986 */ /* 0x0001e8000c101106 */
[----:B------:R0:W-:Y:S04]  /*25630*/  @P3 STG.E.U8 desc[UR6][R4.64], R25 ;  /* 0x0000001904003986 */ /* 0x0001e8000c101106 */
[----:B------:R0:W-:Y:S01]  /*25640*/  @P1 STG.E.U8 desc[UR6][R8.64], R23 ;  /* 0x0000001708001986 */ /* 0x0001e2000c101106 */
[----:B------:R-:W-:Y:S05]  /*25650*/  @!P0 EXIT ;  /* 0x000000000000894d */ /* 0x000fea0003800000 */
[----:B------:R-:W-:Y:S01]  /*25660*/  STG.E.U8 desc[UR6][R18.64], R21 ;  /* 0x0000001512007986 */ /* 0x000fe2000c101106 */
[----:B------:R-:W-:Y:S05]  /*25670*/  EXIT ;  /* 0x000000000000794d */ /* 0x000fea0003800000 */
.L_x_3:
[----:B------:R-:W-:-:S00]  /*25680*/  BRA `(.L_x_3) ;  /* 0xfffffffc00fc7947 */ /* 0x000fc0000383ffff */
[----:B------:R-:W-:-:S00]  /*25690*/  NOP ;  /* 0x0000000000007918 */ /* 0x000fc00000000000 */
        /* <DEDUP_REMOVED lines=14> */
.L_x_4:


//--------------------- .nv.shared.matmul_kernel  --------------------------
	.section	.nv.shared.matmul_kernel,"aw",@nobits
	.sectionflags	@""
	.align	16
	.zero		1024


//--------------------- .nv.shared.reserved.0     --------------------------
	.section	.nv.shared.reserved.0,"aw",@nobits
	.weak		__nv_reservedSMEM_offset_0_alias
	.size		__nv_reservedSMEM_offset_0_alias, 0, 0
	.other		__nv_reservedSMEM_offset_0_alias,@"STO_CUDA_RESERVED_SHARED STV_DEFAULT"
__nv_reservedSMEM_offset_0_alias:
	.zero		0


//--------------------- .nv.constant0.matmul_kernel --------------------------
	.section	.nv.constant0.matmul_kernel,"a",@progbits
	.sectionflags	@""
	.align	4
.nv.constant0.matmul_kernel:
	.zero		608


//--------------------- SYMBOLS --------------------------

	.type		.nv.reservedSmem.offset0,@object
	.size		.nv.reservedSmem.offset0,0x4
